//
// Generated by NVIDIA NVVM Compiler
//
// Compiler Build ID: CL-36424714
// Cuda compilation tools, release 13.0, V13.0.88
// Based on NVVM 20.0.0
//

.version 9.0
.target sm_100
.address_size 64

	// .globl	a4c_addf32
.global .align 4 .b8 __cudart_i2opi_f[24] = {65, 144, 67, 60, 153, 149, 98, 219, 192, 221, 52, 245, 209, 87, 39, 252, 41, 21, 68, 78, 110, 131, 249, 162};

.visible .entry a4c_addf32(
	.param .u64 .ptr .align 1 a4c_addf32_param_0,
	.param .u32 a4c_addf32_param_1,
	.param .u64 .ptr .align 1 a4c_addf32_param_2,
	.param .u64 .ptr .align 1 a4c_addf32_param_3
)
{
	.reg .pred 	%p<3>;
	.reg .b32 	%r<11>;
	.reg .b32 	%f<4>;
	.reg .b64 	%rd<11>;

	ld.param.u64 	%rd4, [a4c_addf32_param_0];
	ld.param.u32 	%r6, [a4c_addf32_param_1];
	ld.param.u64 	%rd5, [a4c_addf32_param_2];
	ld.param.u64 	%rd6, [a4c_addf32_param_3];
	mov.u32 	%r7, %ctaid.x;
	mov.u32 	%r1, %ntid.x;
	mov.u32 	%r8, %tid.x;
	mad.lo.s32 	%r10, %r7, %r1, %r8;
	setp.ge.s32 	%p1, %r10, %r6;
	@%p1 bra 	$L__BB0_3;
	mov.u32 	%r9, %nctaid.x;
	mul.lo.s32 	%r3, %r1, %r9;
	cvta.to.global.u64 	%rd1, %rd5;
	cvta.to.global.u64 	%rd2, %rd6;
	cvta.to.global.u64 	%rd3, %rd4;
$L__BB0_2:
	mul.wide.s32 	%rd7, %r10, 4;
	add.s64 	%rd8, %rd1, %rd7;
	ld.global.f32 	%f1, [%rd8];
	add.s64 	%rd9, %rd2, %rd7;
	ld.global.f32 	%f2, [%rd9];
	add.f32 	%f3, %f1, %f2;
	add.s64 	%rd10, %rd3, %rd7;
	st.global.f32 	[%rd10], %f3;
	add.s32 	%r10, %r10, %r3;
	setp.lt.s32 	%p2, %r10, %r6;
	@%p2 bra 	$L__BB0_2;
$L__BB0_3:
	ret;

}
	// .globl	a4c_subf32
.visible .entry a4c_subf32(
	.param .u64 .ptr .align 1 a4c_subf32_param_0,
	.param .u32 a4c_subf32_param_1,
	.param .u64 .ptr .align 1 a4c_subf32_param_2,
	.param .u64 .ptr .align 1 a4c_subf32_param_3
)
{
	.reg .pred 	%p<3>;
	.reg .b32 	%r<11>;
	.reg .b32 	%f<4>;
	.reg .b64 	%rd<11>;

	ld.param.u64 	%rd4, [a4c_subf32_param_0];
	ld.param.u32 	%r6, [a4c_subf32_param_1];
	ld.param.u64 	%rd5, [a4c_subf32_param_2];
	ld.param.u64 	%rd6, [a4c_subf32_param_3];
	mov.u32 	%r7, %ctaid.x;
	mov.u32 	%r1, %ntid.x;
	mov.u32 	%r8, %tid.x;
	mad.lo.s32 	%r10, %r7, %r1, %r8;
	setp.ge.s32 	%p1, %r10, %r6;
	@%p1 bra 	$L__BB1_3;
	mov.u32 	%r9, %nctaid.x;
	mul.lo.s32 	%r3, %r1, %r9;
	cvta.to.global.u64 	%rd1, %rd5;
	cvta.to.global.u64 	%rd2, %rd6;
	cvta.to.global.u64 	%rd3, %rd4;
$L__BB1_2:
	mul.wide.s32 	%rd7, %r10, 4;
	add.s64 	%rd8, %rd1, %rd7;
	ld.global.f32 	%f1, [%rd8];
	add.s64 	%rd9, %rd2, %rd7;
	ld.global.f32 	%f2, [%rd9];
	sub.f32 	%f3, %f1, %f2;
	add.s64 	%rd10, %rd3, %rd7;
	st.global.f32 	[%rd10], %f3;
	add.s32 	%r10, %r10, %r3;
	setp.lt.s32 	%p2, %r10, %r6;
	@%p2 bra 	$L__BB1_2;
$L__BB1_3:
	ret;

}
	// .globl	a4c_mulf32
.visible .entry a4c_mulf32(
	.param .u64 .ptr .align 1 a4c_mulf32_param_0,
	.param .u32 a4c_mulf32_param_1,
	.param .u64 .ptr .align 1 a4c_mulf32_param_2,
	.param .u64 .ptr .align 1 a4c_mulf32_param_3
)
{
	.reg .pred 	%p<3>;
	.reg .b32 	%r<11>;
	.reg .b32 	%f<4>;
	.reg .b64 	%rd<11>;

	ld.param.u64 	%rd4, [a4c_mulf32_param_0];
	ld.param.u32 	%r6, [a4c_mulf32_param_1];
	ld.param.u64 	%rd5, [a4c_mulf32_param_2];
	ld.param.u64 	%rd6, [a4c_mulf32_param_3];
	mov.u32 	%r7, %ctaid.x;
	mov.u32 	%r1, %ntid.x;
	mov.u32 	%r8, %tid.x;
	mad.lo.s32 	%r10, %r7, %r1, %r8;
	setp.ge.s32 	%p1, %r10, %r6;
	@%p1 bra 	$L__BB2_3;
	mov.u32 	%r9, %nctaid.x;
	mul.lo.s32 	%r3, %r1, %r9;
	cvta.to.global.u64 	%rd1, %rd5;
	cvta.to.global.u64 	%rd2, %rd6;
	cvta.to.global.u64 	%rd3, %rd4;
$L__BB2_2:
	mul.wide.s32 	%rd7, %r10, 4;
	add.s64 	%rd8, %rd1, %rd7;
	ld.global.f32 	%f1, [%rd8];
	add.s64 	%rd9, %rd2, %rd7;
	ld.global.f32 	%f2, [%rd9];
	mul.f32 	%f3, %f1, %f2;
	add.s64 	%rd10, %rd3, %rd7;
	st.global.f32 	[%rd10], %f3;
	add.s32 	%r10, %r10, %r3;
	setp.lt.s32 	%p2, %r10, %r6;
	@%p2 bra 	$L__BB2_2;
$L__BB2_3:
	ret;

}
	// .globl	a4c_divf32
.visible .entry a4c_divf32(
	.param .u64 .ptr .align 1 a4c_divf32_param_0,
	.param .u32 a4c_divf32_param_1,
	.param .u64 .ptr .align 1 a4c_divf32_param_2,
	.param .u64 .ptr .align 1 a4c_divf32_param_3
)
{
	.reg .pred 	%p<3>;
	.reg .b32 	%r<11>;
	.reg .b32 	%f<4>;
	.reg .b64 	%rd<11>;

	ld.param.u64 	%rd4, [a4c_divf32_param_0];
	ld.param.u32 	%r6, [a4c_divf32_param_1];
	ld.param.u64 	%rd5, [a4c_divf32_param_2];
	ld.param.u64 	%rd6, [a4c_divf32_param_3];
	mov.u32 	%r7, %ctaid.x;
	mov.u32 	%r1, %ntid.x;
	mov.u32 	%r8, %tid.x;
	mad.lo.s32 	%r10, %r7, %r1, %r8;
	setp.ge.s32 	%p1, %r10, %r6;
	@%p1 bra 	$L__BB3_3;
	mov.u32 	%r9, %nctaid.x;
	mul.lo.s32 	%r3, %r1, %r9;
	cvta.to.global.u64 	%rd1, %rd5;
	cvta.to.global.u64 	%rd2, %rd6;
	cvta.to.global.u64 	%rd3, %rd4;
$L__BB3_2:
	mul.wide.s32 	%rd7, %r10, 4;
	add.s64 	%rd8, %rd1, %rd7;
	ld.global.f32 	%f1, [%rd8];
	add.s64 	%rd9, %rd2, %rd7;
	ld.global.f32 	%f2, [%rd9];
	div.rn.f32 	%f3, %f1, %f2;
	add.s64 	%rd10, %rd3, %rd7;
	st.global.f32 	[%rd10], %f3;
	add.s32 	%r10, %r10, %r3;
	setp.lt.s32 	%p2, %r10, %r6;
	@%p2 bra 	$L__BB3_2;
$L__BB3_3:
	ret;

}
	// .globl	a4c_mul_addf32
.visible .entry a4c_mul_addf32(
	.param .u64 .ptr .align 1 a4c_mul_addf32_param_0,
	.param .u32 a4c_mul_addf32_param_1,
	.param .u64 .ptr .align 1 a4c_mul_addf32_param_2,
	.param .u64 .ptr .align 1 a4c_mul_addf32_param_3,
	.param .u64 .ptr .align 1 a4c_mul_addf32_param_4
)
{
	.reg .pred 	%p<3>;
	.reg .b32 	%r<11>;
	.reg .b32 	%f<5>;
	.reg .b64 	%rd<14>;

	ld.param.u64 	%rd5, [a4c_mul_addf32_param_0];
	ld.param.u32 	%r6, [a4c_mul_addf32_param_1];
	ld.param.u64 	%rd6, [a4c_mul_addf32_param_2];
	ld.param.u64 	%rd7, [a4c_mul_addf32_param_3];
	ld.param.u64 	%rd8, [a4c_mul_addf32_param_4];
	mov.u32 	%r7, %ctaid.x;
	mov.u32 	%r1, %ntid.x;
	mov.u32 	%r8, %tid.x;
	mad.lo.s32 	%r10, %r7, %r1, %r8;
	setp.ge.s32 	%p1, %r10, %r6;
	@%p1 bra 	$L__BB4_3;
	mov.u32 	%r9, %nctaid.x;
	mul.lo.s32 	%r3, %r1, %r9;
	cvta.to.global.u64 	%rd1, %rd6;
	cvta.to.global.u64 	%rd2, %rd7;
	cvta.to.global.u64 	%rd3, %rd8;
	cvta.to.global.u64 	%rd4, %rd5;
$L__BB4_2:
	mul.wide.s32 	%rd9, %r10, 4;
	add.s64 	%rd10, %rd1, %rd9;
	ld.global.f32 	%f1, [%rd10];
	add.s64 	%rd11, %rd2, %rd9;
	ld.global.f32 	%f2, [%rd11];
	add.s64 	%rd12, %rd3, %rd9;
	ld.global.f32 	%f3, [%rd12];
	fma.rn.f32 	%f4, %f1, %f2, %f3;
	add.s64 	%rd13, %rd4, %rd9;
	st.global.f32 	[%rd13], %f4;
	add.s32 	%r10, %r10, %r3;
	setp.lt.s32 	%p2, %r10, %r6;
	@%p2 bra 	$L__BB4_2;
$L__BB4_3:
	ret;

}
	// .globl	a4c_gtff32
.visible .entry a4c_gtff32(
	.param .u64 .ptr .align 1 a4c_gtff32_param_0,
	.param .u32 a4c_gtff32_param_1,
	.param .u64 .ptr .align 1 a4c_gtff32_param_2,
	.param .u64 .ptr .align 1 a4c_gtff32_param_3
)
{
	.reg .pred 	%p<4>;
	.reg .b32 	%r<11>;
	.reg .b32 	%f<4>;
	.reg .b64 	%rd<11>;

	ld.param.u64 	%rd4, [a4c_gtff32_param_0];
	ld.param.u32 	%r6, [a4c_gtff32_param_1];
	ld.param.u64 	%rd5, [a4c_gtff32_param_2];
	ld.param.u64 	%rd6, [a4c_gtff32_param_3];
	mov.u32 	%r7, %ctaid.x;
	mov.u32 	%r1, %ntid.x;
	mov.u32 	%r8, %tid.x;
	mad.lo.s32 	%r10, %r7, %r1, %r8;
	setp.ge.s32 	%p1, %r10, %r6;
	@%p1 bra 	$L__BB5_3;
	mov.u32 	%r9, %nctaid.x;
	mul.lo.s32 	%r3, %r1, %r9;
	cvta.to.global.u64 	%rd1, %rd5;
	cvta.to.global.u64 	%rd2, %rd6;
	cvta.to.global.u64 	%rd3, %rd4;
$L__BB5_2:
	mul.wide.s32 	%rd7, %r10, 4;
	add.s64 	%rd8, %rd1, %rd7;
	ld.global.f32 	%f1, [%rd8];
	add.s64 	%rd9, %rd2, %rd7;
	ld.global.f32 	%f2, [%rd9];
	setp.gt.f32 	%p2, %f1, %f2;
	selp.f32 	%f3, 0f3F800000, 0f00000000, %p2;
	add.s64 	%rd10, %rd3, %rd7;
	st.global.f32 	[%rd10], %f3;
	add.s32 	%r10, %r10, %r3;
	setp.lt.s32 	%p3, %r10, %r6;
	@%p3 bra 	$L__BB5_2;
$L__BB5_3:
	ret;

}
	// .globl	a4c_gteff32
.visible .entry a4c_gteff32(
	.param .u64 .ptr .align 1 a4c_gteff32_param_0,
	.param .u32 a4c_gteff32_param_1,
	.param .u64 .ptr .align 1 a4c_gteff32_param_2,
	.param .u64 .ptr .align 1 a4c_gteff32_param_3
)
{
	.reg .pred 	%p<4>;
	.reg .b32 	%r<11>;
	.reg .b32 	%f<4>;
	.reg .b64 	%rd<11>;

	ld.param.u64 	%rd4, [a4c_gteff32_param_0];
	ld.param.u32 	%r6, [a4c_gteff32_param_1];
	ld.param.u64 	%rd5, [a4c_gteff32_param_2];
	ld.param.u64 	%rd6, [a4c_gteff32_param_3];
	mov.u32 	%r7, %ctaid.x;
	mov.u32 	%r1, %ntid.x;
	mov.u32 	%r8, %tid.x;
	mad.lo.s32 	%r10, %r7, %r1, %r8;
	setp.ge.s32 	%p1, %r10, %r6;
	@%p1 bra 	$L__BB6_3;
	mov.u32 	%r9, %nctaid.x;
	mul.lo.s32 	%r3, %r1, %r9;
	cvta.to.global.u64 	%rd1, %rd5;
	cvta.to.global.u64 	%rd2, %rd6;
	cvta.to.global.u64 	%rd3, %rd4;
$L__BB6_2:
	mul.wide.s32 	%rd7, %r10, 4;
	add.s64 	%rd8, %rd1, %rd7;
	ld.global.f32 	%f1, [%rd8];
	add.s64 	%rd9, %rd2, %rd7;
	ld.global.f32 	%f2, [%rd9];
	setp.ge.f32 	%p2, %f1, %f2;
	selp.f32 	%f3, 0f3F800000, 0f00000000, %p2;
	add.s64 	%rd10, %rd3, %rd7;
	st.global.f32 	[%rd10], %f3;
	add.s32 	%r10, %r10, %r3;
	setp.lt.s32 	%p3, %r10, %r6;
	@%p3 bra 	$L__BB6_2;
$L__BB6_3:
	ret;

}
	// .globl	a4c_ltff32
.visible .entry a4c_ltff32(
	.param .u64 .ptr .align 1 a4c_ltff32_param_0,
	.param .u32 a4c_ltff32_param_1,
	.param .u64 .ptr .align 1 a4c_ltff32_param_2,
	.param .u64 .ptr .align 1 a4c_ltff32_param_3
)
{
	.reg .pred 	%p<4>;
	.reg .b32 	%r<11>;
	.reg .b32 	%f<4>;
	.reg .b64 	%rd<11>;

	ld.param.u64 	%rd4, [a4c_ltff32_param_0];
	ld.param.u32 	%r6, [a4c_ltff32_param_1];
	ld.param.u64 	%rd5, [a4c_ltff32_param_2];
	ld.param.u64 	%rd6, [a4c_ltff32_param_3];
	mov.u32 	%r7, %ctaid.x;
	mov.u32 	%r1, %ntid.x;
	mov.u32 	%r8, %tid.x;
	mad.lo.s32 	%r10, %r7, %r1, %r8;
	setp.ge.s32 	%p1, %r10, %r6;
	@%p1 bra 	$L__BB7_3;
	mov.u32 	%r9, %nctaid.x;
	mul.lo.s32 	%r3, %r1, %r9;
	cvta.to.global.u64 	%rd1, %rd5;
	cvta.to.global.u64 	%rd2, %rd6;
	cvta.to.global.u64 	%rd3, %rd4;
$L__BB7_2:
	mul.wide.s32 	%rd7, %r10, 4;
	add.s64 	%rd8, %rd1, %rd7;
	ld.global.f32 	%f1, [%rd8];
	add.s64 	%rd9, %rd2, %rd7;
	ld.global.f32 	%f2, [%rd9];
	setp.lt.f32 	%p2, %f1, %f2;
	selp.f32 	%f3, 0f3F800000, 0f00000000, %p2;
	add.s64 	%rd10, %rd3, %rd7;
	st.global.f32 	[%rd10], %f3;
	add.s32 	%r10, %r10, %r3;
	setp.lt.s32 	%p3, %r10, %r6;
	@%p3 bra 	$L__BB7_2;
$L__BB7_3:
	ret;

}
	// .globl	a4c_lteff32
.visible .entry a4c_lteff32(
	.param .u64 .ptr .align 1 a4c_lteff32_param_0,
	.param .u32 a4c_lteff32_param_1,
	.param .u64 .ptr .align 1 a4c_lteff32_param_2,
	.param .u64 .ptr .align 1 a4c_lteff32_param_3
)
{
	.reg .pred 	%p<4>;
	.reg .b32 	%r<11>;
	.reg .b32 	%f<4>;
	.reg .b64 	%rd<11>;

	ld.param.u64 	%rd4, [a4c_lteff32_param_0];
	ld.param.u32 	%r6, [a4c_lteff32_param_1];
	ld.param.u64 	%rd5, [a4c_lteff32_param_2];
	ld.param.u64 	%rd6, [a4c_lteff32_param_3];
	mov.u32 	%r7, %ctaid.x;
	mov.u32 	%r1, %ntid.x;
	mov.u32 	%r8, %tid.x;
	mad.lo.s32 	%r10, %r7, %r1, %r8;
	setp.ge.s32 	%p1, %r10, %r6;
	@%p1 bra 	$L__BB8_3;
	mov.u32 	%r9, %nctaid.x;
	mul.lo.s32 	%r3, %r1, %r9;
	cvta.to.global.u64 	%rd1, %rd5;
	cvta.to.global.u64 	%rd2, %rd6;
	cvta.to.global.u64 	%rd3, %rd4;
$L__BB8_2:
	mul.wide.s32 	%rd7, %r10, 4;
	add.s64 	%rd8, %rd1, %rd7;
	ld.global.f32 	%f1, [%rd8];
	add.s64 	%rd9, %rd2, %rd7;
	ld.global.f32 	%f2, [%rd9];
	setp.le.f32 	%p2, %f1, %f2;
	selp.f32 	%f3, 0f3F800000, 0f00000000, %p2;
	add.s64 	%rd10, %rd3, %rd7;
	st.global.f32 	[%rd10], %f3;
	add.s32 	%r10, %r10, %r3;
	setp.lt.s32 	%p3, %r10, %r6;
	@%p3 bra 	$L__BB8_2;
$L__BB8_3:
	ret;

}
	// .globl	a4c_ceilf32
.visible .entry a4c_ceilf32(
	.param .u64 .ptr .align 1 a4c_ceilf32_param_0,
	.param .u32 a4c_ceilf32_param_1,
	.param .u64 .ptr .align 1 a4c_ceilf32_param_2
)
{
	.reg .pred 	%p<3>;
	.reg .b32 	%r<11>;
	.reg .b32 	%f<3>;
	.reg .b64 	%rd<8>;

	ld.param.u64 	%rd3, [a4c_ceilf32_param_0];
	ld.param.u32 	%r6, [a4c_ceilf32_param_1];
	ld.param.u64 	%rd4, [a4c_ceilf32_param_2];
	mov.u32 	%r7, %ctaid.x;
	mov.u32 	%r1, %ntid.x;
	mov.u32 	%r8, %tid.x;
	mad.lo.s32 	%r10, %r7, %r1, %r8;
	setp.ge.s32 	%p1, %r10, %r6;
	@%p1 bra 	$L__BB9_3;
	mov.u32 	%r9, %nctaid.x;
	mul.lo.s32 	%r3, %r1, %r9;
	cvta.to.global.u64 	%rd1, %rd4;
	cvta.to.global.u64 	%rd2, %rd3;
$L__BB9_2:
	mul.wide.s32 	%rd5, %r10, 4;
	add.s64 	%rd6, %rd1, %rd5;
	ld.global.f32 	%f1, [%rd6];
	cvt.rpi.f32.f32 	%f2, %f1;
	add.s64 	%rd7, %rd2, %rd5;
	st.global.f32 	[%rd7], %f2;
	add.s32 	%r10, %r10, %r3;
	setp.lt.s32 	%p2, %r10, %r6;
	@%p2 bra 	$L__BB9_2;
$L__BB9_3:
	ret;

}
	// .globl	a4c_floorf32
.visible .entry a4c_floorf32(
	.param .u64 .ptr .align 1 a4c_floorf32_param_0,
	.param .u32 a4c_floorf32_param_1,
	.param .u64 .ptr .align 1 a4c_floorf32_param_2
)
{
	.reg .pred 	%p<3>;
	.reg .b32 	%r<11>;
	.reg .b32 	%f<3>;
	.reg .b64 	%rd<8>;

	ld.param.u64 	%rd3, [a4c_floorf32_param_0];
	ld.param.u32 	%r6, [a4c_floorf32_param_1];
	ld.param.u64 	%rd4, [a4c_floorf32_param_2];
	mov.u32 	%r7, %ctaid.x;
	mov.u32 	%r1, %ntid.x;
	mov.u32 	%r8, %tid.x;
	mad.lo.s32 	%r10, %r7, %r1, %r8;
	setp.ge.s32 	%p1, %r10, %r6;
	@%p1 bra 	$L__BB10_3;
	mov.u32 	%r9, %nctaid.x;
	mul.lo.s32 	%r3, %r1, %r9;
	cvta.to.global.u64 	%rd1, %rd4;
	cvta.to.global.u64 	%rd2, %rd3;
$L__BB10_2:
	mul.wide.s32 	%rd5, %r10, 4;
	add.s64 	%rd6, %rd1, %rd5;
	ld.global.f32 	%f1, [%rd6];
	cvt.rmi.f32.f32 	%f2, %f1;
	add.s64 	%rd7, %rd2, %rd5;
	st.global.f32 	[%rd7], %f2;
	add.s32 	%r10, %r10, %r3;
	setp.lt.s32 	%p2, %r10, %r6;
	@%p2 bra 	$L__BB10_2;
$L__BB10_3:
	ret;

}
	// .globl	a4c_roundf32
.visible .entry a4c_roundf32(
	.param .u64 .ptr .align 1 a4c_roundf32_param_0,
	.param .u32 a4c_roundf32_param_1,
	.param .u64 .ptr .align 1 a4c_roundf32_param_2
)
{
	.reg .pred 	%p<3>;
	.reg .b32 	%r<11>;
	.reg .b32 	%f<6>;
	.reg .b64 	%rd<8>;

	ld.param.u64 	%rd3, [a4c_roundf32_param_0];
	ld.param.u32 	%r6, [a4c_roundf32_param_1];
	ld.param.u64 	%rd4, [a4c_roundf32_param_2];
	mov.u32 	%r7, %ctaid.x;
	mov.u32 	%r1, %ntid.x;
	mov.u32 	%r8, %tid.x;
	mad.lo.s32 	%r10, %r7, %r1, %r8;
	setp.ge.s32 	%p1, %r10, %r6;
	@%p1 bra 	$L__BB11_3;
	mov.u32 	%r9, %nctaid.x;
	mul.lo.s32 	%r3, %r1, %r9;
	cvta.to.global.u64 	%rd1, %rd4;
	cvta.to.global.u64 	%rd2, %rd3;
$L__BB11_2:
	mul.wide.s32 	%rd5, %r10, 4;
	add.s64 	%rd6, %rd1, %rd5;
	ld.global.f32 	%f1, [%rd6];
	mov.f32 	%f2, 0f3F000000;
	copysign.f32 	%f3, %f1, %f2;
	add.rz.f32 	%f4, %f1, %f3;
	cvt.rzi.f32.f32 	%f5, %f4;
	add.s64 	%rd7, %rd2, %rd5;
	st.global.f32 	[%rd7], %f5;
	add.s32 	%r10, %r10, %r3;
	setp.lt.s32 	%p2, %r10, %r6;
	@%p2 bra 	$L__BB11_2;
$L__BB11_3:
	ret;

}
	// .globl	a4c_truncf32
.visible .entry a4c_truncf32(
	.param .u64 .ptr .align 1 a4c_truncf32_param_0,
	.param .u32 a4c_truncf32_param_1,
	.param .u64 .ptr .align 1 a4c_truncf32_param_2
)
{
	.reg .pred 	%p<3>;
	.reg .b32 	%r<11>;
	.reg .b32 	%f<3>;
	.reg .b64 	%rd<8>;

	ld.param.u64 	%rd3, [a4c_truncf32_param_0];
	ld.param.u32 	%r6, [a4c_truncf32_param_1];
	ld.param.u64 	%rd4, [a4c_truncf32_param_2];
	mov.u32 	%r7, %ctaid.x;
	mov.u32 	%r1, %ntid.x;
	mov.u32 	%r8, %tid.x;
	mad.lo.s32 	%r10, %r7, %r1, %r8;
	setp.ge.s32 	%p1, %r10, %r6;
	@%p1 bra 	$L__BB12_3;
	mov.u32 	%r9, %nctaid.x;
	mul.lo.s32 	%r3, %r1, %r9;
	cvta.to.global.u64 	%rd1, %rd4;
	cvta.to.global.u64 	%rd2, %rd3;
$L__BB12_2:
	mul.wide.s32 	%rd5, %r10, 4;
	add.s64 	%rd6, %rd1, %rd5;
	ld.global.f32 	%f1, [%rd6];
	cvt.rzi.f32.f32 	%f2, %f1;
	add.s64 	%rd7, %rd2, %rd5;
	st.global.f32 	[%rd7], %f2;
	add.s32 	%r10, %r10, %r3;
	setp.lt.s32 	%p2, %r10, %r6;
	@%p2 bra 	$L__BB12_2;
$L__BB12_3:
	ret;

}
	// .globl	a4c_absf32
.visible .entry a4c_absf32(
	.param .u64 .ptr .align 1 a4c_absf32_param_0,
	.param .u32 a4c_absf32_param_1,
	.param .u64 .ptr .align 1 a4c_absf32_param_2
)
{
	.reg .pred 	%p<3>;
	.reg .b32 	%r<11>;
	.reg .b32 	%f<3>;
	.reg .b64 	%rd<8>;

	ld.param.u64 	%rd3, [a4c_absf32_param_0];
	ld.param.u32 	%r6, [a4c_absf32_param_1];
	ld.param.u64 	%rd4, [a4c_absf32_param_2];
	mov.u32 	%r7, %ctaid.x;
	mov.u32 	%r1, %ntid.x;
	mov.u32 	%r8, %tid.x;
	mad.lo.s32 	%r10, %r7, %r1, %r8;
	setp.ge.s32 	%p1, %r10, %r6;
	@%p1 bra 	$L__BB13_3;
	mov.u32 	%r9, %nctaid.x;
	mul.lo.s32 	%r3, %r1, %r9;
	cvta.to.global.u64 	%rd1, %rd4;
	cvta.to.global.u64 	%rd2, %rd3;
$L__BB13_2:
	mul.wide.s32 	%rd5, %r10, 4;
	add.s64 	%rd6, %rd1, %rd5;
	ld.global.f32 	%f1, [%rd6];
	abs.f32 	%f2, %f1;
	add.s64 	%rd7, %rd2, %rd5;
	st.global.f32 	[%rd7], %f2;
	add.s32 	%r10, %r10, %r3;
	setp.lt.s32 	%p2, %r10, %r6;
	@%p2 bra 	$L__BB13_2;
$L__BB13_3:
	ret;

}
	// .globl	a4c_maxf32
.visible .entry a4c_maxf32(
	.param .u64 .ptr .align 1 a4c_maxf32_param_0,
	.param .u32 a4c_maxf32_param_1,
	.param .u64 .ptr .align 1 a4c_maxf32_param_2,
	.param .u64 .ptr .align 1 a4c_maxf32_param_3
)
{
	.reg .pred 	%p<3>;
	.reg .b32 	%r<11>;
	.reg .b32 	%f<4>;
	.reg .b64 	%rd<11>;

	ld.param.u64 	%rd4, [a4c_maxf32_param_0];
	ld.param.u32 	%r6, [a4c_maxf32_param_1];
	ld.param.u64 	%rd5, [a4c_maxf32_param_2];
	ld.param.u64 	%rd6, [a4c_maxf32_param_3];
	mov.u32 	%r7, %ctaid.x;
	mov.u32 	%r1, %ntid.x;
	mov.u32 	%r8, %tid.x;
	mad.lo.s32 	%r10, %r7, %r1, %r8;
	setp.ge.s32 	%p1, %r10, %r6;
	@%p1 bra 	$L__BB14_3;
	mov.u32 	%r9, %nctaid.x;
	mul.lo.s32 	%r3, %r1, %r9;
	cvta.to.global.u64 	%rd1, %rd5;
	cvta.to.global.u64 	%rd2, %rd6;
	cvta.to.global.u64 	%rd3, %rd4;
$L__BB14_2:
	mul.wide.s32 	%rd7, %r10, 4;
	add.s64 	%rd8, %rd1, %rd7;
	ld.global.f32 	%f1, [%rd8];
	add.s64 	%rd9, %rd2, %rd7;
	ld.global.f32 	%f2, [%rd9];
	max.f32 	%f3, %f1, %f2;
	add.s64 	%rd10, %rd3, %rd7;
	st.global.f32 	[%rd10], %f3;
	add.s32 	%r10, %r10, %r3;
	setp.lt.s32 	%p2, %r10, %r6;
	@%p2 bra 	$L__BB14_2;
$L__BB14_3:
	ret;

}
	// .globl	a4c_minf32
.visible .entry a4c_minf32(
	.param .u64 .ptr .align 1 a4c_minf32_param_0,
	.param .u32 a4c_minf32_param_1,
	.param .u64 .ptr .align 1 a4c_minf32_param_2,
	.param .u64 .ptr .align 1 a4c_minf32_param_3
)
{
	.reg .pred 	%p<3>;
	.reg .b32 	%r<11>;
	.reg .b32 	%f<4>;
	.reg .b64 	%rd<11>;

	ld.param.u64 	%rd4, [a4c_minf32_param_0];
	ld.param.u32 	%r6, [a4c_minf32_param_1];
	ld.param.u64 	%rd5, [a4c_minf32_param_2];
	ld.param.u64 	%rd6, [a4c_minf32_param_3];
	mov.u32 	%r7, %ctaid.x;
	mov.u32 	%r1, %ntid.x;
	mov.u32 	%r8, %tid.x;
	mad.lo.s32 	%r10, %r7, %r1, %r8;
	setp.ge.s32 	%p1, %r10, %r6;
	@%p1 bra 	$L__BB15_3;
	mov.u32 	%r9, %nctaid.x;
	mul.lo.s32 	%r3, %r1, %r9;
	cvta.to.global.u64 	%rd1, %rd5;
	cvta.to.global.u64 	%rd2, %rd6;
	cvta.to.global.u64 	%rd3, %rd4;
$L__BB15_2:
	mul.wide.s32 	%rd7, %r10, 4;
	add.s64 	%rd8, %rd1, %rd7;
	ld.global.f32 	%f1, [%rd8];
	add.s64 	%rd9, %rd2, %rd7;
	ld.global.f32 	%f2, [%rd9];
	min.f32 	%f3, %f1, %f2;
	add.s64 	%rd10, %rd3, %rd7;
	st.global.f32 	[%rd10], %f3;
	add.s32 	%r10, %r10, %r3;
	setp.lt.s32 	%p2, %r10, %r6;
	@%p2 bra 	$L__BB15_2;
$L__BB15_3:
	ret;

}
	// .globl	a4c_copysignf32
.visible .entry a4c_copysignf32(
	.param .u64 .ptr .align 1 a4c_copysignf32_param_0,
	.param .u32 a4c_copysignf32_param_1,
	.param .u64 .ptr .align 1 a4c_copysignf32_param_2,
	.param .u64 .ptr .align 1 a4c_copysignf32_param_3
)
{
	.reg .pred 	%p<3>;
	.reg .b32 	%r<11>;
	.reg .b32 	%f<4>;
	.reg .b64 	%rd<11>;

	ld.param.u64 	%rd4, [a4c_copysignf32_param_0];
	ld.param.u32 	%r6, [a4c_copysignf32_param_1];
	ld.param.u64 	%rd5, [a4c_copysignf32_param_2];
	ld.param.u64 	%rd6, [a4c_copysignf32_param_3];
	mov.u32 	%r7, %ctaid.x;
	mov.u32 	%r1, %ntid.x;
	mov.u32 	%r8, %tid.x;
	mad.lo.s32 	%r10, %r7, %r1, %r8;
	setp.ge.s32 	%p1, %r10, %r6;
	@%p1 bra 	$L__BB16_3;
	mov.u32 	%r9, %nctaid.x;
	mul.lo.s32 	%r3, %r1, %r9;
	cvta.to.global.u64 	%rd1, %rd5;
	cvta.to.global.u64 	%rd2, %rd6;
	cvta.to.global.u64 	%rd3, %rd4;
$L__BB16_2:
	mul.wide.s32 	%rd7, %r10, 4;
	add.s64 	%rd8, %rd1, %rd7;
	ld.global.f32 	%f1, [%rd8];
	add.s64 	%rd9, %rd2, %rd7;
	ld.global.f32 	%f2, [%rd9];
	copysign.f32 	%f3, %f2, %f1;
	add.s64 	%rd10, %rd3, %rd7;
	st.global.f32 	[%rd10], %f3;
	add.s32 	%r10, %r10, %r3;
	setp.lt.s32 	%p2, %r10, %r6;
	@%p2 bra 	$L__BB16_2;
$L__BB16_3:
	ret;

}
	// .globl	a4c_cosf32
.visible .entry a4c_cosf32(
	.param .u64 .ptr .align 1 a4c_cosf32_param_0,
	.param .u32 a4c_cosf32_param_1,
	.param .u64 .ptr .align 1 a4c_cosf32_param_2
)
{
	.local .align 4 .b8 	__local_depot17[28];
	.reg .b64 	%SP;
	.reg .b64 	%SPL;
	.reg .pred 	%p<11>;
	.reg .b32 	%r<51>;
	.reg .b32 	%f<28>;
	.reg .b64 	%rd<29>;
	.reg .b64 	%fd<3>;

	mov.u64 	%SPL, __local_depot17;
	ld.param.u64 	%rd11, [a4c_cosf32_param_0];
	ld.param.u32 	%r20, [a4c_cosf32_param_1];
	ld.param.u64 	%rd12, [a4c_cosf32_param_2];
	add.u64 	%rd1, %SPL, 0;
	mov.u32 	%r21, %ctaid.x;
	mov.u32 	%r1, %ntid.x;
	mov.u32 	%r22, %tid.x;
	mad.lo.s32 	%r46, %r21, %r1, %r22;
	setp.ge.s32 	%p1, %r46, %r20;
	@%p1 bra 	$L__BB17_11;
	mov.u32 	%r23, %nctaid.x;
	mul.lo.s32 	%r3, %r1, %r23;
	cvta.to.global.u64 	%rd2, %rd12;
	cvta.to.global.u64 	%rd3, %rd11;
	mov.u64 	%rd16, __cudart_i2opi_f;
$L__BB17_2:
	mul.wide.s32 	%rd14, %r46, 4;
	add.s64 	%rd15, %rd2, %rd14;
	ld.global.f32 	%f1, [%rd15];
	mul.f32 	%f7, %f1, 0f3F22F983;
	cvt.rni.s32.f32 	%r50, %f7;
	cvt.rn.f32.s32 	%f8, %r50;
	fma.rn.f32 	%f9, %f8, 0fBFC90FDA, %f1;
	fma.rn.f32 	%f10, %f8, 0fB3A22168, %f9;
	fma.rn.f32 	%f27, %f8, 0fA7C234C5, %f10;
	abs.f32 	%f3, %f1;
	setp.ltu.f32 	%p2, %f3, 0f47CE4780;
	@%p2 bra 	$L__BB17_10;
	setp.neu.f32 	%p3, %f3, 0f7F800000;
	@%p3 bra 	$L__BB17_5;
	mov.f32 	%f13, 0f00000000;
	mul.rn.f32 	%f27, %f1, %f13;
	mov.b32 	%r50, 0;
	bra.uni 	$L__BB17_10;
$L__BB17_5:
	mov.b32 	%r6, %f1;
	shl.b32 	%r25, %r6, 8;
	or.b32  	%r7, %r25, -2147483648;
	mov.b64 	%rd28, 0;
	mov.b32 	%r47, 0;
	mov.u64 	%rd26, %rd16;
	mov.u64 	%rd27, %rd1;
$L__BB17_6:
	.pragma "nounroll";
	ld.global.nc.u32 	%r26, [%rd26];
	mad.wide.u32 	%rd18, %r26, %r7, %rd28;
	shr.u64 	%rd28, %rd18, 32;
	st.local.u32 	[%rd27], %rd18;
	add.s32 	%r47, %r47, 1;
	add.s64 	%rd27, %rd27, 4;
	add.s64 	%rd26, %rd26, 4;
	setp.ne.s32 	%p4, %r47, 6;
	@%p4 bra 	$L__BB17_6;
	shr.u32 	%r27, %r6, 23;
	st.local.u32 	[%rd1+24], %rd28;
	and.b32  	%r10, %r27, 31;
	and.b32  	%r28, %r27, 224;
	add.s32 	%r29, %r28, -128;
	shr.u32 	%r30, %r29, 5;
	mul.wide.u32 	%rd19, %r30, 4;
	sub.s64 	%rd10, %rd1, %rd19;
	ld.local.u32 	%r48, [%rd10+24];
	ld.local.u32 	%r49, [%rd10+20];
	setp.eq.s32 	%p5, %r10, 0;
	@%p5 bra 	$L__BB17_9;
	shf.l.wrap.b32 	%r48, %r49, %r48, %r10;
	ld.local.u32 	%r31, [%rd10+16];
	shf.l.wrap.b32 	%r49, %r31, %r49, %r10;
$L__BB17_9:
	shr.u32 	%r32, %r48, 30;
	shf.l.wrap.b32 	%r33, %r49, %r48, 2;
	shl.b32 	%r34, %r49, 2;
	shr.u32 	%r35, %r33, 31;
	add.s32 	%r36, %r35, %r32;
	neg.s32 	%r37, %r36;
	setp.lt.s32 	%p6, %r6, 0;
	selp.b32 	%r50, %r37, %r36, %p6;
	xor.b32  	%r38, %r33, %r6;
	shr.s32 	%r39, %r33, 31;
	xor.b32  	%r40, %r39, %r33;
	xor.b32  	%r41, %r39, %r34;
	cvt.u64.u32 	%rd20, %r40;
	shl.b64 	%rd21, %rd20, 32;
	cvt.u64.u32 	%rd22, %r41;
	or.b64  	%rd23, %rd21, %rd22;
	cvt.rn.f64.s64 	%fd1, %rd23;
	mul.f64 	%fd2, %fd1, 0d3BF921FB54442D19;
	cvt.rn.f32.f64 	%f11, %fd2;
	neg.f32 	%f12, %f11;
	setp.lt.s32 	%p7, %r38, 0;
	selp.f32 	%f27, %f12, %f11, %p7;
$L__BB17_10:
	add.s32 	%r43, %r50, 1;
	mul.rn.f32 	%f14, %f27, %f27;
	and.b32  	%r44, %r50, 1;
	setp.eq.b32 	%p8, %r44, 1;
	selp.f32 	%f15, %f27, 0f3F800000, %p8;
	fma.rn.f32 	%f16, %f14, %f15, 0f00000000;
	fma.rn.f32 	%f17, %f14, 0f37CBAC00, 0fBAB607ED;
	selp.f32 	%f18, 0fB94D4153, %f17, %p8;
	selp.f32 	%f19, 0f3C0885E4, 0f3D2AAABB, %p8;
	fma.rn.f32 	%f20, %f18, %f14, %f19;
	selp.f32 	%f21, 0fBE2AAAA8, 0fBEFFFFFF, %p8;
	fma.rn.f32 	%f22, %f20, %f14, %f21;
	fma.rn.f32 	%f23, %f22, %f16, %f15;
	and.b32  	%r45, %r43, 2;
	setp.eq.s32 	%p9, %r45, 0;
	mov.f32 	%f24, 0f00000000;
	sub.f32 	%f25, %f24, %f23;
	selp.f32 	%f26, %f23, %f25, %p9;
	add.s64 	%rd25, %rd3, %rd14;
	st.global.f32 	[%rd25], %f26;
	add.s32 	%r46, %r46, %r3;
	setp.lt.s32 	%p10, %r46, %r20;
	@%p10 bra 	$L__BB17_2;
$L__BB17_11:
	ret;

}
	// .globl	a4c_sinf32
.visible .entry a4c_sinf32(
	.param .u64 .ptr .align 1 a4c_sinf32_param_0,
	.param .u32 a4c_sinf32_param_1,
	.param .u64 .ptr .align 1 a4c_sinf32_param_2
)
{
	.local .align 4 .b8 	__local_depot18[28];
	.reg .b64 	%SP;
	.reg .b64 	%SPL;
	.reg .pred 	%p<11>;
	.reg .b32 	%r<50>;
	.reg .b32 	%f<28>;
	.reg .b64 	%rd<29>;
	.reg .b64 	%fd<3>;

	mov.u64 	%SPL, __local_depot18;
	ld.param.u64 	%rd11, [a4c_sinf32_param_0];
	ld.param.u32 	%r20, [a4c_sinf32_param_1];
	ld.param.u64 	%rd12, [a4c_sinf32_param_2];
	add.u64 	%rd1, %SPL, 0;
	mov.u32 	%r21, %ctaid.x;
	mov.u32 	%r1, %ntid.x;
	mov.u32 	%r22, %tid.x;
	mad.lo.s32 	%r45, %r21, %r1, %r22;
	setp.ge.s32 	%p1, %r45, %r20;
	@%p1 bra 	$L__BB18_11;
	mov.u32 	%r23, %nctaid.x;
	mul.lo.s32 	%r3, %r1, %r23;
	cvta.to.global.u64 	%rd2, %rd12;
	cvta.to.global.u64 	%rd3, %rd11;
	mov.u64 	%rd16, __cudart_i2opi_f;
$L__BB18_2:
	mul.wide.s32 	%rd14, %r45, 4;
	add.s64 	%rd15, %rd2, %rd14;
	ld.global.f32 	%f1, [%rd15];
	mul.f32 	%f7, %f1, 0f3F22F983;
	cvt.rni.s32.f32 	%r49, %f7;
	cvt.rn.f32.s32 	%f8, %r49;
	fma.rn.f32 	%f9, %f8, 0fBFC90FDA, %f1;
	fma.rn.f32 	%f10, %f8, 0fB3A22168, %f9;
	fma.rn.f32 	%f27, %f8, 0fA7C234C5, %f10;
	abs.f32 	%f3, %f1;
	setp.ltu.f32 	%p2, %f3, 0f47CE4780;
	@%p2 bra 	$L__BB18_10;
	setp.neu.f32 	%p3, %f3, 0f7F800000;
	@%p3 bra 	$L__BB18_5;
	mov.f32 	%f13, 0f00000000;
	mul.rn.f32 	%f27, %f1, %f13;
	mov.b32 	%r49, 0;
	bra.uni 	$L__BB18_10;
$L__BB18_5:
	mov.b32 	%r6, %f1;
	shl.b32 	%r25, %r6, 8;
	or.b32  	%r7, %r25, -2147483648;
	mov.b64 	%rd28, 0;
	mov.b32 	%r46, 0;
	mov.u64 	%rd26, %rd16;
	mov.u64 	%rd27, %rd1;
$L__BB18_6:
	.pragma "nounroll";
	ld.global.nc.u32 	%r26, [%rd26];
	mad.wide.u32 	%rd18, %r26, %r7, %rd28;
	shr.u64 	%rd28, %rd18, 32;
	st.local.u32 	[%rd27], %rd18;
	add.s32 	%r46, %r46, 1;
	add.s64 	%rd27, %rd27, 4;
	add.s64 	%rd26, %rd26, 4;
	setp.ne.s32 	%p4, %r46, 6;
	@%p4 bra 	$L__BB18_6;
	shr.u32 	%r27, %r6, 23;
	st.local.u32 	[%rd1+24], %rd28;
	and.b32  	%r10, %r27, 31;
	and.b32  	%r28, %r27, 224;
	add.s32 	%r29, %r28, -128;
	shr.u32 	%r30, %r29, 5;
	mul.wide.u32 	%rd19, %r30, 4;
	sub.s64 	%rd10, %rd1, %rd19;
	ld.local.u32 	%r47, [%rd10+24];
	ld.local.u32 	%r48, [%rd10+20];
	setp.eq.s32 	%p5, %r10, 0;
	@%p5 bra 	$L__BB18_9;
	shf.l.wrap.b32 	%r47, %r48, %r47, %r10;
	ld.local.u32 	%r31, [%rd10+16];
	shf.l.wrap.b32 	%r48, %r31, %r48, %r10;
$L__BB18_9:
	shr.u32 	%r32, %r47, 30;
	shf.l.wrap.b32 	%r33, %r48, %r47, 2;
	shl.b32 	%r34, %r48, 2;
	shr.u32 	%r35, %r33, 31;
	add.s32 	%r36, %r35, %r32;
	neg.s32 	%r37, %r36;
	setp.lt.s32 	%p6, %r6, 0;
	selp.b32 	%r49, %r37, %r36, %p6;
	xor.b32  	%r38, %r33, %r6;
	shr.s32 	%r39, %r33, 31;
	xor.b32  	%r40, %r39, %r33;
	xor.b32  	%r41, %r39, %r34;
	cvt.u64.u32 	%rd20, %r40;
	shl.b64 	%rd21, %rd20, 32;
	cvt.u64.u32 	%rd22, %r41;
	or.b64  	%rd23, %rd21, %rd22;
	cvt.rn.f64.s64 	%fd1, %rd23;
	mul.f64 	%fd2, %fd1, 0d3BF921FB54442D19;
	cvt.rn.f32.f64 	%f11, %fd2;
	neg.f32 	%f12, %f11;
	setp.lt.s32 	%p7, %r38, 0;
	selp.f32 	%f27, %f12, %f11, %p7;
$L__BB18_10:
	mul.rn.f32 	%f14, %f27, %f27;
	and.b32  	%r43, %r49, 1;
	setp.eq.b32 	%p8, %r43, 1;
	selp.f32 	%f15, 0f3F800000, %f27, %p8;
	fma.rn.f32 	%f16, %f14, %f15, 0f00000000;
	fma.rn.f32 	%f17, %f14, 0f37CBAC00, 0fBAB607ED;
	selp.f32 	%f18, %f17, 0fB94D4153, %p8;
	selp.f32 	%f19, 0f3D2AAABB, 0f3C0885E4, %p8;
	fma.rn.f32 	%f20, %f18, %f14, %f19;
	selp.f32 	%f21, 0fBEFFFFFF, 0fBE2AAAA8, %p8;
	fma.rn.f32 	%f22, %f20, %f14, %f21;
	fma.rn.f32 	%f23, %f22, %f16, %f15;
	and.b32  	%r44, %r49, 2;
	setp.eq.s32 	%p9, %r44, 0;
	mov.f32 	%f24, 0f00000000;
	sub.f32 	%f25, %f24, %f23;
	selp.f32 	%f26, %f23, %f25, %p9;
	add.s64 	%rd25, %rd3, %rd14;
	st.global.f32 	[%rd25], %f26;
	add.s32 	%r45, %r45, %r3;
	setp.lt.s32 	%p10, %r45, %r20;
	@%p10 bra 	$L__BB18_2;
$L__BB18_11:
	ret;

}
	// .globl	a4c_tanf32
.visible .entry a4c_tanf32(
	.param .u64 .ptr .align 1 a4c_tanf32_param_0,
	.param .u32 a4c_tanf32_param_1,
	.param .u64 .ptr .align 1 a4c_tanf32_param_2
)
{
	.local .align 4 .b8 	__local_depot19[28];
	.reg .b64 	%SP;
	.reg .b64 	%SPL;
	.reg .pred 	%p<11>;
	.reg .b32 	%r<49>;
	.reg .b32 	%f<28>;
	.reg .b64 	%rd<29>;
	.reg .b64 	%fd<3>;

	mov.u64 	%SPL, __local_depot19;
	ld.param.u64 	%rd11, [a4c_tanf32_param_0];
	ld.param.u32 	%r20, [a4c_tanf32_param_1];
	ld.param.u64 	%rd12, [a4c_tanf32_param_2];
	add.u64 	%rd1, %SPL, 0;
	mov.u32 	%r21, %ctaid.x;
	mov.u32 	%r1, %ntid.x;
	mov.u32 	%r22, %tid.x;
	mad.lo.s32 	%r44, %r21, %r1, %r22;
	setp.ge.s32 	%p1, %r44, %r20;
	@%p1 bra 	$L__BB19_11;
	mov.u32 	%r23, %nctaid.x;
	mul.lo.s32 	%r3, %r1, %r23;
	cvta.to.global.u64 	%rd2, %rd12;
	cvta.to.global.u64 	%rd3, %rd11;
	mov.u64 	%rd16, __cudart_i2opi_f;
$L__BB19_2:
	mul.wide.s32 	%rd14, %r44, 4;
	add.s64 	%rd15, %rd2, %rd14;
	ld.global.f32 	%f1, [%rd15];
	mul.f32 	%f7, %f1, 0f3F22F983;
	cvt.rni.s32.f32 	%r48, %f7;
	cvt.rn.f32.s32 	%f8, %r48;
	fma.rn.f32 	%f9, %f8, 0fBFC90FDA, %f1;
	fma.rn.f32 	%f10, %f8, 0fB3A22168, %f9;
	fma.rn.f32 	%f27, %f8, 0fA7C234C5, %f10;
	abs.f32 	%f3, %f1;
	setp.ltu.f32 	%p2, %f3, 0f47CE4780;
	@%p2 bra 	$L__BB19_10;
	setp.neu.f32 	%p3, %f3, 0f7F800000;
	@%p3 bra 	$L__BB19_5;
	mov.f32 	%f13, 0f00000000;
	mul.rn.f32 	%f27, %f1, %f13;
	mov.b32 	%r48, 0;
	bra.uni 	$L__BB19_10;
$L__BB19_5:
	mov.b32 	%r6, %f1;
	shl.b32 	%r25, %r6, 8;
	or.b32  	%r7, %r25, -2147483648;
	mov.b64 	%rd28, 0;
	mov.b32 	%r45, 0;
	mov.u64 	%rd26, %rd16;
	mov.u64 	%rd27, %rd1;
$L__BB19_6:
	.pragma "nounroll";
	ld.global.nc.u32 	%r26, [%rd26];
	mad.wide.u32 	%rd18, %r26, %r7, %rd28;
	shr.u64 	%rd28, %rd18, 32;
	st.local.u32 	[%rd27], %rd18;
	add.s32 	%r45, %r45, 1;
	add.s64 	%rd27, %rd27, 4;
	add.s64 	%rd26, %rd26, 4;
	setp.ne.s32 	%p4, %r45, 6;
	@%p4 bra 	$L__BB19_6;
	shr.u32 	%r27, %r6, 23;
	st.local.u32 	[%rd1+24], %rd28;
	and.b32  	%r10, %r27, 31;
	and.b32  	%r28, %r27, 224;
	add.s32 	%r29, %r28, -128;
	shr.u32 	%r30, %r29, 5;
	mul.wide.u32 	%rd19, %r30, 4;
	sub.s64 	%rd10, %rd1, %rd19;
	ld.local.u32 	%r46, [%rd10+24];
	ld.local.u32 	%r47, [%rd10+20];
	setp.eq.s32 	%p5, %r10, 0;
	@%p5 bra 	$L__BB19_9;
	shf.l.wrap.b32 	%r46, %r47, %r46, %r10;
	ld.local.u32 	%r31, [%rd10+16];
	shf.l.wrap.b32 	%r47, %r31, %r47, %r10;
$L__BB19_9:
	shr.u32 	%r32, %r46, 30;
	shf.l.wrap.b32 	%r33, %r47, %r46, 2;
	shl.b32 	%r34, %r47, 2;
	shr.u32 	%r35, %r33, 31;
	add.s32 	%r36, %r35, %r32;
	neg.s32 	%r37, %r36;
	setp.lt.s32 	%p6, %r6, 0;
	selp.b32 	%r48, %r37, %r36, %p6;
	xor.b32  	%r38, %r33, %r6;
	shr.s32 	%r39, %r33, 31;
	xor.b32  	%r40, %r39, %r33;
	xor.b32  	%r41, %r39, %r34;
	cvt.u64.u32 	%rd20, %r40;
	shl.b64 	%rd21, %rd20, 32;
	cvt.u64.u32 	%rd22, %r41;
	or.b64  	%rd23, %rd21, %rd22;
	cvt.rn.f64.s64 	%fd1, %rd23;
	mul.f64 	%fd2, %fd1, 0d3BF921FB54442D19;
	cvt.rn.f32.f64 	%f11, %fd2;
	neg.f32 	%f12, %f11;
	setp.lt.s32 	%p7, %r38, 0;
	selp.f32 	%f27, %f12, %f11, %p7;
$L__BB19_10:
	mul.f32 	%f14, %f27, %f27;
	fma.rn.f32 	%f15, %f14, 0f3C190000, 0f3B560000;
	fma.rn.f32 	%f16, %f15, %f14, 0f3CC70000;
	fma.rn.f32 	%f17, %f16, %f14, 0f3D5B0000;
	fma.rn.f32 	%f18, %f17, %f14, 0f3E089438;
	fma.rn.f32 	%f19, %f18, %f14, 0f3EAAAA88;
	mul.rn.f32 	%f20, %f14, %f27;
	fma.rn.f32 	%f21, %f19, %f20, %f27;
	abs.f32 	%f22, %f27;
	setp.eq.f32 	%p8, %f22, 0f3A00B43C;
	selp.f32 	%f23, %f27, %f21, %p8;
	and.b32  	%r43, %r48, 1;
	setp.eq.b32 	%p9, %r43, 1;
	neg.f32 	%f24, %f23;
	rcp.approx.ftz.f32 	%f25, %f24;
	selp.f32 	%f26, %f25, %f23, %p9;
	add.s64 	%rd25, %rd3, %rd14;
	st.global.f32 	[%rd25], %f26;
	add.s32 	%r44, %r44, %r3;
	setp.lt.s32 	%p10, %r44, %r20;
	@%p10 bra 	$L__BB19_2;
$L__BB19_11:
	ret;

}
	// .globl	a4c_acosf32
.visible .entry a4c_acosf32(
	.param .u64 .ptr .align 1 a4c_acosf32_param_0,
	.param .u32 a4c_acosf32_param_1,
	.param .u64 .ptr .align 1 a4c_acosf32_param_2
)
{
	.reg .pred 	%p<6>;
	.reg .b32 	%r<11>;
	.reg .b32 	%f<26>;
	.reg .b64 	%rd<8>;

	ld.param.u64 	%rd3, [a4c_acosf32_param_0];
	ld.param.u32 	%r6, [a4c_acosf32_param_1];
	ld.param.u64 	%rd4, [a4c_acosf32_param_2];
	mov.u32 	%r7, %ctaid.x;
	mov.u32 	%r1, %ntid.x;
	mov.u32 	%r8, %tid.x;
	mad.lo.s32 	%r10, %r7, %r1, %r8;
	setp.ge.s32 	%p1, %r10, %r6;
	@%p1 bra 	$L__BB20_3;
	mov.u32 	%r9, %nctaid.x;
	mul.lo.s32 	%r3, %r1, %r9;
	cvta.to.global.u64 	%rd1, %rd4;
	cvta.to.global.u64 	%rd2, %rd3;
$L__BB20_2:
	mul.wide.s32 	%rd5, %r10, 4;
	add.s64 	%rd6, %rd1, %rd5;
	ld.global.f32 	%f1, [%rd6];
	abs.f32 	%f2, %f1;
	fma.rn.f32 	%f3, %f2, 0fBF000000, 0f3F000000;
	rsqrt.approx.ftz.f32 	%f4, %f3;
	mul.f32 	%f5, %f4, %f3;
	mul.f32 	%f6, %f4, 0fBF000000;
	fma.rn.f32 	%f7, %f5, %f6, 0f3F000000;
	fma.rn.f32 	%f8, %f5, %f7, %f5;
	setp.eq.f32 	%p2, %f2, 0f3F800000;
	selp.f32 	%f9, 0f00000000, %f8, %p2;
	setp.gt.f32 	%p3, %f2, 0f3F0F5C29;
	selp.f32 	%f10, %f9, %f2, %p3;
	copysign.f32 	%f11, %f1, %f10;
	mul.f32 	%f12, %f11, %f11;
	fma.rn.f32 	%f13, %f12, 0f3D10ECEF, 0f3C8B1ABB;
	fma.rn.f32 	%f14, %f13, %f12, 0f3CFC028C;
	fma.rn.f32 	%f15, %f14, %f12, 0f3D372139;
	fma.rn.f32 	%f16, %f15, %f12, 0f3D9993DB;
	fma.rn.f32 	%f17, %f16, %f12, 0f3E2AAAC6;
	mul.f32 	%f18, %f12, %f17;
	fma.rn.f32 	%f19, %f18, %f11, %f11;
	neg.f32 	%f20, %f19;
	selp.f32 	%f21, %f19, %f20, %p3;
	fma.rn.f32 	%f22, 0f3F6EE581, 0f3FD774EB, %f21;
	setp.gt.f32 	%p4, %f1, 0f3F0F5C29;
	selp.f32 	%f23, %f19, %f22, %p4;
	add.f32 	%f24, %f23, %f23;
	selp.f32 	%f25, %f24, %f23, %p3;
	add.s64 	%rd7, %rd2, %rd5;
	st.global.f32 	[%rd7], %f25;
	add.s32 	%r10, %r10, %r3;
	setp.lt.s32 	%p5, %r10, %r6;
	@%p5 bra 	$L__BB20_2;
$L__BB20_3:
	ret;

}
	// .globl	a4c_asinf32
.visible .entry a4c_asinf32(
	.param .u64 .ptr .align 1 a4c_asinf32_param_0,
	.param .u32 a4c_asinf32_param_1,
	.param .u64 .ptr .align 1 a4c_asinf32_param_2
)
{
	.reg .pred 	%p<6>;
	.reg .b32 	%r<11>;
	.reg .b32 	%f<23>;
	.reg .b64 	%rd<8>;

	ld.param.u64 	%rd3, [a4c_asinf32_param_0];
	ld.param.u32 	%r6, [a4c_asinf32_param_1];
	ld.param.u64 	%rd4, [a4c_asinf32_param_2];
	mov.u32 	%r7, %ctaid.x;
	mov.u32 	%r1, %ntid.x;
	mov.u32 	%r8, %tid.x;
	mad.lo.s32 	%r10, %r7, %r1, %r8;
	setp.ge.s32 	%p1, %r10, %r6;
	@%p1 bra 	$L__BB21_3;
	mov.u32 	%r9, %nctaid.x;
	mul.lo.s32 	%r3, %r1, %r9;
	cvta.to.global.u64 	%rd1, %rd4;
	cvta.to.global.u64 	%rd2, %rd3;
$L__BB21_2:
	mul.wide.s32 	%rd5, %r10, 4;
	add.s64 	%rd6, %rd1, %rd5;
	ld.global.f32 	%f1, [%rd6];
	abs.f32 	%f2, %f1;
	fma.rn.f32 	%f3, %f2, 0fBF000000, 0f3F000000;
	rsqrt.approx.ftz.f32 	%f4, %f3;
	mul.f32 	%f5, %f4, %f3;
	mul.f32 	%f6, %f4, 0fBF000000;
	fma.rn.f32 	%f7, %f5, %f6, 0f3F000000;
	fma.rn.f32 	%f8, %f5, %f7, %f5;
	setp.eq.f32 	%p2, %f2, 0f3F800000;
	selp.f32 	%f9, 0f00000000, %f8, %p2;
	setp.gt.f32 	%p3, %f2, 0f3F0F5C29;
	selp.f32 	%f10, %f9, %f2, %p3;
	mul.f32 	%f11, %f10, %f10;
	fma.rn.f32 	%f12, %f11, 0f3D4DD2F7, 0f3C99CA97;
	fma.rn.f32 	%f13, %f12, %f11, 0f3D3F90E8;
	fma.rn.f32 	%f14, %f13, %f11, 0f3D993CCF;
	fma.rn.f32 	%f15, %f14, %f11, 0f3E2AAC04;
	mul.f32 	%f16, %f11, %f15;
	fma.rn.f32 	%f17, %f16, %f10, %f10;
	mul.f32 	%f18, %f17, 0fC0000000;
	fma.rn.f32 	%f19, 0f3F6EE581, 0f3FD774EB, %f18;
	selp.f32 	%f20, %f19, %f17, %p3;
	setp.num.f32 	%p4, %f20, %f20;
	copysign.f32 	%f21, %f1, %f20;
	selp.f32 	%f22, %f21, %f20, %p4;
	add.s64 	%rd7, %rd2, %rd5;
	st.global.f32 	[%rd7], %f22;
	add.s32 	%r10, %r10, %r3;
	setp.lt.s32 	%p5, %r10, %r6;
	@%p5 bra 	$L__BB21_2;
$L__BB21_3:
	ret;

}
	// .globl	a4c_atanf32
.visible .entry a4c_atanf32(
	.param .u64 .ptr .align 1 a4c_atanf32_param_0,
	.param .u32 a4c_atanf32_param_1,
	.param .u64 .ptr .align 1 a4c_atanf32_param_2
)
{
	.reg .pred 	%p<5>;
	.reg .b32 	%r<11>;
	.reg .b32 	%f<20>;
	.reg .b64 	%rd<8>;

	ld.param.u64 	%rd3, [a4c_atanf32_param_0];
	ld.param.u32 	%r6, [a4c_atanf32_param_1];
	ld.param.u64 	%rd4, [a4c_atanf32_param_2];
	mov.u32 	%r7, %ctaid.x;
	mov.u32 	%r1, %ntid.x;
	mov.u32 	%r8, %tid.x;
	mad.lo.s32 	%r10, %r7, %r1, %r8;
	setp.ge.s32 	%p1, %r10, %r6;
	@%p1 bra 	$L__BB22_3;
	mov.u32 	%r9, %nctaid.x;
	mul.lo.s32 	%r3, %r1, %r9;
	cvta.to.global.u64 	%rd1, %rd4;
	cvta.to.global.u64 	%rd2, %rd3;
$L__BB22_2:
	mul.wide.s32 	%rd5, %r10, 4;
	add.s64 	%rd6, %rd1, %rd5;
	ld.global.f32 	%f1, [%rd6];
	abs.f32 	%f2, %f1;
	setp.gt.f32 	%p2, %f2, 0f3F800000;
	rcp.approx.ftz.f32 	%f3, %f2;
	selp.f32 	%f4, %f3, %f2, %p2;
	mul.f32 	%f5, %f4, %f4;
	fma.rn.f32 	%f6, %f5, 0f3B2090AA, 0fBC6BE14F;
	fma.rn.f32 	%f7, %f6, %f5, 0f3D23397E;
	fma.rn.f32 	%f8, %f7, %f5, 0fBD948A7A;
	fma.rn.f32 	%f9, %f8, %f5, 0f3DD76B21;
	fma.rn.f32 	%f10, %f9, %f5, 0fBE111E88;
	fma.rn.f32 	%f11, %f10, %f5, 0f3E4CAF60;
	fma.rn.f32 	%f12, %f11, %f5, 0fBEAAAA27;
	mul.f32 	%f13, %f5, %f12;
	fma.rn.f32 	%f14, %f13, %f4, %f4;
	neg.f32 	%f15, %f14;
	fma.rn.f32 	%f16, 0f3F6EE581, 0f3FD774EB, %f15;
	selp.f32 	%f17, %f16, %f14, %p2;
	setp.num.f32 	%p3, %f2, %f2;
	copysign.f32 	%f18, %f1, %f17;
	selp.f32 	%f19, %f18, %f17, %p3;
	add.s64 	%rd7, %rd2, %rd5;
	st.global.f32 	[%rd7], %f19;
	add.s32 	%r10, %r10, %r3;
	setp.lt.s32 	%p4, %r10, %r6;
	@%p4 bra 	$L__BB22_2;
$L__BB22_3:
	ret;

}
	// .globl	a4c_atan2f32
.visible .entry a4c_atan2f32(
	.param .u64 .ptr .align 1 a4c_atan2f32_param_0,
	.param .u32 a4c_atan2f32_param_1,
	.param .u64 .ptr .align 1 a4c_atan2f32_param_2,
	.param .u64 .ptr .align 1 a4c_atan2f32_param_3
)
{
	.reg .pred 	%p<8>;
	.reg .b32 	%r<12>;
	.reg .b32 	%f<33>;
	.reg .b64 	%rd<11>;

	ld.param.u64 	%rd4, [a4c_atan2f32_param_0];
	ld.param.u32 	%r6, [a4c_atan2f32_param_1];
	ld.param.u64 	%rd5, [a4c_atan2f32_param_2];
	ld.param.u64 	%rd6, [a4c_atan2f32_param_3];
	mov.u32 	%r7, %ctaid.x;
	mov.u32 	%r1, %ntid.x;
	mov.u32 	%r8, %tid.x;
	mad.lo.s32 	%r11, %r7, %r1, %r8;
	setp.ge.s32 	%p1, %r11, %r6;
	@%p1 bra 	$L__BB23_3;
	mov.u32 	%r9, %nctaid.x;
	mul.lo.s32 	%r3, %r1, %r9;
	cvta.to.global.u64 	%rd1, %rd5;
	cvta.to.global.u64 	%rd2, %rd6;
	cvta.to.global.u64 	%rd3, %rd4;
$L__BB23_2:
	mul.wide.s32 	%rd7, %r11, 4;
	add.s64 	%rd8, %rd1, %rd7;
	ld.global.f32 	%f1, [%rd8];
	add.s64 	%rd9, %rd2, %rd7;
	ld.global.f32 	%f2, [%rd9];
	abs.f32 	%f3, %f2;
	abs.f32 	%f4, %f1;
	setp.gt.f32 	%p2, %f4, %f3;
	selp.f32 	%f5, %f4, %f3, %p2;
	selp.f32 	%f6, %f3, %f4, %p2;
	div.rn.f32 	%f7, %f6, %f5;
	mul.f32 	%f8, %f7, %f7;
	fma.rn.f32 	%f9, %f8, 0f3B33710B, 0fBC807748;
	fma.rn.f32 	%f10, %f9, %f8, 0f3D2CDAB2;
	fma.rn.f32 	%f11, %f10, %f8, 0fBD992D10;
	fma.rn.f32 	%f12, %f11, %f8, 0f3DD9EA6C;
	fma.rn.f32 	%f13, %f12, %f8, 0fBE117CB1;
	fma.rn.f32 	%f14, %f13, %f8, 0f3E4CBCE0;
	fma.rn.f32 	%f15, %f14, %f8, 0fBEAAAA7D;
	mul.f32 	%f16, %f8, %f15;
	fma.rn.f32 	%f17, %f16, %f7, %f7;
	neg.f32 	%f18, %f17;
	fma.rn.f32 	%f19, 0f3F6EE581, 0f3FD774EB, %f18;
	selp.f32 	%f20, %f19, %f17, %p2;
	selp.f32 	%f21, 0f3F6EE581, 0f3FEEE581, %p2;
	selp.f32 	%f22, %f17, %f18, %p2;
	mov.b32 	%r10, %f2;
	fma.rn.f32 	%f23, %f21, 0f3FD774EB, %f22;
	setp.lt.s32 	%p3, %r10, 0;
	selp.f32 	%f24, %f23, %f20, %p3;
	add.f32 	%f25, %f4, %f3;
	setp.eq.f32 	%p4, %f5, 0f00000000;
	selp.f32 	%f26, 0f40490FDB, 0f00000000, %p3;
	setp.eq.f32 	%p5, %f3, %f4;
	selp.f32 	%f27, 0f4016CBE4, 0f3F490FDB, %p3;
	selp.f32 	%f28, %f27, %f24, %p5;
	selp.f32 	%f29, %f26, %f28, %p4;
	abs.f32 	%f30, %f25;
	setp.nan.f32 	%p6, %f30, %f30;
	copysign.f32 	%f31, %f1, %f29;
	selp.f32 	%f32, %f25, %f31, %p6;
	add.s64 	%rd10, %rd3, %rd7;
	st.global.f32 	[%rd10], %f32;
	add.s32 	%r11, %r11, %r3;
	setp.lt.s32 	%p7, %r11, %r6;
	@%p7 bra 	$L__BB23_2;
$L__BB23_3:
	ret;

}
	// .globl	a4c_coshf32
.visible .entry a4c_coshf32(
	.param .u64 .ptr .align 1 a4c_coshf32_param_0,
	.param .u32 a4c_coshf32_param_1,
	.param .u64 .ptr .align 1 a4c_coshf32_param_2
)
{
	.reg .pred 	%p<4>;
	.reg .b32 	%r<13>;
	.reg .b32 	%f<20>;
	.reg .b64 	%rd<8>;

	ld.param.u64 	%rd3, [a4c_coshf32_param_0];
	ld.param.u32 	%r6, [a4c_coshf32_param_1];
	ld.param.u64 	%rd4, [a4c_coshf32_param_2];
	mov.u32 	%r7, %ctaid.x;
	mov.u32 	%r1, %ntid.x;
	mov.u32 	%r8, %tid.x;
	mad.lo.s32 	%r12, %r7, %r1, %r8;
	setp.ge.s32 	%p1, %r12, %r6;
	@%p1 bra 	$L__BB24_3;
	mov.u32 	%r9, %nctaid.x;
	mul.lo.s32 	%r3, %r1, %r9;
	cvta.to.global.u64 	%rd1, %rd4;
	cvta.to.global.u64 	%rd2, %rd3;
$L__BB24_2:
	mul.wide.s32 	%rd5, %r12, 4;
	add.s64 	%rd6, %rd1, %rd5;
	ld.global.f32 	%f1, [%rd6];
	abs.f32 	%f2, %f1;
	mov.f32 	%f3, 0f3FB8AA3B;
	mul.rn.f32 	%f4, %f2, %f3;
	cvt.rzi.f32.f32 	%f5, %f4;
	abs.f32 	%f6, %f5;
	setp.gt.f32 	%p2, %f6, 0f42FC0000;
	mov.f32 	%f7, 0f42FC0000;
	copysign.f32 	%f8, %f5, %f7;
	selp.f32 	%f9, %f8, %f5, %p2;
	fma.rn.f32 	%f10, %f9, 0fBF317218, %f2;
	fma.rn.f32 	%f11, %f9, 0f3102E308, %f10;
	mul.f32 	%f12, %f11, 0f3FB8AA3B;
	add.f32 	%f13, %f9, 0f4B40007D;
	mov.b32 	%r10, %f13;
	shl.b32 	%r11, %r10, 23;
	mov.b32 	%f14, %r11;
	ex2.approx.ftz.f32 	%f15, %f12;
	mul.f32 	%f16, %f15, %f14;
	mov.f32 	%f17, 0f3E000000;
	div.approx.ftz.f32 	%f18, %f17, %f16;
	fma.rn.f32 	%f19, %f16, 0f40000000, %f18;
	add.s64 	%rd7, %rd2, %rd5;
	st.global.f32 	[%rd7], %f19;
	add.s32 	%r12, %r12, %r3;
	setp.lt.s32 	%p3, %r12, %r6;
	@%p3 bra 	$L__BB24_2;
$L__BB24_3:
	ret;

}
	// .globl	a4c_sinhf32
.visible .entry a4c_sinhf32(
	.param .u64 .ptr .align 1 a4c_sinhf32_param_0,
	.param .u32 a4c_sinhf32_param_1,
	.param .u64 .ptr .align 1 a4c_sinhf32_param_2
)
{
	.reg .pred 	%p<5>;
	.reg .b32 	%r<13>;
	.reg .b32 	%f<28>;
	.reg .b64 	%rd<8>;

	ld.param.u64 	%rd3, [a4c_sinhf32_param_0];
	ld.param.u32 	%r6, [a4c_sinhf32_param_1];
	ld.param.u64 	%rd4, [a4c_sinhf32_param_2];
	mov.u32 	%r7, %ctaid.x;
	mov.u32 	%r1, %ntid.x;
	mov.u32 	%r8, %tid.x;
	mad.lo.s32 	%r12, %r7, %r1, %r8;
	setp.ge.s32 	%p1, %r12, %r6;
	@%p1 bra 	$L__BB25_3;
	mov.u32 	%r9, %nctaid.x;
	mul.lo.s32 	%r3, %r1, %r9;
	cvta.to.global.u64 	%rd1, %rd4;
	cvta.to.global.u64 	%rd2, %rd3;
$L__BB25_2:
	mul.wide.s32 	%rd5, %r12, 4;
	add.s64 	%rd6, %rd1, %rd5;
	ld.global.f32 	%f1, [%rd6];
	abs.f32 	%f2, %f1;
	mov.f32 	%f3, 0f3FB8AA3B;
	mul.rn.f32 	%f4, %f2, %f3;
	cvt.rzi.f32.f32 	%f5, %f4;
	abs.f32 	%f6, %f5;
	setp.gt.f32 	%p2, %f6, 0f42FC0000;
	mov.f32 	%f7, 0f42FC0000;
	copysign.f32 	%f8, %f5, %f7;
	selp.f32 	%f9, %f8, %f5, %p2;
	fma.rn.f32 	%f10, %f9, 0fBF317218, %f2;
	fma.rn.f32 	%f11, %f9, 0f3102E308, %f10;
	mul.f32 	%f12, %f11, 0f3FB8AA3B;
	add.f32 	%f13, %f9, 0f4B40007D;
	mov.b32 	%r10, %f13;
	shl.b32 	%r11, %r10, 23;
	mov.b32 	%f14, %r11;
	ex2.approx.ftz.f32 	%f15, %f12;
	mul.f32 	%f16, %f15, %f14;
	mov.f32 	%f17, 0fBE000000;
	div.approx.ftz.f32 	%f18, %f17, %f16;
	fma.rn.f32 	%f19, %f16, 0f40000000, %f18;
	mul.f32 	%f20, %f1, %f1;
	fma.rn.f32 	%f21, %f20, 0f363D0ADA, 0f394FFF49;
	fma.rn.f32 	%f22, %f21, %f20, 0f3C08889A;
	fma.rn.f32 	%f23, %f22, %f20, 0f3E2AAAAB;
	mul.f32 	%f24, %f20, %f23;
	fma.rn.f32 	%f25, %f24, %f1, %f1;
	setp.ge.f32 	%p3, %f2, 0f3F800000;
	copysign.f32 	%f26, %f1, %f19;
	selp.f32 	%f27, %f26, %f25, %p3;
	add.s64 	%rd7, %rd2, %rd5;
	st.global.f32 	[%rd7], %f27;
	add.s32 	%r12, %r12, %r3;
	setp.lt.s32 	%p4, %r12, %r6;
	@%p4 bra 	$L__BB25_2;
$L__BB25_3:
	ret;

}
	// .globl	a4c_tanhf32
.visible .entry a4c_tanhf32(
	.param .u64 .ptr .align 1 a4c_tanhf32_param_0,
	.param .u32 a4c_tanhf32_param_1,
	.param .u64 .ptr .align 1 a4c_tanhf32_param_2
)
{
	.reg .pred 	%p<5>;
	.reg .b32 	%r<11>;
	.reg .b32 	%f<17>;
	.reg .b64 	%rd<8>;

	ld.param.u64 	%rd3, [a4c_tanhf32_param_0];
	ld.param.u32 	%r6, [a4c_tanhf32_param_1];
	ld.param.u64 	%rd4, [a4c_tanhf32_param_2];
	mov.u32 	%r7, %ctaid.x;
	mov.u32 	%r1, %ntid.x;
	mov.u32 	%r8, %tid.x;
	mad.lo.s32 	%r10, %r7, %r1, %r8;
	setp.ge.s32 	%p1, %r10, %r6;
	@%p1 bra 	$L__BB26_3;
	mov.u32 	%r9, %nctaid.x;
	mul.lo.s32 	%r3, %r1, %r9;
	cvta.to.global.u64 	%rd1, %rd4;
	cvta.to.global.u64 	%rd2, %rd3;
$L__BB26_2:
	mul.wide.s32 	%rd5, %r10, 4;
	add.s64 	%rd6, %rd1, %rd5;
	ld.global.f32 	%f1, [%rd6];
	abs.f32 	%f2, %f1;
	mul.f32 	%f3, %f2, 0f4038AA3B;
	ex2.approx.ftz.f32 	%f4, %f3;
	add.f32 	%f5, %f4, 0f3F800000;
	rcp.approx.ftz.f32 	%f6, %f5;
	fma.rn.f32 	%f7, %f6, 0fC0000000, 0f3F800000;
	setp.ge.f32 	%p2, %f2, 0f41102CB4;
	selp.f32 	%f8, 0f3F800000, %f7, %p2;
	copysign.f32 	%f9, %f1, %f8;
	mul.f32 	%f10, %f1, %f1;
	fma.rn.f32 	%f11, %f10, 0f3C80F082, 0fBD563CAE;
	fma.rn.f32 	%f12, %f11, %f10, 0f3E085941;
	fma.rn.f32 	%f13, %f12, %f10, 0fBEAAA9ED;
	fma.rn.f32 	%f14, %f13, %f10, 0f00000000;
	fma.rn.f32 	%f15, %f14, %f1, %f1;
	setp.ge.f32 	%p3, %f2, 0f3F19999A;
	selp.f32 	%f16, %f9, %f15, %p3;
	add.s64 	%rd7, %rd2, %rd5;
	st.global.f32 	[%rd7], %f16;
	add.s32 	%r10, %r10, %r3;
	setp.lt.s32 	%p4, %r10, %r6;
	@%p4 bra 	$L__BB26_2;
$L__BB26_3:
	ret;

}
	// .globl	a4c_acoshf32
.visible .entry a4c_acoshf32(
	.param .u64 .ptr .align 1 a4c_acoshf32_param_0,
	.param .u32 a4c_acoshf32_param_1,
	.param .u64 .ptr .align 1 a4c_acoshf32_param_2
)
{
	.reg .pred 	%p<9>;
	.reg .b32 	%r<18>;
	.reg .b32 	%f<39>;
	.reg .b64 	%rd<9>;

	ld.param.u64 	%rd3, [a4c_acoshf32_param_0];
	ld.param.u32 	%r8, [a4c_acoshf32_param_1];
	ld.param.u64 	%rd4, [a4c_acoshf32_param_2];
	mov.u32 	%r9, %ctaid.x;
	mov.u32 	%r1, %ntid.x;
	mov.u32 	%r10, %tid.x;
	mad.lo.s32 	%r17, %r9, %r1, %r10;
	setp.ge.s32 	%p1, %r17, %r8;
	@%p1 bra 	$L__BB27_5;
	mov.u32 	%r11, %nctaid.x;
	mul.lo.s32 	%r3, %r1, %r11;
	cvta.to.global.u64 	%rd1, %rd4;
	cvta.to.global.u64 	%rd2, %rd3;
$L__BB27_2:
	mul.wide.s32 	%rd5, %r17, 4;
	add.s64 	%rd6, %rd1, %rd5;
	ld.global.f32 	%f5, [%rd6];
	mov.f32 	%f6, 0f3F800000;
	sub.rn.f32 	%f7, %f5, %f6;
	mov.b32 	%r5, %f7;
	setp.gt.u32 	%p2, %r5, 1258291200;
	fma.rn.f32 	%f8, %f5, %f5, 0fBF800000;
	rsqrt.approx.ftz.f32 	%f9, %f8;
	mul.f32 	%f10, %f8, %f9;
	mul.f32 	%f11, %f9, 0f3F000000;
	neg.f32 	%f12, %f10;
	fma.rn.f32 	%f13, %f12, %f10, %f8;
	fma.rn.f32 	%f14, %f13, %f11, %f10;
	setp.eq.f32 	%p3, %f8, 0f00000000;
	selp.f32 	%f15, 0f00000000, %f14, %p3;
	selp.f32 	%f16, 0fBF800001, %f15, %p2;
	add.f32 	%f1, %f7, %f16;
	add.rz.f32 	%f17, %f1, %f6;
	mov.b32 	%r12, %f17;
	add.s32 	%r13, %r12, -1061158912;
	and.b32  	%r14, %r13, -8388608;
	mov.b32 	%r6, %f1;
	sub.s32 	%r15, %r6, %r14;
	mov.b32 	%f18, %r15;
	sub.s32 	%r16, 1082130432, %r14;
	mov.b32 	%f19, %r16;
	fma.rn.f32 	%f20, %f19, 0f3E800000, 0fBF800000;
	add.f32 	%f21, %f20, %f18;
	cvt.rn.f32.s32 	%f22, %r14;
	mul.f32 	%f23, %f22, 0f34000000;
	fma.rn.f32 	%f24, %f21, 0fBD39BF78, 0f3DD80012;
	fma.rn.f32 	%f25, %f24, %f21, 0fBE0778E0;
	fma.rn.f32 	%f26, %f25, %f21, 0f3E146475;
	fma.rn.f32 	%f27, %f26, %f21, 0fBE2A68DD;
	fma.rn.f32 	%f28, %f27, %f21, 0f3E4CAF9E;
	fma.rn.f32 	%f29, %f28, %f21, 0fBE800042;
	fma.rn.f32 	%f30, %f29, %f21, 0f3EAAAAE6;
	fma.rn.f32 	%f31, %f30, %f21, 0fBF000000;
	mul.f32 	%f32, %f21, %f31;
	fma.rn.f32 	%f33, %f32, %f21, %f21;
	fma.rn.f32 	%f38, %f23, 0f3F317218, %f33;
	setp.lt.u32 	%p4, %r6, 2139095040;
	@%p4 bra 	$L__BB27_4;
	setp.gt.s32 	%p5, %r6, -1082130432;
	fma.rn.f32 	%f34, %f1, 0f7F800000, 0f7F800000;
	selp.f32 	%f35, %f34, %f38, %p5;
	setp.eq.f32 	%p6, %f1, 0f00000000;
	selp.f32 	%f38, 0f80000000, %f35, %p6;
$L__BB27_4:
	setp.gt.u32 	%p7, %r5, 1258291200;
	add.f32 	%f36, %f38, 0f3F317218;
	selp.f32 	%f37, %f36, %f38, %p7;
	add.s64 	%rd8, %rd2, %rd5;
	st.global.f32 	[%rd8], %f37;
	add.s32 	%r17, %r17, %r3;
	setp.lt.s32 	%p8, %r17, %r8;
	@%p8 bra 	$L__BB27_2;
$L__BB27_5:
	ret;

}
	// .globl	a4c_asinhf32
.visible .entry a4c_asinhf32(
	.param .u64 .ptr .align 1 a4c_asinhf32_param_0,
	.param .u32 a4c_asinhf32_param_1,
	.param .u64 .ptr .align 1 a4c_asinhf32_param_2
)
{
	.reg .pred 	%p<9>;
	.reg .b32 	%r<17>;
	.reg .b32 	%f<38>;
	.reg .b64 	%rd<9>;

	ld.param.u64 	%rd3, [a4c_asinhf32_param_0];
	ld.param.u32 	%r7, [a4c_asinhf32_param_1];
	ld.param.u64 	%rd4, [a4c_asinhf32_param_2];
	mov.u32 	%r8, %ctaid.x;
	mov.u32 	%r1, %ntid.x;
	mov.u32 	%r9, %tid.x;
	mad.lo.s32 	%r16, %r8, %r1, %r9;
	setp.ge.s32 	%p1, %r16, %r7;
	@%p1 bra 	$L__BB28_5;
	mov.u32 	%r10, %nctaid.x;
	mul.lo.s32 	%r3, %r1, %r10;
	cvta.to.global.u64 	%rd1, %rd4;
	cvta.to.global.u64 	%rd2, %rd3;
$L__BB28_2:
	mul.wide.s32 	%rd5, %r16, 4;
	add.s64 	%rd6, %rd1, %rd5;
	ld.global.f32 	%f1, [%rd6];
	abs.f32 	%f2, %f1;
	fma.rn.f32 	%f7, %f1, %f1, 0f3F800000;
	rsqrt.approx.ftz.f32 	%f8, %f7;
	fma.rn.f32 	%f9, %f7, %f8, 0f3F800000;
	rcp.approx.ftz.f32 	%f10, %f9;
	mul.f32 	%f11, %f2, %f10;
	fma.rn.f32 	%f12, %f2, %f11, %f2;
	setp.gt.f32 	%p2, %f2, 0f4B000000;
	selp.f32 	%f3, %f2, %f12, %p2;
	mov.f32 	%f13, 0f3F800000;
	add.rz.f32 	%f14, %f3, %f13;
	mov.b32 	%r11, %f14;
	add.s32 	%r12, %r11, -1061158912;
	and.b32  	%r13, %r12, -8388608;
	mov.b32 	%r5, %f3;
	sub.s32 	%r14, %r5, %r13;
	mov.b32 	%f15, %r14;
	sub.s32 	%r15, 1082130432, %r13;
	mov.b32 	%f16, %r15;
	fma.rn.f32 	%f17, %f16, 0f3E800000, 0fBF800000;
	add.f32 	%f18, %f17, %f15;
	cvt.rn.f32.s32 	%f19, %r13;
	mul.f32 	%f20, %f19, 0f34000000;
	fma.rn.f32 	%f21, %f18, 0fBD39BF78, 0f3DD80012;
	fma.rn.f32 	%f22, %f21, %f18, 0fBE0778E0;
	fma.rn.f32 	%f23, %f22, %f18, 0f3E146475;
	fma.rn.f32 	%f24, %f23, %f18, 0fBE2A68DD;
	fma.rn.f32 	%f25, %f24, %f18, 0f3E4CAF9E;
	fma.rn.f32 	%f26, %f25, %f18, 0fBE800042;
	fma.rn.f32 	%f27, %f26, %f18, 0f3EAAAAE6;
	fma.rn.f32 	%f28, %f27, %f18, 0fBF000000;
	mul.f32 	%f29, %f18, %f28;
	fma.rn.f32 	%f30, %f29, %f18, %f18;
	fma.rn.f32 	%f37, %f20, 0f3F317218, %f30;
	setp.lt.u32 	%p3, %r5, 2139095040;
	@%p3 bra 	$L__BB28_4;
	setp.gt.s32 	%p4, %r5, -1082130432;
	fma.rn.f32 	%f31, %f3, 0f7F800000, 0f7F800000;
	selp.f32 	%f32, %f31, %f37, %p4;
	setp.eq.f32 	%p5, %f3, 0f00000000;
	selp.f32 	%f37, 0f80000000, %f32, %p5;
$L__BB28_4:
	setp.gt.f32 	%p6, %f2, 0f4B000000;
	add.f32 	%f33, %f37, 0f3F317218;
	selp.f32 	%f34, %f33, %f37, %p6;
	setp.num.f32 	%p7, %f2, %f2;
	copysign.f32 	%f35, %f1, %f34;
	selp.f32 	%f36, %f35, %f34, %p7;
	add.s64 	%rd8, %rd2, %rd5;
	st.global.f32 	[%rd8], %f36;
	add.s32 	%r16, %r16, %r3;
	setp.lt.s32 	%p8, %r16, %r7;
	@%p8 bra 	$L__BB28_2;
$L__BB28_5:
	ret;

}
	// .globl	a4c_atanhf32
.visible .entry a4c_atanhf32(
	.param .u64 .ptr .align 1 a4c_atanhf32_param_0,
	.param .u32 a4c_atanhf32_param_1,
	.param .u64 .ptr .align 1 a4c_atanhf32_param_2
)
{
	.reg .pred 	%p<7>;
	.reg .b32 	%r<17>;
	.reg .b32 	%f<35>;
	.reg .b64 	%rd<9>;

	ld.param.u64 	%rd3, [a4c_atanhf32_param_0];
	ld.param.u32 	%r7, [a4c_atanhf32_param_1];
	ld.param.u64 	%rd4, [a4c_atanhf32_param_2];
	mov.u32 	%r8, %ctaid.x;
	mov.u32 	%r1, %ntid.x;
	mov.u32 	%r9, %tid.x;
	mad.lo.s32 	%r16, %r8, %r1, %r9;
	setp.ge.s32 	%p1, %r16, %r7;
	@%p1 bra 	$L__BB29_5;
	mov.u32 	%r10, %nctaid.x;
	mul.lo.s32 	%r3, %r1, %r10;
	cvta.to.global.u64 	%rd1, %rd4;
	cvta.to.global.u64 	%rd2, %rd3;
$L__BB29_2:
	mul.wide.s32 	%rd5, %r16, 4;
	add.s64 	%rd6, %rd1, %rd5;
	ld.global.f32 	%f1, [%rd6];
	abs.f32 	%f6, %f1;
	mov.f32 	%f7, 0f3F800000;
	sub.f32 	%f8, %f7, %f6;
	rcp.approx.ftz.f32 	%f9, %f8;
	add.f32 	%f10, %f9, %f9;
	mul.f32 	%f11, %f6, %f10;
	setp.gt.f32 	%p2, %f6, 0f7E800000;
	selp.f32 	%f2, 0fC0000000, %f11, %p2;
	add.rz.f32 	%f12, %f2, %f7;
	mov.b32 	%r11, %f12;
	add.s32 	%r12, %r11, -1061158912;
	and.b32  	%r13, %r12, -8388608;
	mov.b32 	%r5, %f2;
	sub.s32 	%r14, %r5, %r13;
	mov.b32 	%f13, %r14;
	sub.s32 	%r15, 1082130432, %r13;
	mov.b32 	%f14, %r15;
	fma.rn.f32 	%f15, %f14, 0f3E800000, 0fBF800000;
	add.f32 	%f16, %f15, %f13;
	cvt.rn.f32.s32 	%f17, %r13;
	mul.f32 	%f18, %f17, 0f34000000;
	fma.rn.f32 	%f19, %f16, 0fBD39BF78, 0f3DD80012;
	fma.rn.f32 	%f20, %f19, %f16, 0fBE0778E0;
	fma.rn.f32 	%f21, %f20, %f16, 0f3E146475;
	fma.rn.f32 	%f22, %f21, %f16, 0fBE2A68DD;
	fma.rn.f32 	%f23, %f22, %f16, 0f3E4CAF9E;
	fma.rn.f32 	%f24, %f23, %f16, 0fBE800042;
	fma.rn.f32 	%f25, %f24, %f16, 0f3EAAAAE6;
	fma.rn.f32 	%f26, %f25, %f16, 0fBF000000;
	mul.f32 	%f27, %f16, %f26;
	fma.rn.f32 	%f28, %f27, %f16, %f16;
	fma.rn.f32 	%f34, %f18, 0f3F317218, %f28;
	setp.lt.u32 	%p3, %r5, 2139095040;
	@%p3 bra 	$L__BB29_4;
	setp.gt.s32 	%p4, %r5, -1082130432;
	fma.rn.f32 	%f29, %f2, 0f7F800000, 0f7F800000;
	selp.f32 	%f30, %f29, %f34, %p4;
	setp.eq.f32 	%p5, %f2, 0f00000000;
	selp.f32 	%f34, 0f80000000, %f30, %p5;
$L__BB29_4:
	mov.f32 	%f31, 0f3F000000;
	copysign.f32 	%f32, %f1, %f31;
	mul.f32 	%f33, %f32, %f34;
	add.s64 	%rd8, %rd2, %rd5;
	st.global.f32 	[%rd8], %f33;
	add.s32 	%r16, %r16, %r3;
	setp.lt.s32 	%p6, %r16, %r7;
	@%p6 bra 	$L__BB29_2;
$L__BB29_5:
	ret;

}
	// .globl	a4c_lnf32
.visible .entry a4c_lnf32(
	.param .u64 .ptr .align 1 a4c_lnf32_param_0,
	.param .u32 a4c_lnf32_param_1,
	.param .u64 .ptr .align 1 a4c_lnf32_param_2
)
{
	.reg .pred 	%p<6>;
	.reg .b32 	%r<15>;
	.reg .b32 	%f<23>;
	.reg .b64 	%rd<8>;

	ld.param.u64 	%rd3, [a4c_lnf32_param_0];
	ld.param.u32 	%r6, [a4c_lnf32_param_1];
	ld.param.u64 	%rd4, [a4c_lnf32_param_2];
	mov.u32 	%r7, %ctaid.x;
	mov.u32 	%r1, %ntid.x;
	mov.u32 	%r8, %tid.x;
	mad.lo.s32 	%r14, %r7, %r1, %r8;
	setp.ge.s32 	%p1, %r14, %r6;
	@%p1 bra 	$L__BB30_3;
	mov.u32 	%r9, %nctaid.x;
	mul.lo.s32 	%r3, %r1, %r9;
	cvta.to.global.u64 	%rd1, %rd4;
	cvta.to.global.u64 	%rd2, %rd3;
$L__BB30_2:
	mul.wide.s32 	%rd5, %r14, 4;
	add.s64 	%rd6, %rd1, %rd5;
	ld.global.f32 	%f1, [%rd6];
	setp.lt.f32 	%p2, %f1, 0f00800000;
	mul.f32 	%f2, %f1, 0f4B000000;
	selp.f32 	%f3, %f2, %f1, %p2;
	selp.f32 	%f4, 0fC1B80000, 0f00000000, %p2;
	mov.b32 	%r10, %f3;
	add.s32 	%r11, %r10, -1059760811;
	and.b32  	%r12, %r11, -8388608;
	sub.s32 	%r13, %r10, %r12;
	mov.b32 	%f5, %r13;
	cvt.rn.f32.s32 	%f6, %r12;
	fma.rn.f32 	%f7, %f6, 0f34000000, %f4;
	add.f32 	%f8, %f5, 0fBF800000;
	fma.rn.f32 	%f9, %f8, 0fBE055027, 0f3E1039F6;
	fma.rn.f32 	%f10, %f9, %f8, 0fBDF8CDCC;
	fma.rn.f32 	%f11, %f10, %f8, 0f3E0F2955;
	fma.rn.f32 	%f12, %f11, %f8, 0fBE2AD8B9;
	fma.rn.f32 	%f13, %f12, %f8, 0f3E4CED0B;
	fma.rn.f32 	%f14, %f13, %f8, 0fBE7FFF22;
	fma.rn.f32 	%f15, %f14, %f8, 0f3EAAAA78;
	fma.rn.f32 	%f16, %f15, %f8, 0fBF000000;
	mul.f32 	%f17, %f8, %f16;
	fma.rn.f32 	%f18, %f17, %f8, %f8;
	fma.rn.f32 	%f19, %f7, 0f3F317218, %f18;
	setp.gt.u32 	%p3, %r10, 2139095039;
	fma.rn.f32 	%f20, %f3, 0f7F800000, 0f7F800000;
	selp.f32 	%f21, %f20, %f19, %p3;
	setp.eq.f32 	%p4, %f3, 0f00000000;
	selp.f32 	%f22, 0fFF800000, %f21, %p4;
	add.s64 	%rd7, %rd2, %rd5;
	st.global.f32 	[%rd7], %f22;
	add.s32 	%r14, %r14, %r3;
	setp.lt.s32 	%p5, %r14, %r6;
	@%p5 bra 	$L__BB30_2;
$L__BB30_3:
	ret;

}
	// .globl	a4c_ln_1pf32
.visible .entry a4c_ln_1pf32(
	.param .u64 .ptr .align 1 a4c_ln_1pf32_param_0,
	.param .u32 a4c_ln_1pf32_param_1,
	.param .u64 .ptr .align 1 a4c_ln_1pf32_param_2
)
{
	.reg .pred 	%p<6>;
	.reg .b32 	%r<17>;
	.reg .b32 	%f<26>;
	.reg .b64 	%rd<9>;

	ld.param.u64 	%rd3, [a4c_ln_1pf32_param_0];
	ld.param.u32 	%r7, [a4c_ln_1pf32_param_1];
	ld.param.u64 	%rd4, [a4c_ln_1pf32_param_2];
	mov.u32 	%r8, %ctaid.x;
	mov.u32 	%r1, %ntid.x;
	mov.u32 	%r9, %tid.x;
	mad.lo.s32 	%r16, %r8, %r1, %r9;
	setp.ge.s32 	%p1, %r16, %r7;
	@%p1 bra 	$L__BB31_5;
	mov.u32 	%r10, %nctaid.x;
	mul.lo.s32 	%r3, %r1, %r10;
	cvta.to.global.u64 	%rd1, %rd4;
	cvta.to.global.u64 	%rd2, %rd3;
$L__BB31_2:
	mul.wide.s32 	%rd5, %r16, 4;
	add.s64 	%rd6, %rd1, %rd5;
	ld.global.f32 	%f1, [%rd6];
	mov.f32 	%f5, 0f3F800000;
	add.rz.f32 	%f6, %f1, %f5;
	mov.b32 	%r11, %f6;
	add.s32 	%r12, %r11, -1061158912;
	and.b32  	%r13, %r12, -8388608;
	mov.b32 	%r5, %f1;
	sub.s32 	%r14, %r5, %r13;
	mov.b32 	%f7, %r14;
	sub.s32 	%r15, 1082130432, %r13;
	mov.b32 	%f8, %r15;
	fma.rn.f32 	%f9, %f8, 0f3E800000, 0fBF800000;
	add.f32 	%f10, %f9, %f7;
	cvt.rn.f32.s32 	%f11, %r13;
	mul.f32 	%f12, %f11, 0f34000000;
	fma.rn.f32 	%f13, %f10, 0fBD39BF78, 0f3DD80012;
	fma.rn.f32 	%f14, %f13, %f10, 0fBE0778E0;
	fma.rn.f32 	%f15, %f14, %f10, 0f3E146475;
	fma.rn.f32 	%f16, %f15, %f10, 0fBE2A68DD;
	fma.rn.f32 	%f17, %f16, %f10, 0f3E4CAF9E;
	fma.rn.f32 	%f18, %f17, %f10, 0fBE800042;
	fma.rn.f32 	%f19, %f18, %f10, 0f3EAAAAE6;
	fma.rn.f32 	%f20, %f19, %f10, 0fBF000000;
	mul.f32 	%f21, %f10, %f20;
	fma.rn.f32 	%f22, %f21, %f10, %f10;
	fma.rn.f32 	%f25, %f12, 0f3F317218, %f22;
	setp.lt.u32 	%p2, %r5, 2139095040;
	@%p2 bra 	$L__BB31_4;
	setp.gt.s32 	%p3, %r5, -1082130432;
	fma.rn.f32 	%f23, %f1, 0f7F800000, 0f7F800000;
	selp.f32 	%f24, %f23, %f25, %p3;
	setp.eq.f32 	%p4, %f1, 0f00000000;
	selp.f32 	%f25, 0f80000000, %f24, %p4;
$L__BB31_4:
	add.s64 	%rd8, %rd2, %rd5;
	st.global.f32 	[%rd8], %f25;
	add.s32 	%r16, %r16, %r3;
	setp.lt.s32 	%p5, %r16, %r7;
	@%p5 bra 	$L__BB31_2;
$L__BB31_5:
	ret;

}
	// .globl	a4c_log10f32
.visible .entry a4c_log10f32(
	.param .u64 .ptr .align 1 a4c_log10f32_param_0,
	.param .u32 a4c_log10f32_param_1,
	.param .u64 .ptr .align 1 a4c_log10f32_param_2
)
{
	.reg .pred 	%p<6>;
	.reg .b32 	%r<15>;
	.reg .b32 	%f<24>;
	.reg .b64 	%rd<8>;

	ld.param.u64 	%rd3, [a4c_log10f32_param_0];
	ld.param.u32 	%r6, [a4c_log10f32_param_1];
	ld.param.u64 	%rd4, [a4c_log10f32_param_2];
	mov.u32 	%r7, %ctaid.x;
	mov.u32 	%r1, %ntid.x;
	mov.u32 	%r8, %tid.x;
	mad.lo.s32 	%r14, %r7, %r1, %r8;
	setp.ge.s32 	%p1, %r14, %r6;
	@%p1 bra 	$L__BB32_3;
	mov.u32 	%r9, %nctaid.x;
	mul.lo.s32 	%r3, %r1, %r9;
	cvta.to.global.u64 	%rd1, %rd4;
	cvta.to.global.u64 	%rd2, %rd3;
$L__BB32_2:
	mul.wide.s32 	%rd5, %r14, 4;
	add.s64 	%rd6, %rd1, %rd5;
	ld.global.f32 	%f1, [%rd6];
	setp.lt.f32 	%p2, %f1, 0f00800000;
	mul.f32 	%f2, %f1, 0f4B000000;
	selp.f32 	%f3, %f2, %f1, %p2;
	selp.f32 	%f4, 0fC1B80000, 0f00000000, %p2;
	mov.b32 	%r10, %f3;
	add.s32 	%r11, %r10, -1059760811;
	and.b32  	%r12, %r11, -8388608;
	sub.s32 	%r13, %r10, %r12;
	mov.b32 	%f5, %r13;
	cvt.rn.f32.s32 	%f6, %r12;
	fma.rn.f32 	%f7, %f6, 0f34000000, %f4;
	add.f32 	%f8, %f5, 0fBF800000;
	fma.rn.f32 	%f9, %f8, 0fBE055027, 0f3E1039F6;
	fma.rn.f32 	%f10, %f9, %f8, 0fBDF8CDCC;
	fma.rn.f32 	%f11, %f10, %f8, 0f3E0F2955;
	fma.rn.f32 	%f12, %f11, %f8, 0fBE2AD8B9;
	fma.rn.f32 	%f13, %f12, %f8, 0f3E4CED0B;
	fma.rn.f32 	%f14, %f13, %f8, 0fBE7FFF22;
	fma.rn.f32 	%f15, %f14, %f8, 0f3EAAAA78;
	fma.rn.f32 	%f16, %f15, %f8, 0fBF000000;
	mul.f32 	%f17, %f8, %f16;
	fma.rn.f32 	%f18, %f17, %f8, %f8;
	fma.rn.f32 	%f19, %f7, 0f3F317218, %f18;
	setp.gt.u32 	%p3, %r10, 2139095039;
	fma.rn.f32 	%f20, %f3, 0f7F800000, 0f7F800000;
	selp.f32 	%f21, %f20, %f19, %p3;
	setp.eq.f32 	%p4, %f3, 0f00000000;
	mul.f32 	%f22, %f21, 0f3EDE5BD9;
	selp.f32 	%f23, 0fFF800000, %f22, %p4;
	add.s64 	%rd7, %rd2, %rd5;
	st.global.f32 	[%rd7], %f23;
	add.s32 	%r14, %r14, %r3;
	setp.lt.s32 	%p5, %r14, %r6;
	@%p5 bra 	$L__BB32_2;
$L__BB32_3:
	ret;

}
	// .globl	a4c_log2f32
.visible .entry a4c_log2f32(
	.param .u64 .ptr .align 1 a4c_log2f32_param_0,
	.param .u32 a4c_log2f32_param_1,
	.param .u64 .ptr .align 1 a4c_log2f32_param_2
)
{
	.reg .pred 	%p<6>;
	.reg .b32 	%r<15>;
	.reg .b32 	%f<25>;
	.reg .b64 	%rd<8>;

	ld.param.u64 	%rd3, [a4c_log2f32_param_0];
	ld.param.u32 	%r6, [a4c_log2f32_param_1];
	ld.param.u64 	%rd4, [a4c_log2f32_param_2];
	mov.u32 	%r7, %ctaid.x;
	mov.u32 	%r1, %ntid.x;
	mov.u32 	%r8, %tid.x;
	mad.lo.s32 	%r14, %r7, %r1, %r8;
	setp.ge.s32 	%p1, %r14, %r6;
	@%p1 bra 	$L__BB33_3;
	mov.u32 	%r9, %nctaid.x;
	mul.lo.s32 	%r3, %r1, %r9;
	cvta.to.global.u64 	%rd1, %rd4;
	cvta.to.global.u64 	%rd2, %rd3;
$L__BB33_2:
	mul.wide.s32 	%rd5, %r14, 4;
	add.s64 	%rd6, %rd1, %rd5;
	ld.global.f32 	%f1, [%rd6];
	setp.lt.f32 	%p2, %f1, 0f00800000;
	mul.f32 	%f2, %f1, 0f4B000000;
	selp.f32 	%f3, %f2, %f1, %p2;
	selp.f32 	%f4, 0fC1B80000, 0f00000000, %p2;
	mov.b32 	%r10, %f3;
	add.s32 	%r11, %r10, -1060439283;
	and.b32  	%r12, %r11, -8388608;
	sub.s32 	%r13, %r10, %r12;
	mov.b32 	%f5, %r13;
	cvt.rn.f32.s32 	%f6, %r12;
	fma.rn.f32 	%f7, %f6, 0f34000000, %f4;
	add.f32 	%f8, %f5, 0fBF800000;
	fma.rn.f32 	%f9, %f8, 0f3DC6B27F, 0fBE2C7F30;
	fma.rn.f32 	%f10, %f9, %f8, 0f3E2FCF2A;
	fma.rn.f32 	%f11, %f10, %f8, 0fBE374E43;
	fma.rn.f32 	%f12, %f11, %f8, 0f3E520BF4;
	fma.rn.f32 	%f13, %f12, %f8, 0fBE763C8B;
	fma.rn.f32 	%f14, %f13, %f8, 0f3E93BF99;
	fma.rn.f32 	%f15, %f14, %f8, 0fBEB8AA49;
	fma.rn.f32 	%f16, %f15, %f8, 0f3EF6384A;
	fma.rn.f32 	%f17, %f16, %f8, 0fBF38AA3B;
	mul.f32 	%f18, %f8, %f17;
	mul.f32 	%f19, %f8, %f18;
	fma.rn.f32 	%f20, %f8, 0f3FB8AA3B, %f19;
	add.f32 	%f21, %f7, %f20;
	setp.gt.u32 	%p3, %r10, 2139095039;
	fma.rn.f32 	%f22, %f3, 0f7F800000, 0f7F800000;
	selp.f32 	%f23, %f22, %f21, %p3;
	setp.eq.f32 	%p4, %f3, 0f00000000;
	selp.f32 	%f24, 0fFF800000, %f23, %p4;
	add.s64 	%rd7, %rd2, %rd5;
	st.global.f32 	[%rd7], %f24;
	add.s32 	%r14, %r14, %r3;
	setp.lt.s32 	%p5, %r14, %r6;
	@%p5 bra 	$L__BB33_2;
$L__BB33_3:
	ret;

}
	// .globl	a4c_expf32
.visible .entry a4c_expf32(
	.param .u64 .ptr .align 1 a4c_expf32_param_0,
	.param .u32 a4c_expf32_param_1,
	.param .u64 .ptr .align 1 a4c_expf32_param_2
)
{
	.reg .pred 	%p<3>;
	.reg .b32 	%r<13>;
	.reg .b32 	%f<14>;
	.reg .b64 	%rd<8>;

	ld.param.u64 	%rd3, [a4c_expf32_param_0];
	ld.param.u32 	%r6, [a4c_expf32_param_1];
	ld.param.u64 	%rd4, [a4c_expf32_param_2];
	mov.u32 	%r7, %ctaid.x;
	mov.u32 	%r1, %ntid.x;
	mov.u32 	%r8, %tid.x;
	mad.lo.s32 	%r12, %r7, %r1, %r8;
	setp.ge.s32 	%p1, %r12, %r6;
	@%p1 bra 	$L__BB34_3;
	mov.u32 	%r9, %nctaid.x;
	mul.lo.s32 	%r3, %r1, %r9;
	cvta.to.global.u64 	%rd1, %rd4;
	cvta.to.global.u64 	%rd2, %rd3;
$L__BB34_2:
	mul.wide.s32 	%rd5, %r12, 4;
	add.s64 	%rd6, %rd1, %rd5;
	ld.global.f32 	%f1, [%rd6];
	fma.rn.f32 	%f2, %f1, 0f3BBB989D, 0f3F000000;
	cvt.sat.f32.f32 	%f3, %f2;
	mov.f32 	%f4, 0f4B400001;
	mov.f32 	%f5, 0f437C0000;
	fma.rm.f32 	%f6, %f3, %f5, %f4;
	add.f32 	%f7, %f6, 0fCB40007F;
	neg.f32 	%f8, %f7;
	fma.rn.f32 	%f9, %f1, 0f3FB8AA3B, %f8;
	fma.rn.f32 	%f10, %f1, 0f32A57060, %f9;
	mov.b32 	%r10, %f6;
	shl.b32 	%r11, %r10, 23;
	mov.b32 	%f11, %r11;
	ex2.approx.ftz.f32 	%f12, %f10;
	mul.f32 	%f13, %f12, %f11;
	add.s64 	%rd7, %rd2, %rd5;
	st.global.f32 	[%rd7], %f13;
	add.s32 	%r12, %r12, %r3;
	setp.lt.s32 	%p2, %r12, %r6;
	@%p2 bra 	$L__BB34_2;
$L__BB34_3:
	ret;

}
	// .globl	a4c_exp2f32
.visible .entry a4c_exp2f32(
	.param .u64 .ptr .align 1 a4c_exp2f32_param_0,
	.param .u32 a4c_exp2f32_param_1,
	.param .u64 .ptr .align 1 a4c_exp2f32_param_2
)
{
	.reg .pred 	%p<3>;
	.reg .b32 	%r<11>;
	.reg .b32 	%f<3>;
	.reg .b64 	%rd<8>;

	ld.param.u64 	%rd3, [a4c_exp2f32_param_0];
	ld.param.u32 	%r6, [a4c_exp2f32_param_1];
	ld.param.u64 	%rd4, [a4c_exp2f32_param_2];
	mov.u32 	%r7, %ctaid.x;
	mov.u32 	%r1, %ntid.x;
	mov.u32 	%r8, %tid.x;
	mad.lo.s32 	%r10, %r7, %r1, %r8;
	setp.ge.s32 	%p1, %r10, %r6;
	@%p1 bra 	$L__BB35_3;
	mov.u32 	%r9, %nctaid.x;
	mul.lo.s32 	%r3, %r1, %r9;
	cvta.to.global.u64 	%rd1, %rd4;
	cvta.to.global.u64 	%rd2, %rd3;
$L__BB35_2:
	mul.wide.s32 	%rd5, %r10, 4;
	add.s64 	%rd6, %rd1, %rd5;
	ld.global.f32 	%f1, [%rd6];
	ex2.approx.f32 	%f2, %f1;
	add.s64 	%rd7, %rd2, %rd5;
	st.global.f32 	[%rd7], %f2;
	add.s32 	%r10, %r10, %r3;
	setp.lt.s32 	%p2, %r10, %r6;
	@%p2 bra 	$L__BB35_2;
$L__BB35_3:
	ret;

}
	// .globl	a4c_exp_m1f32
.visible .entry a4c_exp_m1f32(
	.param .u64 .ptr .align 1 a4c_exp_m1f32_param_0,
	.param .u32 a4c_exp_m1f32_param_1,
	.param .u64 .ptr .align 1 a4c_exp_m1f32_param_2
)
{
	.reg .pred 	%p<8>;
	.reg .b32 	%r<11>;
	.reg .b32 	%f<24>;
	.reg .b64 	%rd<8>;

	ld.param.u64 	%rd3, [a4c_exp_m1f32_param_0];
	ld.param.u32 	%r6, [a4c_exp_m1f32_param_1];
	ld.param.u64 	%rd4, [a4c_exp_m1f32_param_2];
	mov.u32 	%r7, %ctaid.x;
	mov.u32 	%r1, %ntid.x;
	mov.u32 	%r8, %tid.x;
	mad.lo.s32 	%r10, %r7, %r1, %r8;
	setp.ge.s32 	%p1, %r10, %r6;
	@%p1 bra 	$L__BB36_3;
	mov.u32 	%r9, %nctaid.x;
	mul.lo.s32 	%r3, %r1, %r9;
	cvta.to.global.u64 	%rd1, %rd4;
	cvta.to.global.u64 	%rd2, %rd3;
$L__BB36_2:
	mul.wide.s32 	%rd5, %r10, 4;
	add.s64 	%rd6, %rd1, %rd5;
	ld.global.f32 	%f1, [%rd6];
	mul.f32 	%f2, %f1, 0f3FB8AA3B;
	cvt.rni.f32.f32 	%f3, %f2;
	abs.f32 	%f4, %f1;
	setp.lt.f32 	%p2, %f4, 0f3ED1EB85;
	selp.f32 	%f5, 0f00000000, %f3, %p2;
	fma.rn.f32 	%f6, %f5, 0fBF317200, %f1;
	fma.rn.f32 	%f7, %f5, 0fB5BFBE8E, %f6;
	setp.eq.f32 	%p3, %f5, 0f43000000;
	selp.f32 	%f8, 0f42FE0000, %f5, %p3;
	fma.rn.f32 	%f9, %f7, 0f3AB5EBE6, 0f3C095663;
	fma.rn.f32 	%f10, %f9, %f7, 0f3D2AABE3;
	fma.rn.f32 	%f11, %f10, %f7, 0f3E2AA9F6;
	fma.rn.f32 	%f12, %f11, %f7, 0f3EFFFFFE;
	mul.f32 	%f13, %f7, %f12;
	fma.rn.f32 	%f14, %f13, %f7, %f7;
	ex2.approx.f32 	%f15, %f8;
	add.f32 	%f16, %f15, 0fBF800000;
	fma.rn.f32 	%f17, %f14, %f15, %f16;
	add.f32 	%f18, %f17, %f17;
	selp.f32 	%f19, %f18, %f17, %p3;
	setp.gt.f32 	%p4, %f8, 0f43000000;
	selp.f32 	%f20, 0f7F800000, %f19, %p4;
	setp.lt.f32 	%p5, %f8, 0fC1C80000;
	selp.f32 	%f21, 0fBF800000, %f20, %p5;
	setp.eq.f32 	%p6, %f1, 0f00000000;
	add.f32 	%f22, %f1, %f1;
	selp.f32 	%f23, %f22, %f21, %p6;
	add.s64 	%rd7, %rd2, %rd5;
	st.global.f32 	[%rd7], %f23;
	add.s32 	%r10, %r10, %r3;
	setp.lt.s32 	%p7, %r10, %r6;
	@%p7 bra 	$L__BB36_2;
$L__BB36_3:
	ret;

}
	// .globl	a4c_sqrtf32
.visible .entry a4c_sqrtf32(
	.param .u64 .ptr .align 1 a4c_sqrtf32_param_0,
	.param .u32 a4c_sqrtf32_param_1,
	.param .u64 .ptr .align 1 a4c_sqrtf32_param_2
)
{
	.reg .pred 	%p<3>;
	.reg .b32 	%r<11>;
	.reg .b32 	%f<3>;
	.reg .b64 	%rd<8>;

	ld.param.u64 	%rd3, [a4c_sqrtf32_param_0];
	ld.param.u32 	%r6, [a4c_sqrtf32_param_1];
	ld.param.u64 	%rd4, [a4c_sqrtf32_param_2];
	mov.u32 	%r7, %ctaid.x;
	mov.u32 	%r1, %ntid.x;
	mov.u32 	%r8, %tid.x;
	mad.lo.s32 	%r10, %r7, %r1, %r8;
	setp.ge.s32 	%p1, %r10, %r6;
	@%p1 bra 	$L__BB37_3;
	mov.u32 	%r9, %nctaid.x;
	mul.lo.s32 	%r3, %r1, %r9;
	cvta.to.global.u64 	%rd1, %rd4;
	cvta.to.global.u64 	%rd2, %rd3;
$L__BB37_2:
	mul.wide.s32 	%rd5, %r10, 4;
	add.s64 	%rd6, %rd1, %rd5;
	ld.global.f32 	%f1, [%rd6];
	sqrt.rn.f32 	%f2, %f1;
	add.s64 	%rd7, %rd2, %rd5;
	st.global.f32 	[%rd7], %f2;
	add.s32 	%r10, %r10, %r3;
	setp.lt.s32 	%p2, %r10, %r6;
	@%p2 bra 	$L__BB37_2;
$L__BB37_3:
	ret;

}
	// .globl	a4c_cbrtf32
.visible .entry a4c_cbrtf32(
	.param .u64 .ptr .align 1 a4c_cbrtf32_param_0,
	.param .u32 a4c_cbrtf32_param_1,
	.param .u64 .ptr .align 1 a4c_cbrtf32_param_2
)
{
	.reg .pred 	%p<5>;
	.reg .b32 	%r<11>;
	.reg .b32 	%f<16>;
	.reg .b64 	%rd<8>;

	ld.param.u64 	%rd3, [a4c_cbrtf32_param_0];
	ld.param.u32 	%r6, [a4c_cbrtf32_param_1];
	ld.param.u64 	%rd4, [a4c_cbrtf32_param_2];
	mov.u32 	%r7, %ctaid.x;
	mov.u32 	%r1, %ntid.x;
	mov.u32 	%r8, %tid.x;
	mad.lo.s32 	%r10, %r7, %r1, %r8;
	setp.ge.s32 	%p1, %r10, %r6;
	@%p1 bra 	$L__BB38_3;
	mov.u32 	%r9, %nctaid.x;
	mul.lo.s32 	%r3, %r1, %r9;
	cvta.to.global.u64 	%rd1, %rd4;
	cvta.to.global.u64 	%rd2, %rd3;
$L__BB38_2:
	mul.wide.s32 	%rd5, %r10, 4;
	add.s64 	%rd6, %rd1, %rd5;
	ld.global.f32 	%f1, [%rd6];
	abs.f32 	%f2, %f1;
	lg2.approx.f32 	%f3, %f2;
	mul.f32 	%f4, %f3, 0fBF2AAAAB;
	ex2.approx.ftz.f32 	%f5, %f4;
	mul.f32 	%f6, %f2, %f5;
	neg.f32 	%f7, %f6;
	mul.f32 	%f8, %f5, %f7;
	fma.rn.f32 	%f9, %f6, %f8, 0f3F800000;
	mul.f32 	%f10, %f9, 0f3EAAAAAB;
	fma.rn.f32 	%f11, %f6, %f10, %f6;
	setp.lt.f32 	%p2, %f1, 0f00000000;
	neg.f32 	%f12, %f11;
	selp.f32 	%f13, %f12, %f11, %p2;
	add.f32 	%f14, %f1, %f1;
	setp.eq.f32 	%p3, %f14, %f1;
	selp.f32 	%f15, %f14, %f13, %p3;
	add.s64 	%rd7, %rd2, %rd5;
	st.global.f32 	[%rd7], %f15;
	add.s32 	%r10, %r10, %r3;
	setp.lt.s32 	%p4, %r10, %r6;
	@%p4 bra 	$L__BB38_2;
$L__BB38_3:
	ret;

}
	// .globl	a4c_powff32
.visible .entry a4c_powff32(
	.param .u64 .ptr .align 1 a4c_powff32_param_0,
	.param .u32 a4c_powff32_param_1,
	.param .u64 .ptr .align 1 a4c_powff32_param_2,
	.param .u64 .ptr .align 1 a4c_powff32_param_3
)
{
	.reg .pred 	%p<24>;
	.reg .b32 	%r<25>;
	.reg .b32 	%f<77>;
	.reg .b64 	%rd<12>;

	ld.param.u64 	%rd4, [a4c_powff32_param_0];
	ld.param.u32 	%r6, [a4c_powff32_param_1];
	ld.param.u64 	%rd5, [a4c_powff32_param_2];
	ld.param.u64 	%rd6, [a4c_powff32_param_3];
	mov.u32 	%r7, %ctaid.x;
	mov.u32 	%r1, %ntid.x;
	mov.u32 	%r8, %tid.x;
	mad.lo.s32 	%r24, %r7, %r1, %r8;
	setp.ge.s32 	%p1, %r24, %r6;
	@%p1 bra 	$L__BB39_11;
	mov.u32 	%r9, %nctaid.x;
	mul.lo.s32 	%r3, %r1, %r9;
	cvta.to.global.u64 	%rd1, %rd5;
	cvta.to.global.u64 	%rd2, %rd6;
	cvta.to.global.u64 	%rd3, %rd4;
$L__BB39_2:
	mul.wide.s32 	%rd7, %r24, 4;
	add.s64 	%rd8, %rd1, %rd7;
	ld.global.f32 	%f1, [%rd8];
	add.s64 	%rd9, %rd2, %rd7;
	ld.global.f32 	%f12, [%rd9];
	mul.f32 	%f13, %f12, 0f3F000000;
	cvt.rzi.f32.f32 	%f14, %f13;
	add.f32 	%f15, %f14, %f14;
	sub.f32 	%f16, %f12, %f15;
	abs.f32 	%f3, %f16;
	abs.f32 	%f4, %f1;
	setp.lt.f32 	%p2, %f4, 0f00800000;
	mul.f32 	%f17, %f4, 0f4B800000;
	selp.f32 	%f18, %f17, %f4, %p2;
	selp.f32 	%f19, 0fC1C00000, 0f00000000, %p2;
	mov.b32 	%r10, %f18;
	add.s32 	%r11, %r10, -1060439283;
	and.b32  	%r12, %r11, -8388608;
	sub.s32 	%r13, %r10, %r12;
	mov.b32 	%f20, %r13;
	cvt.rn.f32.s32 	%f21, %r12;
	fma.rn.f32 	%f22, %f21, 0f34000000, %f19;
	add.f32 	%f23, %f20, 0fBF800000;
	add.f32 	%f24, %f20, 0f3F800000;
	rcp.approx.ftz.f32 	%f25, %f24;
	add.f32 	%f26, %f23, %f23;
	mul.f32 	%f27, %f26, %f25;
	mul.f32 	%f28, %f27, %f27;
	sub.f32 	%f29, %f23, %f27;
	add.f32 	%f30, %f29, %f29;
	neg.f32 	%f31, %f27;
	fma.rn.f32 	%f32, %f31, %f23, %f30;
	mul.rn.f32 	%f33, %f25, %f32;
	fma.rn.f32 	%f34, %f28, 0f3A2C32E4, 0f3B52E7DB;
	fma.rn.f32 	%f35, %f34, %f28, 0f3C93BB73;
	fma.rn.f32 	%f36, %f35, %f28, 0f3DF6384F;
	mul.rn.f32 	%f37, %f36, %f28;
	fma.rn.f32 	%f38, %f27, 0f3FB8AA3B, %f22;
	sub.f32 	%f39, %f22, %f38;
	fma.rn.f32 	%f40, %f27, 0f3FB8AA3B, %f39;
	fma.rn.f32 	%f41, %f33, 0f3FB8AA3B, %f40;
	fma.rn.f32 	%f42, %f27, 0f32A55E34, %f41;
	mul.f32 	%f43, %f37, 0f40400000;
	fma.rn.f32 	%f44, %f43, %f33, %f42;
	fma.rn.f32 	%f45, %f37, %f27, %f44;
	add.rn.f32 	%f46, %f38, %f45;
	neg.f32 	%f47, %f38;
	add.rn.f32 	%f48, %f46, %f47;
	neg.f32 	%f49, %f48;
	add.rn.f32 	%f50, %f45, %f49;
	mul.rn.f32 	%f51, %f46, %f12;
	neg.f32 	%f52, %f51;
	fma.rn.f32 	%f53, %f46, %f12, %f52;
	fma.rn.f32 	%f54, %f50, %f12, %f53;
	cvt.rni.f32.f32 	%f55, %f51;
	sub.f32 	%f56, %f51, %f55;
	add.f32 	%f57, %f56, %f54;
	fma.rn.f32 	%f58, %f57, 0f391FCB8E, 0f3AAF85ED;
	fma.rn.f32 	%f59, %f58, %f57, 0f3C1D9856;
	fma.rn.f32 	%f60, %f59, %f57, 0f3D6357BB;
	fma.rn.f32 	%f61, %f60, %f57, 0f3E75FDEC;
	fma.rn.f32 	%f62, %f61, %f57, 0f3F317218;
	fma.rn.f32 	%f63, %f62, %f57, 0f3F800000;
	cvt.rzi.s32.f32 	%r14, %f55;
	setp.gt.f32 	%p3, %f55, 0f00000000;
	selp.b32 	%r15, 0, -2097152000, %p3;
	add.s32 	%r16, %r15, 2130706432;
	mov.b32 	%f64, %r16;
	mul.f32 	%f65, %f63, %f64;
	shl.b32 	%r17, %r14, 23;
	sub.s32 	%r18, %r17, %r15;
	mov.b32 	%f66, %r18;
	mul.f32 	%f67, %f65, %f66;
	abs.f32 	%f68, %f51;
	setp.gt.f32 	%p4, %f68, 0f43180000;
	setp.lt.f32 	%p5, %f51, 0f00000000;
	selp.f32 	%f69, 0f00000000, 0f7F800000, %p5;
	selp.f32 	%f5, %f69, %f67, %p4;
	setp.eq.f32 	%p6, %f1, 0f3F800000;
	setp.eq.f32 	%p7, %f12, 0f00000000;
	or.pred  	%p8, %p6, %p7;
	mov.f32 	%f76, 0f3F800000;
	@%p8 bra 	$L__BB39_10;
	setp.num.f32 	%p9, %f4, %f4;
	abs.f32 	%f70, %f12;
	setp.num.f32 	%p10, %f70, %f70;
	and.pred  	%p11, %p9, %p10;
	@%p11 bra 	$L__BB39_5;
	add.rn.f32 	%f76, %f1, %f12;
	bra.uni 	$L__BB39_10;
$L__BB39_5:
	setp.neu.f32 	%p12, %f1, 0f00000000;
	setp.neu.f32 	%p13, %f4, 0f7F800000;
	and.pred  	%p14, %p12, %p13;
	@%p14 bra 	$L__BB39_7;
	setp.neu.f32 	%p21, %f3, 0f3F800000;
	add.f32 	%f75, %f1, %f1;
	mov.b32 	%r19, %f75;
	setp.lt.f32 	%p22, %f12, 0f00000000;
	xor.b32  	%r20, %r19, 2139095040;
	selp.b32 	%r21, %r20, %r19, %p22;
	and.b32  	%r22, %r21, 2147483647;
	selp.b32 	%r23, %r22, %r21, %p21;
	mov.b32 	%f76, %r23;
	bra.uni 	$L__BB39_10;
$L__BB39_7:
	setp.eq.f32 	%p15, %f1, 0fBF800000;
	setp.eq.f32 	%p16, %f70, 0f7F800000;
	and.pred  	%p17, %p15, %p16;
	@%p17 bra 	$L__BB39_10;
	setp.geu.f32 	%p18, %f1, 0f00000000;
	mov.f32 	%f76, %f5;
	@%p18 bra 	$L__BB39_10;
	setp.neu.f32 	%p19, %f3, 0f3F800000;
	neg.f32 	%f72, %f5;
	selp.f32 	%f73, %f5, %f72, %p19;
	cvt.rmi.f32.f32 	%f74, %f12;
	setp.neu.f32 	%p20, %f12, %f74;
	selp.f32 	%f76, 0f7FFFFFFF, %f73, %p20;
$L__BB39_10:
	add.s64 	%rd11, %rd3, %rd7;
	st.global.f32 	[%rd11], %f76;
	add.s32 	%r24, %r24, %r3;
	setp.lt.s32 	%p23, %r24, %r6;
	@%p23 bra 	$L__BB39_2;
$L__BB39_11:
	ret;

}
	// .globl	a4c_hypotf32
.visible .entry a4c_hypotf32(
	.param .u64 .ptr .align 1 a4c_hypotf32_param_0,
	.param .u32 a4c_hypotf32_param_1,
	.param .u64 .ptr .align 1 a4c_hypotf32_param_2,
	.param .u64 .ptr .align 1 a4c_hypotf32_param_3
)
{
	.reg .pred 	%p<5>;
	.reg .b32 	%r<18>;
	.reg .b32 	%f<17>;
	.reg .b64 	%rd<11>;

	ld.param.u64 	%rd4, [a4c_hypotf32_param_0];
	ld.param.u32 	%r6, [a4c_hypotf32_param_1];
	ld.param.u64 	%rd5, [a4c_hypotf32_param_2];
	ld.param.u64 	%rd6, [a4c_hypotf32_param_3];
	mov.u32 	%r7, %ctaid.x;
	mov.u32 	%r1, %ntid.x;
	mov.u32 	%r8, %tid.x;
	mad.lo.s32 	%r17, %r7, %r1, %r8;
	setp.ge.s32 	%p1, %r17, %r6;
	@%p1 bra 	$L__BB40_3;
	mov.u32 	%r9, %nctaid.x;
	mul.lo.s32 	%r3, %r1, %r9;
	cvta.to.global.u64 	%rd1, %rd5;
	cvta.to.global.u64 	%rd2, %rd6;
	cvta.to.global.u64 	%rd3, %rd4;
$L__BB40_2:
	mul.wide.s32 	%rd7, %r17, 4;
	add.s64 	%rd8, %rd1, %rd7;
	ld.global.f32 	%f1, [%rd8];
	add.s64 	%rd9, %rd2, %rd7;
	ld.global.f32 	%f2, [%rd9];
	abs.f32 	%f3, %f1;
	abs.f32 	%f4, %f2;
	mov.b32 	%r10, %f4;
	mov.b32 	%r11, %f3;
	min.s32 	%r12, %r10, %r11;
	mov.b32 	%f5, %r12;
	max.s32 	%r13, %r11, %r10;
	mov.b32 	%f6, %r13;
	and.b32  	%r14, %r13, -33554432;
	xor.b32  	%r15, %r14, 2122317824;
	mov.b32 	%f7, %r15;
	mul.f32 	%f8, %f5, %f7;
	mul.f32 	%f9, %f6, %f7;
	mul.f32 	%f10, %f8, %f8;
	fma.rn.f32 	%f11, %f9, %f9, %f10;
	sqrt.rn.f32 	%f12, %f11;
	or.b32  	%r16, %r14, 8388608;
	mov.b32 	%f13, %r16;
	mul.f32 	%f14, %f12, %f13;
	setp.eq.f32 	%p2, %f5, 0f00000000;
	selp.f32 	%f15, %f6, %f14, %p2;
	setp.eq.f32 	%p3, %f5, 0f7F800000;
	selp.f32 	%f16, 0f7F800000, %f15, %p3;
	add.s64 	%rd10, %rd3, %rd7;
	st.global.f32 	[%rd10], %f16;
	add.s32 	%r17, %r17, %r3;
	setp.lt.s32 	%p4, %r17, %r6;
	@%p4 bra 	$L__BB40_2;
$L__BB40_3:
	ret;

}


// ===== COMPILED SASS (sm_100) =====

	.target	sm_100

	.elftype	@"ET_EXEC"


//--------------------- .note.nv.tkinfo           --------------------------
	.section	.note.nv.tkinfo,"",@"SHT_NOTE"
	.sectionflags	@"SHF_NOTE_NV_TKINFO"
	.tkinfo
        /*0018*/ 	.word	0x00000002
        /*0030*/ 	.string	""
        /*0030*/ 	.string	"ptxas"
        /*0030*/ 	.string	"Cuda compilation tools, release 13.0, V13.0.88"
        /*0030*/ 	.string	"Build cuda_13.0.r13.0/compiler.36424714_0"
        /*0030*/ 	.string	"-arch sm_100 -m 64 "



//--------------------- .note.nv.cuinfo           --------------------------
	.section	.note.nv.cuinfo,"",@"SHT_NOTE"
	.sectionflags	@"SHF_NOTE_NV_CUINFO"
        /*0018*/ 	.short	0x0002
        /*001a*/ 	.short	0x0064
        /*001c*/ 	.short	0x0082
	.zero		2


//--------------------- .nv.info                  --------------------------
	.section	.nv.info,"",@"SHT_CUDA_INFO"
	.align	4


	//----- nvinfo : EIATTR_REGCOUNT
	.align		4
        /*0000*/ 	.byte	0x04, 0x2f
        /*0002*/ 	.short	(.L_2 - .L_1)
	.align		4
.L_1:
        /*0004*/ 	.word	index@(a4c_addf32)
        /*0008*/ 	.word	0x00000014


	//----- nvinfo : EIATTR_FRAME_SIZE
	.align		4
.L_2:
        /*000c*/ 	.byte	0x04, 0x11
        /*000e*/ 	.short	(.L_4 - .L_3)
	.align		4
.L_3:
        /*0010*/ 	.word	index@(a4c_addf32)
        /*0014*/ 	.word	0x00000000


	//----- nvinfo : EIATTR_REGCOUNT
	.align		4
.L_4:
        /*0018*/ 	.byte	0x04, 0x2f
        /*001a*/ 	.short	(.L_6 - .L_5)
	.align		4
.L_5:
        /*001c*/ 	.word	index@(a4c_subf32)
        /*0020*/ 	.word	0x00000014


	//----- nvinfo : EIATTR_FRAME_SIZE
	.align		4
.L_6:
        /*0024*/ 	.byte	0x04, 0x11
        /*0026*/ 	.short	(.L_8 - .L_7)
	.align		4
.L_7:
        /*0028*/ 	.word	index@(a4c_subf32)
        /*002c*/ 	.word	0x00000000


	//----- nvinfo : EIATTR_REGCOUNT
	.align		4
.L_8:
        /*0030*/ 	.byte	0x04, 0x2f
        /*0032*/ 	.short	(.L_10 - .L_9)
	.align		4
.L_9:
        /*0034*/ 	.word	index@(a4c_mulf32)
        /*0038*/ 	.word	0x00000014


	//----- nvinfo : EIATTR_FRAME_SIZE
	.align		4
.L_10:
        /*003c*/ 	.byte	0x04, 0x11
        /*003e*/ 	.short	(.L_12 - .L_11)
	.align		4
.L_11:
        /*0040*/ 	.word	index@(a4c_mulf32)
        /*0044*/ 	.word	0x00000000


	//----- nvinfo : EIATTR_REGCOUNT
	.align		4
.L_12:
        /*0048*/ 	.byte	0x04, 0x2f
        /*004a*/ 	.short	(.L_14 - .L_13)
	.align		4
.L_13:
        /*004c*/ 	.word	index@(a4c_divf32)
        /*0050*/ 	.word	0x00000016


	//----- nvinfo : EIATTR_FRAME_SIZE
	.align		4
.L_14:
        /*0054*/ 	.byte	0x04, 0x11
        /*0056*/ 	.short	(.L_16 - .L_15)
	.align		4
.L_15:
        /*0058*/ 	.word	index@($__internal_3_$__cuda_sm3x_div_rn_noftz_f32_slowpath)
        /*005c*/ 	.word	0x00000000


	//----- nvinfo : EIATTR_FRAME_SIZE
	.align		4
.L_16:
        /*0060*/ 	.byte	0x04, 0x11
        /*0062*/ 	.short	(.L_18 - .L_17)
	.align		4
.L_17:
        /*0064*/ 	.word	index@(a4c_divf32)
        /*0068*/ 	.word	0x00000000


	//----- nvinfo : EIATTR_REGCOUNT
	.align		4
.L_18:
        /*006c*/ 	.byte	0x04, 0x2f
        /*006e*/ 	.short	(.L_20 - .L_19)
	.align		4
.L_19:
        /*0070*/ 	.word	index@(a4c_mul_addf32)
        /*0074*/ 	.word	0x00000018


	//----- nvinfo : EIATTR_FRAME_SIZE
	.align		4
.L_20:
        /*0078*/ 	.byte	0x04, 0x11
        /*007a*/ 	.short	(.L_22 - .L_21)
	.align		4
.L_21:
        /*007c*/ 	.word	index@(a4c_mul_addf32)
        /*0080*/ 	.word	0x00000000


	//----- nvinfo : EIATTR_REGCOUNT
	.align		4
.L_22:
        /*0084*/ 	.byte	0x04, 0x2f
        /*0086*/ 	.short	(.L_24 - .L_23)
	.align		4
.L_23:
        /*0088*/ 	.word	index@(a4c_gtff32)
        /*008c*/ 	.word	0x00000014


	//----- nvinfo : EIATTR_FRAME_SIZE
	.align		4
.L_24:
        /*0090*/ 	.byte	0x04, 0x11
        /*0092*/ 	.short	(.L_26 - .L_25)
	.align		4
.L_25:
        /*0094*/ 	.word	index@(a4c_gtff32)
        /*0098*/ 	.word	0x00000000


	//----- nvinfo : EIATTR_REGCOUNT
	.align		4
.L_26:
        /*009c*/ 	.byte	0x04, 0x2f
        /*009e*/ 	.short	(.L_28 - .L_27)
	.align		4
.L_27:
        /*00a0*/ 	.word	index@(a4c_gteff32)
        /*00a4*/ 	.word	0x00000014


	//----- nvinfo : EIATTR_FRAME_SIZE
	.align		4
.L_28:
        /*00a8*/ 	.byte	0x04, 0x11
        /*00aa*/ 	.short	(.L_30 - .L_29)
	.align		4
.L_29:
        /*00ac*/ 	.word	index@(a4c_gteff32)
        /*00b0*/ 	.word	0x00000000


	//----- nvinfo : EIATTR_REGCOUNT
	.align		4
.L_30:
        /*00b4*/ 	.byte	0x04, 0x2f
        /*00b6*/ 	.short	(.L_32 - .L_31)
	.align		4
.L_31:
        /*00b8*/ 	.word	index@(a4c_ltff32)
        /*00bc*/ 	.word	0x00000014


	//----- nvinfo : EIATTR_FRAME_SIZE
	.align		4
.L_32:
        /*00c0*/ 	.byte	0x04, 0x11
        /*00c2*/ 	.short	(.L_34 - .L_33)
	.align		4
.L_33:
        /*00c4*/ 	.word	index@(a4c_ltff32)
        /*00c8*/ 	.word	0x00000000


	//----- nvinfo : EIATTR_REGCOUNT
	.align		4
.L_34:
        /*00cc*/ 	.byte	0x04, 0x2f
        /*00ce*/ 	.short	(.L_36 - .L_35)
	.align		4
.L_35:
        /*00d0*/ 	.word	index@(a4c_lteff32)
        /*00d4*/ 	.word	0x00000014


	//----- nvinfo : EIATTR_FRAME_SIZE
	.align		4
.L_36:
        /*00d8*/ 	.byte	0x04, 0x11
        /*00da*/ 	.short	(.L_38 - .L_37)
	.align		4
.L_37:
        /*00dc*/ 	.word	index@(a4c_lteff32)
        /*00e0*/ 	.word	0x00000000


	//----- nvinfo : EIATTR_REGCOUNT
	.align		4
.L_38:
        /*00e4*/ 	.byte	0x04, 0x2f
        /*00e6*/ 	.short	(.L_40 - .L_39)
	.align		4
.L_39:
        /*00e8*/ 	.word	index@(a4c_ceilf32)
        /*00ec*/ 	.word	0x00000010


	//----- nvinfo : EIATTR_FRAME_SIZE
	.align		4
.L_40:
        /*00f0*/ 	.byte	0x04, 0x11
        /*00f2*/ 	.short	(.L_42 - .L_41)
	.align		4
.L_41:
        /*00f4*/ 	.word	index@(a4c_ceilf32)
        /*00f8*/ 	.word	0x00000000


	//----- nvinfo : EIATTR_REGCOUNT
	.align		4
.L_42:
        /*00fc*/ 	.byte	0x04, 0x2f
        /*00fe*/ 	.short	(.L_44 - .L_43)
	.align		4
.L_43:
        /*0100*/ 	.word	index@(a4c_floorf32)
        /*0104*/ 	.word	0x00000010


	//----- nvinfo : EIATTR_FRAME_SIZE
	.align		4
.L_44:
        /*0108*/ 	.byte	0x04, 0x11
        /*010a*/ 	.short	(.L_46 - .L_45)
	.align		4
.L_45:
        /*010c*/ 	.word	index@(a4c_floorf32)
        /*0110*/ 	.word	0x00000000


	//----- nvinfo : EIATTR_REGCOUNT
	.align		4
.L_46:
        /*0114*/ 	.byte	0x04, 0x2f
        /*0116*/ 	.short	(.L_48 - .L_47)
	.align		4
.L_47:
        /*0118*/ 	.word	index@(a4c_roundf32)
        /*011c*/ 	.word	0x00000010


	//----- nvinfo : EIATTR_FRAME_SIZE
	.align		4
.L_48:
        /*0120*/ 	.byte	0x04, 0x11
        /*0122*/ 	.short	(.L_50 - .L_49)
	.align		4
.L_49:
        /*0124*/ 	.word	index@(a4c_roundf32)
        /*0128*/ 	.word	0x00000000


	//----- nvinfo : EIATTR_REGCOUNT
	.align		4
.L_50:
        /*012c*/ 	.byte	0x04, 0x2f
        /*012e*/ 	.short	(.L_52 - .L_51)
	.align		4
.L_51:
        /*0130*/ 	.word	index@(a4c_truncf32)
        /*0134*/ 	.word	0x00000010


	//----- nvinfo : EIATTR_FRAME_SIZE
	.align		4
.L_52:
        /*0138*/ 	.byte	0x04, 0x11
        /*013a*/ 	.short	(.L_54 - .L_53)
	.align		4
.L_53:
        /*013c*/ 	.word	index@(a4c_truncf32)
        /*0140*/ 	.word	0x00000000


	//----- nvinfo : EIATTR_REGCOUNT
	.align		4
.L_54:
        /*0144*/ 	.byte	0x04, 0x2f
        /*0146*/ 	.short	(.L_56 - .L_55)
	.align		4
.L_55:
        /*0148*/ 	.word	index@(a4c_absf32)
        /*014c*/ 	.word	0x00000010


	//----- nvinfo : EIATTR_FRAME_SIZE
	.align		4
.L_56:
        /*0150*/ 	.byte	0x04, 0x11
        /*0152*/ 	.short	(.L_58 - .L_57)
	.align		4
.L_57:
        /*0154*/ 	.word	index@(a4c_absf32)
        /*0158*/ 	.word	0x00000000


	//----- nvinfo : EIATTR_REGCOUNT
	.align		4
.L_58:
        /*015c*/ 	.byte	0x04, 0x2f
        /*015e*/ 	.short	(.L_60 - .L_59)
	.align		4
.L_59:
        /*0160*/ 	.word	index@(a4c_maxf32)
        /*0164*/ 	.word	0x00000014


	//----- nvinfo : EIATTR_FRAME_SIZE
	.align		4
.L_60:
        /*0168*/ 	.byte	0x04, 0x11
        /*016a*/ 	.short	(.L_62 - .L_61)
	.align		4
.L_61:
        /*016c*/ 	.word	index@(a4c_maxf32)
        /*0170*/ 	.word	0x00000000


	//----- nvinfo : EIATTR_REGCOUNT
	.align		4
.L_62:
        /*0174*/ 	.byte	0x04, 0x2f
        /*0176*/ 	.short	(.L_64 - .L_63)
	.align		4
.L_63:
        /*0178*/ 	.word	index@(a4c_minf32)
        /*017c*/ 	.word	0x00000014


	//----- nvinfo : EIATTR_FRAME_SIZE
	.align		4
.L_64:
        /*0180*/ 	.byte	0x04, 0x11
        /*0182*/ 	.short	(.L_66 - .L_65)
	.align		4
.L_65:
        /*0184*/ 	.word	index@(a4c_minf32)
        /*0188*/ 	.word	0x00000000


	//----- nvinfo : EIATTR_REGCOUNT
	.align		4
.L_66:
        /*018c*/ 	.byte	0x04, 0x2f
        /*018e*/ 	.short	(.L_68 - .L_67)
	.align		4
.L_67:
        /*0190*/ 	.word	index@(a4c_copysignf32)
        /*0194*/ 	.word	0x00000014


	//----- nvinfo : EIATTR_FRAME_SIZE
	.align		4
.L_68:
        /*0198*/ 	.byte	0x04, 0x11
        /*019a*/ 	.short	(.L_70 - .L_69)
	.align		4
.L_69:
        /*019c*/ 	.word	index@(a4c_copysignf32)
        /*01a0*/ 	.word	0x00000000


	//----- nvinfo : EIATTR_REGCOUNT
	.align		4
.L_70:
        /*01a4*/ 	.byte	0x04, 0x2f
        /*01a6*/ 	.short	(.L_72 - .L_71)
	.align		4
.L_71:
        /*01a8*/ 	.word	index@(a4c_cosf32)
        /*01ac*/ 	.word	0x00000013


	//----- nvinfo : EIATTR_FRAME_SIZE
	.align		4
.L_72:
        /*01b0*/ 	.byte	0x04, 0x11
        /*01b2*/ 	.short	(.L_74 - .L_73)
	.align		4
.L_73:
        /*01b4*/ 	.word	index@(a4c_cosf32)
        /*01b8*/ 	.word	0x00000000


	//----- nvinfo : EIATTR_REGCOUNT
	.align		4
.L_74:
        /*01bc*/ 	.byte	0x04, 0x2f
        /*01be*/ 	.short	(.L_76 - .L_75)
	.align		4
.L_75:
        /*01c0*/ 	.word	index@(a4c_sinf32)
        /*01c4*/ 	.word	0x00000013


	//----- nvinfo : EIATTR_FRAME_SIZE
	.align		4
.L_76:
        /*01c8*/ 	.byte	0x04, 0x11
        /*01ca*/ 	.short	(.L_78 - .L_77)
	.align		4
.L_77:
        /*01cc*/ 	.word	index@(a4c_sinf32)
        /*01d0*/ 	.word	0x00000000


	//----- nvinfo : EIATTR_REGCOUNT
	.align		4
.L_78:
        /*01d4*/ 	.byte	0x04, 0x2f
        /*01d6*/ 	.short	(.L_80 - .L_79)
	.align		4
.L_79:
        /*01d8*/ 	.word	index@(a4c_tanf32)
        /*01dc*/ 	.word	0x00000013


	//----- nvinfo : EIATTR_FRAME_SIZE
	.align		4
.L_80:
        /*01e0*/ 	.byte	0x04, 0x11
        /*01e2*/ 	.short	(.L_82 - .L_81)
	.align		4
.L_81:
        /*01e4*/ 	.word	index@(a4c_tanf32)
        /*01e8*/ 	.word	0x00000000


	//----- nvinfo : EIATTR_REGCOUNT
	.align		4
.L_82:
        /*01ec*/ 	.byte	0x04, 0x2f
        /*01ee*/ 	.short	(.L_84 - .L_83)
	.align		4
.L_83:
        /*01f0*/ 	.word	index@(a4c_acosf32)
        /*01f4*/ 	.word	0x0000000e


	//----- nvinfo : EIATTR_FRAME_SIZE
	.align		4
.L_84:
        /*01f8*/ 	.byte	0x04, 0x11
        /*01fa*/ 	.short	(.L_86 - .L_85)
	.align		4
.L_85:
        /*01fc*/ 	.word	index@(a4c_acosf32)
        /*0200*/ 	.word	0x00000000


	//----- nvinfo : EIATTR_REGCOUNT
	.align		4
.L_86:
        /*0204*/ 	.byte	0x04, 0x2f
        /*0206*/ 	.short	(.L_88 - .L_87)
	.align		4
.L_87:
        /*0208*/ 	.word	index@(a4c_asinf32)
        /*020c*/ 	.word	0x0000000e


	//----- nvinfo : EIATTR_FRAME_SIZE
	.align		4
.L_88:
        /*0210*/ 	.byte	0x04, 0x11
        /*0212*/ 	.short	(.L_90 - .L_89)
	.align		4
.L_89:
        /*0214*/ 	.word	index@(a4c_asinf32)
        /*0218*/ 	.word	0x00000000


	//----- nvinfo : EIATTR_REGCOUNT
	.align		4
.L_90:
        /*021c*/ 	.byte	0x04, 0x2f
        /*021e*/ 	.short	(.L_92 - .L_91)
	.align		4
.L_91:
        /*0220*/ 	.word	index@(a4c_atanf32)
        /*0224*/ 	.word	0x00000010


	//----- nvinfo : EIATTR_FRAME_SIZE
	.align		4
.L_92:
        /*0228*/ 	.byte	0x04, 0x11
        /*022a*/ 	.short	(.L_94 - .L_93)
	.align		4
.L_93:
        /*022c*/ 	.word	index@(a4c_atanf32)
        /*0230*/ 	.word	0x00000000


	//----- nvinfo : EIATTR_REGCOUNT
	.align		4
.L_94:
        /*0234*/ 	.byte	0x04, 0x2f
        /*0236*/ 	.short	(.L_96 - .L_95)
	.align		4
.L_95:
        /*0238*/ 	.word	index@(a4c_atan2f32)
        /*023c*/ 	.word	0x00000018


	//----- nvinfo : EIATTR_FRAME_SIZE
	.align		4
.L_96:
        /*0240*/ 	.byte	0x04, 0x11
        /*0242*/ 	.short	(.L_98 - .L_97)
	.align		4
.L_97:
        /*0244*/ 	.word	index@($__internal_2_$__cuda_sm3x_div_rn_noftz_f32_slowpath)
        /*0248*/ 	.word	0x00000000


	//----- nvinfo : EIATTR_FRAME_SIZE
	.align		4
.L_98:
        /*024c*/ 	.byte	0x04, 0x11
        /*024e*/ 	.short	(.L_100 - .L_99)
	.align		4
.L_99:
        /*0250*/ 	.word	index@(a4c_atan2f32)
        /*0254*/ 	.word	0x00000000


	//----- nvinfo : EIATTR_REGCOUNT
	.align		4
.L_100:
        /*0258*/ 	.byte	0x04, 0x2f
        /*025a*/ 	.short	(.L_102 - .L_101)
	.align		4
.L_101:
        /*025c*/ 	.word	index@(a4c_coshf32)
        /*0260*/ 	.word	0x00000010


	//----- nvinfo : EIATTR_FRAME_SIZE
	.align		4
.L_102:
        /*0264*/ 	.byte	0x04, 0x11
        /*0266*/ 	.short	(.L_104 - .L_103)
	.align		4
.L_103:
        /*0268*/ 	.word	index@(a4c_coshf32)
        /*026c*/ 	.word	0x00000000


	//----- nvinfo : EIATTR_REGCOUNT
	.align		4
.L_104:
        /*0270*/ 	.byte	0x04, 0x2f
        /*0272*/ 	.short	(.L_106 - .L_105)
	.align		4
.L_105:
        /*0274*/ 	.word	index@(a4c_sinhf32)
        /*0278*/ 	.word	0x00000012


	//----- nvinfo : EIATTR_FRAME_SIZE
	.align		4
.L_106:
        /*027c*/ 	.byte	0x04, 0x11
        /*027e*/ 	.short	(.L_108 - .L_107)
	.align		4
.L_107:
        /*0280*/ 	.word	index@(a4c_sinhf32)
        /*0284*/ 	.word	0x00000000


	//----- nvinfo : EIATTR_REGCOUNT
	.align		4
.L_108:
        /*0288*/ 	.byte	0x04, 0x2f
        /*028a*/ 	.short	(.L_110 - .L_109)
	.align		4
.L_109:
        /*028c*/ 	.word	index@(a4c_tanhf32)
        /*0290*/ 	.word	0x00000011


	//----- nvinfo : EIATTR_FRAME_SIZE
	.align		4
.L_110:
        /*0294*/ 	.byte	0x04, 0x11
        /*0296*/ 	.short	(.L_112 - .L_111)
	.align		4
.L_111:
        /*0298*/ 	.word	index@(a4c_tanhf32)
        /*029c*/ 	.word	0x00000000


	//----- nvinfo : EIATTR_REGCOUNT
	.align		4
.L_112:
        /*02a0*/ 	.byte	0x04, 0x2f
        /*02a2*/ 	.short	(.L_114 - .L_113)
	.align		4
.L_113:
        /*02a4*/ 	.word	index@(a4c_acoshf32)
        /*02a8*/ 	.word	0x00000012


	//----- nvinfo : EIATTR_FRAME_SIZE
	.align		4
.L_114:
        /*02ac*/ 	.byte	0x04, 0x11
        /*02ae*/ 	.short	(.L_116 - .L_115)
	.align		4
.L_115:
        /*02b0*/ 	.word	index@(a4c_acoshf32)
        /*02b4*/ 	.word	0x00000000


	//----- nvinfo : EIATTR_REGCOUNT
	.align		4
.L_116:
        /*02b8*/ 	.byte	0x04, 0x2f
        /*02ba*/ 	.short	(.L_118 - .L_117)
	.align		4
.L_117:
        /*02bc*/ 	.word	index@(a4c_asinhf32)
        /*02c0*/ 	.word	0x00000010


	//----- nvinfo : EIATTR_FRAME_SIZE
	.align		4
.L_118:
        /*02c4*/ 	.byte	0x04, 0x11
        /*02c6*/ 	.short	(.L_120 - .L_119)
	.align		4
.L_119:
        /*02c8*/ 	.word	index@(a4c_asinhf32)
        /*02cc*/ 	.word	0x00000000


	//----- nvinfo : EIATTR_REGCOUNT
	.align		4
.L_120:
        /*02d0*/ 	.byte	0x04, 0x2f
        /*02d2*/ 	.short	(.L_122 - .L_121)
	.align		4
.L_121:
        /*02d4*/ 	.word	index@(a4c_atanhf32)
        /*02d8*/ 	.word	0x00000010


	//----- nvinfo : EIATTR_FRAME_SIZE
	.align		4
.L_122:
        /*02dc*/ 	.byte	0x04, 0x11
        /*02de*/ 	.short	(.L_124 - .L_123)
	.align		4
.L_123:
        /*02e0*/ 	.word	index@(a4c_atanhf32)
        /*02e4*/ 	.word	0x00000000


	//----- nvinfo : EIATTR_REGCOUNT
	.align		4
.L_124:
        /*02e8*/ 	.byte	0x04, 0x2f
        /*02ea*/ 	.short	(.L_126 - .L_125)
	.align		4
.L_125:
        /*02ec*/ 	.word	index@(a4c_lnf32)
        /*02f0*/ 	.word	0x00000010


	//----- nvinfo : EIATTR_FRAME_SIZE
	.align		4
.L_126:
        /*02f4*/ 	.byte	0x04, 0x11
        /*02f6*/ 	.short	(.L_128 - .L_127)
	.align		4
.L_127:
        /*02f8*/ 	.word	index@(a4c_lnf32)
        /*02fc*/ 	.word	0x00000000


	//----- nvinfo : EIATTR_REGCOUNT
	.align		4
.L_128:
        /*0300*/ 	.byte	0x04, 0x2f
        /*0302*/ 	.short	(.L_130 - .L_129)
	.align		4
.L_129:
        /*0304*/ 	.word	index@(a4c_ln_1pf32)
        /*0308*/ 	.word	0x00000012


	//----- nvinfo : EIATTR_FRAME_SIZE
	.align		4
.L_130:
        /*030c*/ 	.byte	0x04, 0x11
        /*030e*/ 	.short	(.L_132 - .L_131)
	.align		4
.L_131:
        /*0310*/ 	.word	index@(a4c_ln_1pf32)
        /*0314*/ 	.word	0x00000000


	//----- nvinfo : EIATTR_REGCOUNT
	.align		4
.L_132:
        /*0318*/ 	.byte	0x04, 0x2f
        /*031a*/ 	.short	(.L_134 - .L_133)
	.align		4
.L_133:
        /*031c*/ 	.word	index@(a4c_log10f32)
        /*0320*/ 	.word	0x00000010


	//----- nvinfo : EIATTR_FRAME_SIZE
	.align		4
.L_134:
        /*0324*/ 	.byte	0x04, 0x11
        /*0326*/ 	.short	(.L_136 - .L_135)
	.align		4
.L_135:
        /*0328*/ 	.word	index@(a4c_log10f32)
        /*032c*/ 	.word	0x00000000


	//----- nvinfo : EIATTR_REGCOUNT
	.align		4
.L_136:
        /*0330*/ 	.byte	0x04, 0x2f
        /*0332*/ 	.short	(.L_138 - .L_137)
	.align		4
.L_137:
        /*0334*/ 	.word	index@(a4c_log2f32)
        /*0338*/ 	.word	0x00000010


	//----- nvinfo : EIATTR_FRAME_SIZE
	.align		4
.L_138:
        /*033c*/ 	.byte	0x04, 0x11
        /*033e*/ 	.short	(.L_140 - .L_139)
	.align		4
.L_139:
        /*0340*/ 	.word	index@(a4c_log2f32)
        /*0344*/ 	.word	0x00000000


	//----- nvinfo : EIATTR_REGCOUNT
	.align		4
.L_140:
        /*0348*/ 	.byte	0x04, 0x2f
        /*034a*/ 	.short	(.L_142 - .L_141)
	.align		4
.L_141:
        /*034c*/ 	.word	index@(a4c_expf32)
        /*0350*/ 	.word	0x00000010


	//----- nvinfo : EIATTR_FRAME_SIZE
	.align		4
.L_142:
        /*0354*/ 	.byte	0x04, 0x11
        /*0356*/ 	.short	(.L_144 - .L_143)
	.align		4
.L_143:
        /*0358*/ 	.word	index@(a4c_expf32)
        /*035c*/ 	.word	0x00000000


	//----- nvinfo : EIATTR_REGCOUNT
	.align		4
.L_144:
        /*0360*/ 	.byte	0x04, 0x2f
        /*0362*/ 	.short	(.L_146 - .L_145)
	.align		4
.L_145:
        /*0364*/ 	.word	index@(a4c_exp2f32)
        /*0368*/ 	.word	0x00000010


	//----- nvinfo : EIATTR_FRAME_SIZE
	.align		4
.L_146:
        /*036c*/ 	.byte	0x04, 0x11
        /*036e*/ 	.short	(.L_148 - .L_147)
	.align		4
.L_147:
        /*0370*/ 	.word	index@(a4c_exp2f32)
        /*0374*/ 	.word	0x00000000


	//----- nvinfo : EIATTR_REGCOUNT
	.align		4
.L_148:
        /*0378*/ 	.byte	0x04, 0x2f
        /*037a*/ 	.short	(.L_150 - .L_149)
	.align		4
.L_149:
        /*037c*/ 	.word	index@(a4c_exp_m1f32)
        /*0380*/ 	.word	0x00000011


	//----- nvinfo : EIATTR_FRAME_SIZE
	.align		4
.L_150:
        /*0384*/ 	.byte	0x04, 0x11
        /*0386*/ 	.short	(.L_152 - .L_151)
	.align		4
.L_151:
        /*0388*/ 	.word	index@(a4c_exp_m1f32)
        /*038c*/ 	.word	0x00000000


	//----- nvinfo : EIATTR_REGCOUNT
	.align		4
.L_152:
        /*0390*/ 	.byte	0x04, 0x2f
        /*0392*/ 	.short	(.L_154 - .L_153)
	.align		4
.L_153:
        /*0394*/ 	.word	index@(a4c_sqrtf32)
        /*0398*/ 	.word	0x00000012


	//----- nvinfo : EIATTR_FRAME_SIZE
	.align		4
.L_154:
        /*039c*/ 	.byte	0x04, 0x11
        /*039e*/ 	.short	(.L_156 - .L_155)
	.align		4
.L_155:
        /*03a0*/ 	.word	index@($__internal_1_$__cuda_sm20_sqrt_rn_f32_slowpath)
        /*03a4*/ 	.word	0x00000000


	//----- nvinfo : EIATTR_FRAME_SIZE
	.align		4
.L_156:
        /*03a8*/ 	.byte	0x04, 0x11
        /*03aa*/ 	.short	(.L_158 - .L_157)
	.align		4
.L_157:
        /*03ac*/ 	.word	index@(a4c_sqrtf32)
        /*03b0*/ 	.word	0x00000000


	//----- nvinfo : EIATTR_REGCOUNT
	.align		4
.L_158:
        /*03b4*/ 	.byte	0x04, 0x2f
        /*03b6*/ 	.short	(.L_160 - .L_159)
	.align		4
.L_159:
        /*03b8*/ 	.word	index@(a4c_cbrtf32)
        /*03bc*/ 	.word	0x00000012


	//----- nvinfo : EIATTR_FRAME_SIZE
	.align		4
.L_160:
        /*03c0*/ 	.byte	0x04, 0x11
        /*03c2*/ 	.short	(.L_162 - .L_161)
	.align		4
.L_161:
        /*03c4*/ 	.word	index@(a4c_cbrtf32)
        /*03c8*/ 	.word	0x00000000


	//----- nvinfo : EIATTR_REGCOUNT
	.align		4
.L_162:
        /*03cc*/ 	.byte	0x04, 0x2f
        /*03ce*/ 	.short	(.L_164 - .L_163)
	.align		4
.L_163:
        /*03d0*/ 	.word	index@(a4c_powff32)
        /*03d4*/ 	.word	0x00000016


	//----- nvinfo : EIATTR_FRAME_SIZE
	.align		4
.L_164:
        /*03d8*/ 	.byte	0x04, 0x11
        /*03da*/ 	.short	(.L_166 - .L_165)
	.align		4
.L_165:
        /*03dc*/ 	.word	index@(a4c_powff32)
        /*03e0*/ 	.word	0x00000000


	//----- nvinfo : EIATTR_REGCOUNT
	.align		4
.L_166:
        /*03e4*/ 	.byte	0x04, 0x2f
        /*03e6*/ 	.short	(.L_168 - .L_167)
	.align		4
.L_167:
        /*03e8*/ 	.word	index@(a4c_hypotf32)
        /*03ec*/ 	.word	0x00000015


	//----- nvinfo : EIATTR_FRAME_SIZE
	.align		4
.L_168:
        /*03f0*/ 	.byte	0x04, 0x11
        /*03f2*/ 	.short	(.L_170 - .L_169)
	.align		4
.L_169:
        /*03f4*/ 	.word	index@($__internal_0_$__cuda_sm20_sqrt_rn_f32_slowpath)
        /*03f8*/ 	.word	0x00000000


	//----- nvinfo : EIATTR_FRAME_SIZE
	.align		4
.L_170:
        /*03fc*/ 	.byte	0x04, 0x11
        /*03fe*/ 	.short	(.L_172 - .L_171)
	.align		4
.L_171:
        /*0400*/ 	.word	index@(a4c_hypotf32)
        /*0404*/ 	.word	0x00000000


	//----- nvinfo : EIATTR_MIN_STACK_SIZE
	.align		4
.L_172:
        /*0408*/ 	.byte	0x04, 0x12
        /*040a*/ 	.short	(.L_174 - .L_173)
	.align		4
.L_173:
        /*040c*/ 	.word	index@(a4c_hypotf32)
        /*0410*/ 	.word	0x00000000


	//----- nvinfo : EIATTR_MIN_STACK_SIZE
	.align		4
.L_174:
        /*0414*/ 	.byte	0x04, 0x12
        /*0416*/ 	.short	(.L_176 - .L_175)
	.align		4
.L_175:
        /*0418*/ 	.word	index@(a4c_powff32)
        /*041c*/ 	.word	0x00000000


	//----- nvinfo : EIATTR_MIN_STACK_SIZE
	.align		4
.L_176:
        /*0420*/ 	.byte	0x04, 0x12
        /*0422*/ 	.short	(.L_178 - .L_177)
	.align		4
.L_177:
        /*0424*/ 	.word	index@(a4c_cbrtf32)
        /*0428*/ 	.word	0x00000000


	//----- nvinfo : EIATTR_MIN_STACK_SIZE
	.align		4
.L_178:
        /*042c*/ 	.byte	0x04, 0x12
        /*042e*/ 	.short	(.L_180 - .L_179)
	.align		4
.L_179:
        /*0430*/ 	.word	index@(a4c_sqrtf32)
        /*0434*/ 	.word	0x00000000


	//----- nvinfo : EIATTR_MIN_STACK_SIZE
	.align		4
.L_180:
        /*0438*/ 	.byte	0x04, 0x12
        /*043a*/ 	.short	(.L_182 - .L_181)
	.align		4
.L_181:
        /*043c*/ 	.word	index@(a4c_exp_m1f32)
        /*0440*/ 	.word	0x00000000


	//----- nvinfo : EIATTR_MIN_STACK_SIZE
	.align		4
.L_182:
        /*0444*/ 	.byte	0x04, 0x12
        /*0446*/ 	.short	(.L_184 - .L_183)
	.align		4
.L_183:
        /*0448*/ 	.word	index@(a4c_exp2f32)
        /*044c*/ 	.word	0x00000000


	//----- nvinfo : EIATTR_MIN_STACK_SIZE
	.align		4
.L_184:
        /*0450*/ 	.byte	0x04, 0x12
        /*0452*/ 	.short	(.L_186 - .L_185)
	.align		4
.L_185:
        /*0454*/ 	.word	index@(a4c_expf32)
        /*0458*/ 	.word	0x00000000


	//----- nvinfo : EIATTR_MIN_STACK_SIZE
	.align		4
.L_186:
        /*045c*/ 	.byte	0x04, 0x12
        /*045e*/ 	.short	(.L_188 - .L_187)
	.align		4
.L_187:
        /*0460*/ 	.word	index@(a4c_log2f32)
        /*0464*/ 	.word	0x00000000


	//----- nvinfo : EIATTR_MIN_STACK_SIZE
	.align		4
.L_188:
        /*0468*/ 	.byte	0x04, 0x12
        /*046a*/ 	.short	(.L_190 - .L_189)
	.align		4
.L_189:
        /*046c*/ 	.word	index@(a4c_log10f32)
        /*0470*/ 	.word	0x00000000


	//----- nvinfo : EIATTR_MIN_STACK_SIZE
	.align		4
.L_190:
        /*0474*/ 	.byte	0x04, 0x12
        /*0476*/ 	.short	(.L_192 - .L_191)
	.align		4
.L_191:
        /*0478*/ 	.word	index@(a4c_ln_1pf32)
        /*047c*/ 	.word	0x00000000


	//----- nvinfo : EIATTR_MIN_STACK_SIZE
	.align		4
.L_192:
        /*0480*/ 	.byte	0x04, 0x12
        /*0482*/ 	.short	(.L_194 - .L_193)
	.align		4
.L_193:
        /*0484*/ 	.word	index@(a4c_lnf32)
        /*0488*/ 	.word	0x00000000


	//----- nvinfo : EIATTR_MIN_STACK_SIZE
	.align		4
.L_194:
        /*048c*/ 	.byte	0x04, 0x12
        /*048e*/ 	.short	(.L_196 - .L_195)
	.align		4
.L_195:
        /*0490*/ 	.word	index@(a4c_atanhf32)
        /*0494*/ 	.word	0x00000000


	//----- nvinfo : EIATTR_MIN_STACK_SIZE
	.align		4
.L_196:
        /*0498*/ 	.byte	0x04, 0x12
        /*049a*/ 	.short	(.L_198 - .L_197)
	.align		4
.L_197:
        /*049c*/ 	.word	index@(a4c_asinhf32)
        /*04a0*/ 	.word	0x00000000


	//----- nvinfo : EIATTR_MIN_STACK_SIZE
	.align		4
.L_198:
        /*04a4*/ 	.byte	0x04, 0x12
        /*04a6*/ 	.short	(.L_200 - .L_199)
	.align		4
.L_199:
        /*04a8*/ 	.word	index@(a4c_acoshf32)
        /*04ac*/ 	.word	0x00000000


	//----- nvinfo : EIATTR_MIN_STACK_SIZE
	.align		4
.L_200:
        /*04b0*/ 	.byte	0x04, 0x12
        /*04b2*/ 	.short	(.L_202 - .L_201)
	.align		4
.L_201:
        /*04b4*/ 	.word	index@(a4c_tanhf32)
        /*04b8*/ 	.word	0x00000000


	//----- nvinfo : EIATTR_MIN_STACK_SIZE
	.align		4
.L_202:
        /*04bc*/ 	.byte	0x04, 0x12
        /*04be*/ 	.short	(.L_204 - .L_203)
	.align		4
.L_203:
        /*04c0*/ 	.word	index@(a4c_sinhf32)
        /*04c4*/ 	.word	0x00000000


	//----- nvinfo : EIATTR_MIN_STACK_SIZE
	.align		4
.L_204:
        /*04c8*/ 	.byte	0x04, 0x12
        /*04ca*/ 	.short	(.L_206 - .L_205)
	.align		4
.L_205:
        /*04cc*/ 	.word	index@(a4c_coshf32)
        /*04d0*/ 	.word	0x00000000


	//----- nvinfo : EIATTR_MIN_STACK_SIZE
	.align		4
.L_206:
        /*04d4*/ 	.byte	0x04, 0x12
        /*04d6*/ 	.short	(.L_208 - .L_207)
	.align		4
.L_207:
        /*04d8*/ 	.word	index@(a4c_atan2f32)
        /*04dc*/ 	.word	0x00000000


	//----- nvinfo : EIATTR_MIN_STACK_SIZE
	.align		4
.L_208:
        /*04e0*/ 	.byte	0x04, 0x12
        /*04e2*/ 	.short	(.L_210 - .L_209)
	.align		4
.L_209:
        /*04e4*/ 	.word	index@(a4c_atanf32)
        /*04e8*/ 	.word	0x00000000


	//----- nvinfo : EIATTR_MIN_STACK_SIZE
	.align		4
.L_210:
        /*04ec*/ 	.byte	0x04, 0x12
        /*04ee*/ 	.short	(.L_212 - .L_211)
	.align		4
.L_211:
        /*04f0*/ 	.word	index@(a4c_asinf32)
        /*04f4*/ 	.word	0x00000000


	//----- nvinfo : EIATTR_MIN_STACK_SIZE
	.align		4
.L_212:
        /*04f8*/ 	.byte	0x04, 0x12
        /*04fa*/ 	.short	(.L_214 - .L_213)
	.align		4
.L_213:
        /*04fc*/ 	.word	index@(a4c_acosf32)
        /*0500*/ 	.word	0x00000000


	//----- nvinfo : EIATTR_MIN_STACK_SIZE
	.align		4
.L_214:
        /*0504*/ 	.byte	0x04, 0x12
        /*0506*/ 	.short	(.L_216 - .L_215)
	.align		4
.L_215:
        /*0508*/ 	.word	index@(a4c_tanf32)
        /*050c*/ 	.word	0x00000000


	//----- nvinfo : EIATTR_MIN_STACK_SIZE
	.align		4
.L_216:
        /*0510*/ 	.byte	0x04, 0x12
        /*0512*/ 	.short	(.L_218 - .L_217)
	.align		4
.L_217:
        /*0514*/ 	.word	index@(a4c_sinf32)
        /*0518*/ 	.word	0x00000000


	//----- nvinfo : EIATTR_MIN_STACK_SIZE
	.align		4
.L_218:
        /*051c*/ 	.byte	0x04, 0x12
        /*051e*/ 	.short	(.L_220 - .L_219)
	.align		4
.L_219:
        /*0520*/ 	.word	index@(a4c_cosf32)
        /*0524*/ 	.word	0x00000000


	//----- nvinfo : EIATTR_MIN_STACK_SIZE
	.align		4
.L_220:
        /*0528*/ 	.byte	0x04, 0x12
        /*052a*/ 	.short	(.L_222 - .L_221)
	.align		4
.L_221:
        /*052c*/ 	.word	index@(a4c_copysignf32)
        /*0530*/ 	.word	0x00000000


	//----- nvinfo : EIATTR_MIN_STACK_SIZE
	.align		4
.L_222:
        /*0534*/ 	.byte	0x04, 0x12
        /*0536*/ 	.short	(.L_224 - .L_223)
	.align		4
.L_223:
        /*0538*/ 	.word	index@(a4c_minf32)
        /*053c*/ 	.word	0x00000000


	//----- nvinfo : EIATTR_MIN_STACK_SIZE
	.align		4
.L_224:
        /*0540*/ 	.byte	0x04, 0x12
        /*0542*/ 	.short	(.L_226 - .L_225)
	.align		4
.L_225:
        /*0544*/ 	.word	index@(a4c_maxf32)
        /*0548*/ 	.word	0x00000000


	//----- nvinfo : EIATTR_MIN_STACK_SIZE
	.align		4
.L_226:
        /*054c*/ 	.byte	0x04, 0x12
        /*054e*/ 	.short	(.L_228 - .L_227)
	.align		4
.L_227:
        /*0550*/ 	.word	index@(a4c_absf32)
        /*0554*/ 	.word	0x00000000


	//----- nvinfo : EIATTR_MIN_STACK_SIZE
	.align		4
.L_228:
        /*0558*/ 	.byte	0x04, 0x12
        /*055a*/ 	.short	(.L_230 - .L_229)
	.align		4
.L_229:
        /*055c*/ 	.word	index@(a4c_truncf32)
        /*0560*/ 	.word	0x00000000


	//----- nvinfo : EIATTR_MIN_STACK_SIZE
	.align		4
.L_230:
        /*0564*/ 	.byte	0x04, 0x12
        /*0566*/ 	.short	(.L_232 - .L_231)
	.align		4
.L_231:
        /*0568*/ 	.word	index@(a4c_roundf32)
        /*056c*/ 	.word	0x00000000


	//----- nvinfo : EIATTR_MIN_STACK_SIZE
	.align		4
.L_232:
        /*0570*/ 	.byte	0x04, 0x12
        /*0572*/ 	.short	(.L_234 - .L_233)
	.align		4
.L_233:
        /*0574*/ 	.word	index@(a4c_floorf32)
        /*0578*/ 	.word	0x00000000


	//----- nvinfo : EIATTR_MIN_STACK_SIZE
	.align		4
.L_234:
        /*057c*/ 	.byte	0x04, 0x12
        /*057e*/ 	.short	(.L_236 - .L_235)
	.align		4
.L_235:
        /*0580*/ 	.word	index@(a4c_ceilf32)
        /*0584*/ 	.word	0x00000000


	//----- nvinfo : EIATTR_MIN_STACK_SIZE
	.align		4
.L_236:
        /*0588*/ 	.byte	0x04, 0x12
        /*058a*/ 	.short	(.L_238 - .L_237)
	.align		4
.L_237:
        /*058c*/ 	.word	index@(a4c_lteff32)
        /*0590*/ 	.word	0x00000000


	//----- nvinfo : EIATTR_MIN_STACK_SIZE
	.align		4
.L_238:
        /*0594*/ 	.byte	0x04, 0x12
        /*0596*/ 	.short	(.L_240 - .L_239)
	.align		4
.L_239:
        /*0598*/ 	.word	index@(a4c_ltff32)
        /*059c*/ 	.word	0x00000000


	//----- nvinfo : EIATTR_MIN_STACK_SIZE
	.align		4
.L_240:
        /*05a0*/ 	.byte	0x04, 0x12
        /*05a2*/ 	.short	(.L_242 - .L_241)
	.align		4
.L_241:
        /*05a4*/ 	.word	index@(a4c_gteff32)
        /*05a8*/ 	.word	0x00000000


	//----- nvinfo : EIATTR_MIN_STACK_SIZE
	.align		4
.L_242:
        /*05ac*/ 	.byte	0x04, 0x12
        /*05ae*/ 	.short	(.L_244 - .L_243)
	.align		4
.L_243:
        /*05b0*/ 	.word	index@(a4c_gtff32)
        /*05b4*/ 	.word	0x00000000


	//----- nvinfo : EIATTR_MIN_STACK_SIZE
	.align		4
.L_244:
        /*05b8*/ 	.byte	0x04, 0x12
        /*05ba*/ 	.short	(.L_246 - .L_245)
	.align		4
.L_245:
        /*05bc*/ 	.word	index@(a4c_mul_addf32)
        /*05c0*/ 	.word	0x00000000


	//----- nvinfo : EIATTR_MIN_STACK_SIZE
	.align		4
.L_246:
        /*05c4*/ 	.byte	0x04, 0x12
        /*05c6*/ 	.short	(.L_248 - .L_247)
	.align		4
.L_247:
        /*05c8*/ 	.word	index@(a4c_divf32)
        /*05cc*/ 	.word	0x00000000


	//----- nvinfo : EIATTR_MIN_STACK_SIZE
	.align		4
.L_248:
        /*05d0*/ 	.byte	0x04, 0x12
        /*05d2*/ 	.short	(.L_250 - .L_249)
	.align		4
.L_249:
        /*05d4*/ 	.word	index@(a4c_mulf32)
        /*05d8*/ 	.word	0x00000000


	//----- nvinfo : EIATTR_MIN_STACK_SIZE
	.align		4
.L_250:
        /*05dc*/ 	.byte	0x04, 0x12
        /*05de*/ 	.short	(.L_252 - .L_251)
	.align		4
.L_251:
        /*05e0*/ 	.word	index@(a4c_subf32)
        /*05e4*/ 	.word	0x00000000


	//----- nvinfo : EIATTR_MIN_STACK_SIZE
	.align		4
.L_252:
        /*05e8*/ 	.byte	0x04, 0x12
        /*05ea*/ 	.short	(.L_254 - .L_253)
	.align		4
.L_253:
        /*05ec*/ 	.word	index@(a4c_addf32)
        /*05f0*/ 	.word	0x00000000
.L_254:


//--------------------- .nv.compat                --------------------------
	.section	.nv.compat,"",@"SHT_CUDA_COMPAT_INFO"
	.align	4
        /*0000*/ 	.byte	0x02, 0x09, 0x00, 0x00, 0x02, 0x02, 0x01, 0x00, 0x02, 0x05, 0x05, 0x00, 0x03, 0x07, 0x01, 0x01
        /*0010*/ 	.byte	0x02, 0x03, 0x00, 0x00, 0x02, 0x06, 0x01, 0x00, 0x04, 0x0b, 0x08, 0x00, 0x01, 0x00, 0x00, 0x00
        /*0020*/ 	.byte	0x00, 0x00, 0x00, 0x00


//--------------------- .nv.info.a4c_hypotf32     --------------------------
	.section	.nv.info.a4c_hypotf32,"",@"SHT_CUDA_INFO"
	.sectionflags	@""
	.align	4


	//----- nvinfo : EIATTR_CUDA_API_VERSION
	.align		4
        /*0000*/ 	.byte	0x04, 0x37
        /*0002*/ 	.short	(.L_256 - .L_255)
.L_255:
        /*0004*/ 	.word	0x00000082


	//----- nvinfo : EIATTR_KPARAM_INFO
	.align		4
.L_256:
        /*0008*/ 	.byte	0x04, 0x17
        /*000a*/ 	.short	(.L_258 - .L_257)
.L_257:
        /*000c*/ 	.word	0x00000000
        /*0010*/ 	.short	0x0003
        /*0012*/ 	.short	0x0018
        /*0014*/ 	.byte	0x00, 0xf5, 0x21, 0x00


	//----- nvinfo : EIATTR_KPARAM_INFO
	.align		4
.L_258:
        /*0018*/ 	.byte	0x04, 0x17
        /*001a*/ 	.short	(.L_260 - .L_259)
.L_259:
        /*001c*/ 	.word	0x00000000
        /*0020*/ 	.short	0x0002
        /*0022*/ 	.short	0x0010
        /*0024*/ 	.byte	0x00, 0xf5, 0x21, 0x00


	//----- nvinfo : EIATTR_KPARAM_INFO
	.align		4
.L_260:
        /*0028*/ 	.byte	0x04, 0x17
        /*002a*/ 	.short	(.L_262 - .L_261)
.L_261:
        /*002c*/ 	.word	0x00000000
        /*0030*/ 	.short	0x0001
        /*0032*/ 	.short	0x0008
        /*0034*/ 	.byte	0x00, 0xf0, 0x11, 0x00


	//----- nvinfo : EIATTR_KPARAM_INFO
	.align		4
.L_262:
        /*0038*/ 	.byte	0x04, 0x17
        /*003a*/ 	.short	(.L_264 - .L_263)
.L_263:
        /*003c*/ 	.word	0x00000000
        /*0040*/ 	.short	0x0000
        /*0042*/ 	.short	0x0000
        /*0044*/ 	.byte	0x00, 0xf5, 0x21, 0x00


	//----- nvinfo : EIATTR_SPARSE_MMA_MASK
	.align		4
.L_264:
        /*0048*/ 	.byte	0x03, 0x50
        /*004a*/ 	.short	0x0000


	//----- nvinfo : EIATTR_MAXREG_COUNT
	.align		4
        /*004c*/ 	.byte	0x03, 0x1b
        /*004e*/ 	.short	0x00ff


	//----- nvinfo : EIATTR_MERCURY_ISA_VERSION
	.align		4
        /*0050*/ 	.byte	0x03, 0x5f
        /*0052*/ 	.short	0x0101


	//----- nvinfo : EIATTR_VRC_CTA_INIT_COUNT
	.align		4
        /*0054*/ 	.byte	0x02, 0x4a
	.zero		1
	.zero		1


	//----- nvinfo : EIATTR_EXIT_INSTR_OFFSETS
	.align		4
        /*0058*/ 	.byte	0x04, 0x1c
        /*005a*/ 	.short	(.L_266 - .L_265)


	//   ....[0]....
.L_265:
        /*005c*/ 	.word	0x00000070


	//   ....[1]....
        /*0060*/ 	.word	0x00000350


	//----- nvinfo : EIATTR_CRS_STACK_SIZE
	.align		4
.L_266:
        /*0064*/ 	.byte	0x04, 0x1e
        /*0066*/ 	.short	(.L_268 - .L_267)
.L_267:
        /*0068*/ 	.word	0x00000000


	//----- nvinfo : EIATTR_CBANK_PARAM_SIZE
	.align		4
.L_268:
        /*006c*/ 	.byte	0x03, 0x19
        /*006e*/ 	.short	0x0020


	//----- nvinfo : EIATTR_PARAM_CBANK
	.align		4
        /*0070*/ 	.byte	0x04, 0x0a
        /*0072*/ 	.short	(.L_270 - .L_269)
	.align		4
.L_269:
        /*0074*/ 	.word	index@(.nv.constant0.a4c_hypotf32)
        /*0078*/ 	.short	0x0380
        /*007a*/ 	.short	0x0020


	//----- nvinfo : EIATTR_SW_WAR
	.align		4
.L_270:
        /*007c*/ 	.byte	0x04, 0x36
        /*007e*/ 	.short	(.L_272 - .L_271)
.L_271:
        /*0080*/ 	.word	0x00000008
.L_272:


//--------------------- .nv.info.a4c_powff32      --------------------------
	.section	.nv.info.a4c_powff32,"",@"SHT_CUDA_INFO"
	.sectionflags	@""
	.align	4


	//----- nvinfo : EIATTR_CUDA_API_VERSION
	.align		4
        /*0000*/ 	.byte	0x04, 0x37
        /*0002*/ 	.short	(.L_274 - .L_273)
.L_273:
        /*0004*/ 	.word	0x00000082


	//----- nvinfo : EIATTR_KPARAM_INFO
	.align		4
.L_274:
        /*0008*/ 	.byte	0x04, 0x17
        /*000a*/ 	.short	(.L_276 - .L_275)
.L_275:
        /*000c*/ 	.word	0x00000000
        /*0010*/ 	.short	0x0003
        /*0012*/ 	.short	0x0018
        /*0014*/ 	.byte	0x00, 0xf5, 0x21, 0x00


	//----- nvinfo : EIATTR_KPARAM_INFO
	.align		4
.L_276:
        /*0018*/ 	.byte	0x04, 0x17
        /*001a*/ 	.short	(.L_278 - .L_277)
.L_277:
        /*001c*/ 	.word	0x00000000
        /*0020*/ 	.short	0x0002
        /*0022*/ 	.short	0x0010
        /*0024*/ 	.byte	0x00, 0xf5, 0x21, 0x00


	//----- nvinfo : EIATTR_KPARAM_INFO
	.align		4
.L_278:
        /*0028*/ 	.byte	0x04, 0x17
        /*002a*/ 	.short	(.L_280 - .L_279)
.L_279:
        /*002c*/ 	.word	0x00000000
        /*0030*/ 	.short	0x0001
        /*0032*/ 	.short	0x0008
        /*0034*/ 	.byte	0x00, 0xf0, 0x11, 0x00


	//----- nvinfo : EIATTR_KPARAM_INFO
	.align		4
.L_280:
        /*0038*/ 	.byte	0x04, 0x17
        /*003a*/ 	.short	(.L_282 - .L_281)
.L_281:
        /*003c*/ 	.word	0x00000000
        /*0040*/ 	.short	0x0000
        /*0042*/ 	.short	0x0000
        /*0044*/ 	.byte	0x00, 0xf5, 0x21, 0x00


	//----- nvinfo : EIATTR_SPARSE_MMA_MASK
	.align		4
.L_282:
        /*0048*/ 	.byte	0x03, 0x50
        /*004a*/ 	.short	0x0000


	//----- nvinfo : EIATTR_MAXREG_COUNT
	.align		4
        /*004c*/ 	.byte	0x03, 0x1b
        /*004e*/ 	.short	0x00ff


	//----- nvinfo : EIATTR_MERCURY_ISA_VERSION
	.align		4
        /*0050*/ 	.byte	0x03, 0x5f
        /*0052*/ 	.short	0x0101


	//----- nvinfo : EIATTR_VRC_CTA_INIT_COUNT
	.align		4
        /*0054*/ 	.byte	0x02, 0x4a
	.zero		1
	.zero		1


	//----- nvinfo : EIATTR_EXIT_INSTR_OFFSETS
	.align		4
        /*0058*/ 	.byte	0x04, 0x1c
        /*005a*/ 	.short	(.L_284 - .L_283)


	//   ....[0]....
.L_283:
        /*005c*/ 	.word	0x00000070


	//   ....[1]....
        /*0060*/ 	.word	0x00000740


	//----- nvinfo : EIATTR_CRS_STACK_SIZE
	.align		4
.L_284:
        /*0064*/ 	.byte	0x04, 0x1e
        /*0066*/ 	.short	(.L_286 - .L_285)
.L_285:
        /*0068*/ 	.word	0x00000000


	//----- nvinfo : EIATTR_CBANK_PARAM_SIZE
	.align		4
.L_286:
        /*006c*/ 	.byte	0x03, 0x19
        /*006e*/ 	.short	0x0020


	//----- nvinfo : EIATTR_PARAM_CBANK
	.align		4
        /*0070*/ 	.byte	0x04, 0x0a
        /*0072*/ 	.short	(.L_288 - .L_287)
	.align		4
.L_287:
        /*0074*/ 	.word	index@(.nv.constant0.a4c_powff32)
        /*0078*/ 	.short	0x0380
        /*007a*/ 	.short	0x0020


	//----- nvinfo : EIATTR_SW_WAR
	.align		4
.L_288:
        /*007c*/ 	.byte	0x04, 0x36
        /*007e*/ 	.short	(.L_290 - .L_289)
.L_289:
        /*0080*/ 	.word	0x00000008
.L_290:


//--------------------- .nv.info.a4c_cbrtf32      --------------------------
	.section	.nv.info.a4c_cbrtf32,"",@"SHT_CUDA_INFO"
	.sectionflags	@""
	.align	4


	//----- nvinfo : EIATTR_CUDA_API_VERSION
	.align		4
        /*0000*/ 	.byte	0x04, 0x37
        /*0002*/ 	.short	(.L_292 - .L_291)
.L_291:
        /*0004*/ 	.word	0x00000082


	//----- nvinfo : EIATTR_KPARAM_INFO
	.align		4
.L_292:
        /*0008*/ 	.byte	0x04, 0x17
        /*000a*/ 	.short	(.L_294 - .L_293)
.L_293:
        /*000c*/ 	.word	0x00000000
        /*0010*/ 	.short	0x0002
        /*0012*/ 	.short	0x0010
        /*0014*/ 	.byte	0x00, 0xf5, 0x21, 0x00


	//----- nvinfo : EIATTR_KPARAM_INFO
	.align		4
.L_294:
        /*0018*/ 	.byte	0x04, 0x17
        /*001a*/ 	.short	(.L_296 - .L_295)
.L_295:
        /*001c*/ 	.word	0x00000000
        /*0020*/ 	.short	0x0001
        /*0022*/ 	.short	0x0008
        /*0024*/ 	.byte	0x00, 0xf0, 0x11, 0x00


	//----- nvinfo : EIATTR_KPARAM_INFO
	.align		4
.L_296:
        /*0028*/ 	.byte	0x04, 0x17
        /*002a*/ 	.short	(.L_298 - .L_297)
.L_297:
        /*002c*/ 	.word	0x00000000
        /*0030*/ 	.short	0x0000
        /*0032*/ 	.short	0x0000
        /*0034*/ 	.byte	0x00, 0xf5, 0x21, 0x00


	//----- nvinfo : EIATTR_SPARSE_MMA_MASK
	.align		4
.L_298:
        /*0038*/ 	.byte	0x03, 0x50
        /*003a*/ 	.short	0x0000


	//----- nvinfo : EIATTR_MAXREG_COUNT
	.align		4
        /*003c*/ 	.byte	0x03, 0x1b
        /*003e*/ 	.short	0x00ff


	//----- nvinfo : EIATTR_MERCURY_ISA_VERSION
	.align		4
        /*0040*/ 	.byte	0x03, 0x5f
        /*0042*/ 	.short	0x0101


	//----- nvinfo : EIATTR_VRC_CTA_INIT_COUNT
	.align		4
        /*0044*/ 	.byte	0x02, 0x4a
	.zero		1
	.zero		1


	//----- nvinfo : EIATTR_EXIT_INSTR_OFFSETS
	.align		4
        /*0048*/ 	.byte	0x04, 0x1c
        /*004a*/ 	.short	(.L_300 - .L_299)


	//   ....[0]....
.L_299:
        /*004c*/ 	.word	0x00000070


	//   ....[1]....
        /*0050*/ 	.word	0x00000240


	//----- nvinfo : EIATTR_CRS_STACK_SIZE
	.align		4
.L_300:
        /*0054*/ 	.byte	0x04, 0x1e
        /*0056*/ 	.short	(.L_302 - .L_301)
.L_301:
        /*0058*/ 	.word	0x00000000


	//----- nvinfo : EIATTR_CBANK_PARAM_SIZE
	.align		4
.L_302:
        /*005c*/ 	.byte	0x03, 0x19
        /*005e*/ 	.short	0x0018


	//----- nvinfo : EIATTR_PARAM_CBANK
	.align		4
        /*0060*/ 	.byte	0x04, 0x0a
        /*0062*/ 	.short	(.L_304 - .L_303)
	.align		4
.L_303:
        /*0064*/ 	.word	index@(.nv.constant0.a4c_cbrtf32)
        /*0068*/ 	.short	0x0380
        /*006a*/ 	.short	0x0018


	//----- nvinfo : EIATTR_SW_WAR
	.align		4
.L_304:
        /*006c*/ 	.byte	0x04, 0x36
        /*006e*/ 	.short	(.L_306 - .L_305)
.L_305:
        /*0070*/ 	.word	0x00000008
.L_306:


//--------------------- .nv.info.a4c_sqrtf32      --------------------------
	.section	.nv.info.a4c_sqrtf32,"",@"SHT_CUDA_INFO"
	.sectionflags	@""
	.align	4


	//----- nvinfo : EIATTR_CUDA_API_VERSION
	.align		4
        /*0000*/ 	.byte	0x04, 0x37
        /*0002*/ 	.short	(.L_308 - .L_307)
.L_307:
        /*0004*/ 	.word	0x00000082


	//----- nvinfo : EIATTR_KPARAM_INFO
	.align		4
.L_308:
        /*0008*/ 	.byte	0x04, 0x17
        /*000a*/ 	.short	(.L_310 - .L_309)
.L_309:
        /*000c*/ 	.word	0x00000000
        /*0010*/ 	.short	0x0002
        /*0012*/ 	.short	0x0010
        /*0014*/ 	.byte	0x00, 0xf5, 0x21, 0x00


	//----- nvinfo : EIATTR_KPARAM_INFO
	.align		4
.L_310:
        /*0018*/ 	.byte	0x04, 0x17
        /*001a*/ 	.short	(.L_312 - .L_311)
.L_311:
        /*001c*/ 	.word	0x00000000
        /*0020*/ 	.short	0x0001
        /*0022*/ 	.short	0x0008
        /*0024*/ 	.byte	0x00, 0xf0, 0x11, 0x00


	//----- nvinfo : EIATTR_KPARAM_INFO
	.align		4
.L_312:
        /*0028*/ 	.byte	0x04, 0x17
        /*002a*/ 	.short	(.L_314 - .L_313)
.L_313:
        /*002c*/ 	.word	0x00000000
        /*0030*/ 	.short	0x0000
        /*0032*/ 	.short	0x0000
        /*0034*/ 	.byte	0x00, 0xf5, 0x21, 0x00


	//----- nvinfo : EIATTR_SPARSE_MMA_MASK
	.align		4
.L_314:
        /*0038*/ 	.byte	0x03, 0x50
        /*003a*/ 	.short	0x0000


	//----- nvinfo : EIATTR_MAXREG_COUNT
	.align		4
        /*003c*/ 	.byte	0x03, 0x1b
        /*003e*/ 	.short	0x00ff


	//----- nvinfo : EIATTR_MERCURY_ISA_VERSION
	.align		4
        /*0040*/ 	.byte	0x03, 0x5f
        /*0042*/ 	.short	0x0101


	//----- nvinfo : EIATTR_VRC_CTA_INIT_COUNT
	.align		4
        /*0044*/ 	.byte	0x02, 0x4a
	.zero		1
	.zero		1


	//----- nvinfo : EIATTR_EXIT_INSTR_OFFSETS
	.align		4
        /*0048*/ 	.byte	0x04, 0x1c
        /*004a*/ 	.short	(.L_316 - .L_315)


	//   ....[0]....
.L_315:
        /*004c*/ 	.word	0x00000070


	//   ....[1]....
        /*0050*/ 	.word	0x00000230


	//----- nvinfo : EIATTR_CRS_STACK_SIZE
	.align		4
.L_316:
        /*0054*/ 	.byte	0x04, 0x1e
        /*0056*/ 	.short	(.L_318 - .L_317)
.L_317:
        /*0058*/ 	.word	0x00000000


	//----- nvinfo : EIATTR_CBANK_PARAM_SIZE
	.align		4
.L_318:
        /*005c*/ 	.byte	0x03, 0x19
        /*005e*/ 	.short	0x0018


	//----- nvinfo : EIATTR_PARAM_CBANK
	.align		4
        /*0060*/ 	.byte	0x04, 0x0a
        /*0062*/ 	.short	(.L_320 - .L_319)
	.align		4
.L_319:
        /*0064*/ 	.word	index@(.nv.constant0.a4c_sqrtf32)
        /*0068*/ 	.short	0x0380
        /*006a*/ 	.short	0x0018


	//----- nvinfo : EIATTR_SW_WAR
	.align		4
.L_320:
        /*006c*/ 	.byte	0x04, 0x36
        /*006e*/ 	.short	(.L_322 - .L_321)
.L_321:
        /*0070*/ 	.word	0x00000008
.L_322:


//--------------------- .nv.info.a4c_exp_m1f32    --------------------------
	.section	.nv.info.a4c_exp_m1f32,"",@"SHT_CUDA_INFO"
	.sectionflags	@""
	.align	4


	//----- nvinfo : EIATTR_CUDA_API_VERSION
	.align		4
        /*0000*/ 	.byte	0x04, 0x37
        /*0002*/ 	.short	(.L_324 - .L_323)
.L_323:
        /*0004*/ 	.word	0x00000082


	//----- nvinfo : EIATTR_KPARAM_INFO
	.align		4
.L_324:
        /*0008*/ 	.byte	0x04, 0x17
        /*000a*/ 	.short	(.L_326 - .L_325)
.L_325:
        /*000c*/ 	.word	0x00000000
        /*0010*/ 	.short	0x0002
        /*0012*/ 	.short	0x0010
        /*0014*/ 	.byte	0x00, 0xf5, 0x21, 0x00


	//----- nvinfo : EIATTR_KPARAM_INFO
	.align		4
.L_326:
        /*0018*/ 	.byte	0x04, 0x17
        /*001a*/ 	.short	(.L_328 - .L_327)
.L_327:
        /*001c*/ 	.word	0x00000000
        /*0020*/ 	.short	0x0001
        /*0022*/ 	.short	0x0008
        /*0024*/ 	.byte	0x00, 0xf0, 0x11, 0x00


	//----- nvinfo : EIATTR_KPARAM_INFO
	.align		4
.L_328:
        /*0028*/ 	.byte	0x04, 0x17
        /*002a*/ 	.short	(.L_330 - .L_329)
.L_329:
        /*002c*/ 	.word	0x00000000
        /*0030*/ 	.short	0x0000
        /*0032*/ 	.short	0x0000
        /*0034*/ 	.byte	0x00, 0xf5, 0x21, 0x00


	//----- nvinfo : EIATTR_SPARSE_MMA_MASK
	.align		4
.L_330:
        /*0038*/ 	.byte	0x03, 0x50
        /*003a*/ 	.short	0x0000


	//----- nvinfo : EIATTR_MAXREG_COUNT
	.align		4
        /*003c*/ 	.byte	0x03, 0x1b
        /*003e*/ 	.short	0x00ff


	//----- nvinfo : EIATTR_MERCURY_ISA_VERSION
	.align		4
        /*0040*/ 	.byte	0x03, 0x5f
        /*0042*/ 	.short	0x0101


	//----- nvinfo : EIATTR_VRC_CTA_INIT_COUNT
	.align		4
        /*0044*/ 	.byte	0x02, 0x4a
	.zero		1
	.zero		1


	//----- nvinfo : EIATTR_EXIT_INSTR_OFFSETS
	.align		4
        /*0048*/ 	.byte	0x04, 0x1c
        /*004a*/ 	.short	(.L_332 - .L_331)


	//   ....[0]....
.L_331:
        /*004c*/ 	.word	0x00000070


	//   ....[1]....
        /*0050*/ 	.word	0x00000310


	//----- nvinfo : EIATTR_CRS_STACK_SIZE
	.align		4
.L_332:
        /*0054*/ 	.byte	0x04, 0x1e
        /*0056*/ 	.short	(.L_334 - .L_333)
.L_333:
        /*0058*/ 	.word	0x00000000


	//----- nvinfo : EIATTR_CBANK_PARAM_SIZE
	.align		4
.L_334:
        /*005c*/ 	.byte	0x03, 0x19
        /*005e*/ 	.short	0x0018


	//----- nvinfo : EIATTR_PARAM_CBANK
	.align		4
        /*0060*/ 	.byte	0x04, 0x0a
        /*0062*/ 	.short	(.L_336 - .L_335)
	.align		4
.L_335:
        /*0064*/ 	.word	index@(.nv.constant0.a4c_exp_m1f32)
        /*0068*/ 	.short	0x0380
        /*006a*/ 	.short	0x0018


	//----- nvinfo : EIATTR_SW_WAR
	.align		4
.L_336:
        /*006c*/ 	.byte	0x04, 0x36
        /*006e*/ 	.short	(.L_338 - .L_337)
.L_337:
        /*0070*/ 	.word	0x00000008
.L_338:


//--------------------- .nv.info.a4c_exp2f32      --------------------------
	.section	.nv.info.a4c_exp2f32,"",@"SHT_CUDA_INFO"
	.sectionflags	@""
	.align	4


	//----- nvinfo : EIATTR_CUDA_API_VERSION
	.align		4
        /*0000*/ 	.byte	0x04, 0x37
        /*0002*/ 	.short	(.L_340 - .L_339)
.L_339:
        /*0004*/ 	.word	0x00000082


	//----- nvinfo : EIATTR_KPARAM_INFO
	.align		4
.L_340:
        /*0008*/ 	.byte	0x04, 0x17
        /*000a*/ 	.short	(.L_342 - .L_341)
.L_341:
        /*000c*/ 	.word	0x00000000
        /*0010*/ 	.short	0x0002
        /*0012*/ 	.short	0x0010
        /*0014*/ 	.byte	0x00, 0xf5, 0x21, 0x00


	//----- nvinfo : EIATTR_KPARAM_INFO
	.align		4
.L_342:
        /*0018*/ 	.byte	0x04, 0x17
        /*001a*/ 	.short	(.L_344 - .L_343)
.L_343:
        /*001c*/ 	.word	0x00000000
        /*0020*/ 	.short	0x0001
        /*0022*/ 	.short	0x0008
        /*0024*/ 	.byte	0x00, 0xf0, 0x11, 0x00


	//----- nvinfo : EIATTR_KPARAM_INFO
	.align		4
.L_344:
        /*0028*/ 	.byte	0x04, 0x17
        /*002a*/ 	.short	(.L_346 - .L_345)
.L_345:
        /*002c*/ 	.word	0x00000000
        /*0030*/ 	.short	0x0000
        /*0032*/ 	.short	0x0000
        /*0034*/ 	.byte	0x00, 0xf5, 0x21, 0x00


	//----- nvinfo : EIATTR_SPARSE_MMA_MASK
	.align		4
.L_346:
        /*0038*/ 	.byte	0x03, 0x50
        /*003a*/ 	.short	0x0000


	//----- nvinfo : EIATTR_MAXREG_COUNT
	.align		4
        /*003c*/ 	.byte	0x03, 0x1b
        /*003e*/ 	.short	0x00ff


	//----- nvinfo : EIATTR_MERCURY_ISA_VERSION
	.align		4
        /*0040*/ 	.byte	0x03, 0x5f
        /*0042*/ 	.short	0x0101


	//----- nvinfo : EIATTR_VRC_CTA_INIT_COUNT
	.align		4
        /*0044*/ 	.byte	0x02, 0x4a
	.zero		1
	.zero		1


	//----- nvinfo : EIATTR_EXIT_INSTR_OFFSETS
	.align		4
        /*0048*/ 	.byte	0x04, 0x1c
        /*004a*/ 	.short	(.L_348 - .L_347)


	//   ....[0]....
.L_347:
        /*004c*/ 	.word	0x00000070


	//   ....[1]....
        /*0050*/ 	.word	0x00000180


	//----- nvinfo : EIATTR_CRS_STACK_SIZE
	.align		4
.L_348:
        /*0054*/ 	.byte	0x04, 0x1e
        /*0056*/ 	.short	(.L_350 - .L_349)
.L_349:
        /*0058*/ 	.word	0x00000000


	//----- nvinfo : EIATTR_CBANK_PARAM_SIZE
	.align		4
.L_350:
        /*005c*/ 	.byte	0x03, 0x19
        /*005e*/ 	.short	0x0018


	//----- nvinfo : EIATTR_PARAM_CBANK
	.align		4
        /*0060*/ 	.byte	0x04, 0x0a
        /*0062*/ 	.short	(.L_352 - .L_351)
	.align		4
.L_351:
        /*0064*/ 	.word	index@(.nv.constant0.a4c_exp2f32)
        /*0068*/ 	.short	0x0380
        /*006a*/ 	.short	0x0018


	//----- nvinfo : EIATTR_SW_WAR
	.align		4
.L_352:
        /*006c*/ 	.byte	0x04, 0x36
        /*006e*/ 	.short	(.L_354 - .L_353)
.L_353:
        /*0070*/ 	.word	0x00000008
.L_354:


//--------------------- .nv.info.a4c_expf32       --------------------------
	.section	.nv.info.a4c_expf32,"",@"SHT_CUDA_INFO"
	.sectionflags	@""
	.align	4


	//----- nvinfo : EIATTR_CUDA_API_VERSION
	.align		4
        /*0000*/ 	.byte	0x04, 0x37
        /*0002*/ 	.short	(.L_356 - .L_355)
.L_355:
        /*0004*/ 	.word	0x00000082


	//----- nvinfo : EIATTR_KPARAM_INFO
	.align		4
.L_356:
        /*0008*/ 	.byte	0x04, 0x17
        /*000a*/ 	.short	(.L_358 - .L_357)
.L_357:
        /*000c*/ 	.word	0x00000000
        /*0010*/ 	.short	0x0002
        /*0012*/ 	.short	0x0010
        /*0014*/ 	.byte	0x00, 0xf5, 0x21, 0x00


	//----- nvinfo : EIATTR_KPARAM_INFO
	.align		4
.L_358:
        /*0018*/ 	.byte	0x04, 0x17
        /*001a*/ 	.short	(.L_360 - .L_359)
.L_359:
        /*001c*/ 	.word	0x00000000
        /*0020*/ 	.short	0x0001
        /*0022*/ 	.short	0x0008
        /*0024*/ 	.byte	0x00, 0xf0, 0x11, 0x00


	//----- nvinfo : EIATTR_KPARAM_INFO
	.align		4
.L_360:
        /*0028*/ 	.byte	0x04, 0x17
        /*002a*/ 	.short	(.L_362 - .L_361)
.L_361:
        /*002c*/ 	.word	0x00000000
        /*0030*/ 	.short	0x0000
        /*0032*/ 	.short	0x0000
        /*0034*/ 	.byte	0x00, 0xf5, 0x21, 0x00


	//----- nvinfo : EIATTR_SPARSE_MMA_MASK
	.align		4
.L_362:
        /*0038*/ 	.byte	0x03, 0x50
        /*003a*/ 	.short	0x0000


	//----- nvinfo : EIATTR_MAXREG_COUNT
	.align		4
        /*003c*/ 	.byte	0x03, 0x1b
        /*003e*/ 	.short	0x00ff


	//----- nvinfo : EIATTR_MERCURY_ISA_VERSION
	.align		4
        /*0040*/ 	.byte	0x03, 0x5f
        /*0042*/ 	.short	0x0101


	//----- nvinfo : EIATTR_VRC_CTA_INIT_COUNT
	.align		4
        /*0044*/ 	.byte	0x02, 0x4a
	.zero		1
	.zero		1


	//----- nvinfo : EIATTR_EXIT_INSTR_OFFSETS
	.align		4
        /*0048*/ 	.byte	0x04, 0x1c
        /*004a*/ 	.short	(.L_364 - .L_363)


	//   ....[0]....
.L_363:
        /*004c*/ 	.word	0x00000070


	//   ....[1]....
        /*0050*/ 	.word	0x000001e0


	//----- nvinfo : EIATTR_CRS_STACK_SIZE
	.align		4
.L_364:
        /*0054*/ 	.byte	0x04, 0x1e
        /*0056*/ 	.short	(.L_366 - .L_365)
.L_365:
        /*0058*/ 	.word	0x00000000


	//----- nvinfo : EIATTR_CBANK_PARAM_SIZE
	.align		4
.L_366:
        /*005c*/ 	.byte	0x03, 0x19
        /*005e*/ 	.short	0x0018


	//----- nvinfo : EIATTR_PARAM_CBANK
	.align		4
        /*0060*/ 	.byte	0x04, 0x0a
        /*0062*/ 	.short	(.L_368 - .L_367)
	.align		4
.L_367:
        /*0064*/ 	.word	index@(.nv.constant0.a4c_expf32)
        /*0068*/ 	.short	0x0380
        /*006a*/ 	.short	0x0018


	//----- nvinfo : EIATTR_SW_WAR
	.align		4
.L_368:
        /*006c*/ 	.byte	0x04, 0x36
        /*006e*/ 	.short	(.L_370 - .L_369)
.L_369:
        /*0070*/ 	.word	0x00000008
.L_370:


//--------------------- .nv.info.a4c_log2f32      --------------------------
	.section	.nv.info.a4c_log2f32,"",@"SHT_CUDA_INFO"
	.sectionflags	@""
	.align	4


	//----- nvinfo : EIATTR_CUDA_API_VERSION
	.align		4
        /*0000*/ 	.byte	0x04, 0x37
        /*0002*/ 	.short	(.L_372 - .L_371)
.L_371:
        /*0004*/ 	.word	0x00000082


	//----- nvinfo : EIATTR_KPARAM_INFO
	.align		4
.L_372:
        /*0008*/ 	.byte	0x04, 0x17
        /*000a*/ 	.short	(.L_374 - .L_373)
.L_373:
        /*000c*/ 	.word	0x00000000
        /*0010*/ 	.short	0x0002
        /*0012*/ 	.short	0x0010
        /*0014*/ 	.byte	0x00, 0xf5, 0x21, 0x00


	//----- nvinfo : EIATTR_KPARAM_INFO
	.align		4
.L_374:
        /*0018*/ 	.byte	0x04, 0x17
        /*001a*/ 	.short	(.L_376 - .L_375)
.L_375:
        /*001c*/ 	.word	0x00000000
        /*0020*/ 	.short	0x0001
        /*0022*/ 	.short	0x0008
        /*0024*/ 	.byte	0x00, 0xf0, 0x11, 0x00


	//----- nvinfo : EIATTR_KPARAM_INFO
	.align		4
.L_376:
        /*0028*/ 	.byte	0x04, 0x17
        /*002a*/ 	.short	(.L_378 - .L_377)
.L_377:
        /*002c*/ 	.word	0x00000000
        /*0030*/ 	.short	0x0000
        /*0032*/ 	.short	0x0000
        /*0034*/ 	.byte	0x00, 0xf5, 0x21, 0x00


	//----- nvinfo : EIATTR_SPARSE_MMA_MASK
	.align		4
.L_378:
        /*0038*/ 	.byte	0x03, 0x50
        /*003a*/ 	.short	0x0000


	//----- nvinfo : EIATTR_MAXREG_COUNT
	.align		4
        /*003c*/ 	.byte	0x03, 0x1b
        /*003e*/ 	.short	0x00ff


	//----- nvinfo : EIATTR_MERCURY_ISA_VERSION
	.align		4
        /*0040*/ 	.byte	0x03, 0x5f
        /*0042*/ 	.short	0x0101


	//----- nvinfo : EIATTR_VRC_CTA_INIT_COUNT
	.align		4
        /*0044*/ 	.byte	0x02, 0x4a
	.zero		1
	.zero		1


	//----- nvinfo : EIATTR_EXIT_INSTR_OFFSETS
	.align		4
        /*0048*/ 	.byte	0x04, 0x1c
        /*004a*/ 	.short	(.L_380 - .L_379)


	//   ....[0]....
.L_379:
        /*004c*/ 	.word	0x00000070


	//   ....[1]....
        /*0050*/ 	.word	0x00000300


	//----- nvinfo : EIATTR_CRS_STACK_SIZE
	.align		4
.L_380:
        /*0054*/ 	.byte	0x04, 0x1e
        /*0056*/ 	.short	(.L_382 - .L_381)
.L_381:
        /*0058*/ 	.word	0x00000000


	//----- nvinfo : EIATTR_CBANK_PARAM_SIZE
	.align		4
.L_382:
        /*005c*/ 	.byte	0x03, 0x19
        /*005e*/ 	.short	0x0018


	//----- nvinfo : EIATTR_PARAM_CBANK
	.align		4
        /*0060*/ 	.byte	0x04, 0x0a
        /*0062*/ 	.short	(.L_384 - .L_383)
	.align		4
.L_383:
        /*0064*/ 	.word	index@(.nv.constant0.a4c_log2f32)
        /*0068*/ 	.short	0x0380
        /*006a*/ 	.short	0x0018


	//----- nvinfo : EIATTR_SW_WAR
	.align		4
.L_384:
        /*006c*/ 	.byte	0x04, 0x36
        /*006e*/ 	.short	(.L_386 - .L_385)
.L_385:
        /*0070*/ 	.word	0x00000008
.L_386:


//--------------------- .nv.info.a4c_log10f32     --------------------------
	.section	.nv.info.a4c_log10f32,"",@"SHT_CUDA_INFO"
	.sectionflags	@""
	.align	4


	//----- nvinfo : EIATTR_CUDA_API_VERSION
	.align		4
        /*0000*/ 	.byte	0x04, 0x37
        /*0002*/ 	.short	(.L_388 - .L_387)
.L_387:
        /*0004*/ 	.word	0x00000082


	//----- nvinfo : EIATTR_KPARAM_INFO
	.align		4
.L_388:
        /*0008*/ 	.byte	0x04, 0x17
        /*000a*/ 	.short	(.L_390 - .L_389)
.L_389:
        /*000c*/ 	.word	0x00000000
        /*0010*/ 	.short	0x0002
        /*0012*/ 	.short	0x0010
        /*0014*/ 	.byte	0x00, 0xf5, 0x21, 0x00


	//----- nvinfo : EIATTR_KPARAM_INFO
	.align		4
.L_390:
        /*0018*/ 	.byte	0x04, 0x17
        /*001a*/ 	.short	(.L_392 - .L_391)
.L_391:
        /*001c*/ 	.word	0x00000000
        /*0020*/ 	.short	0x0001
        /*0022*/ 	.short	0x0008
        /*0024*/ 	.byte	0x00, 0xf0, 0x11, 0x00


	//----- nvinfo : EIATTR_KPARAM_INFO
	.align		4
.L_392:
        /*0028*/ 	.byte	0x04, 0x17
        /*002a*/ 	.short	(.L_394 - .L_393)
.L_393:
        /*002c*/ 	.word	0x00000000
        /*0030*/ 	.short	0x0000
        /*0032*/ 	.short	0x0000
        /*0034*/ 	.byte	0x00, 0xf5, 0x21, 0x00


	//----- nvinfo : EIATTR_SPARSE_MMA_MASK
	.align		4
.L_394:
        /*0038*/ 	.byte	0x03, 0x50
        /*003a*/ 	.short	0x0000


	//----- nvinfo : EIATTR_MAXREG_COUNT
	.align		4
        /*003c*/ 	.byte	0x03, 0x1b
        /*003e*/ 	.short	0x00ff


	//----- nvinfo : EIATTR_MERCURY_ISA_VERSION
	.align		4
        /*0040*/ 	.byte	0x03, 0x5f
        /*0042*/ 	.short	0x0101


	//----- nvinfo : EIATTR_VRC_CTA_INIT_COUNT
	.align		4
        /*0044*/ 	.byte	0x02, 0x4a
	.zero		1
	.zero		1


	//----- nvinfo : EIATTR_EXIT_INSTR_OFFSETS
	.align		4
        /*0048*/ 	.byte	0x04, 0x1c
        /*004a*/ 	.short	(.L_396 - .L_395)


	//   ....[0]....
.L_395:
        /*004c*/ 	.word	0x00000070


	//   ....[1]....
        /*0050*/ 	.word	0x000002f0


	//----- nvinfo : EIATTR_CRS_STACK_SIZE
	.align		4
.L_396:
        /*0054*/ 	.byte	0x04, 0x1e
        /*0056*/ 	.short	(.L_398 - .L_397)
.L_397:
        /*0058*/ 	.word	0x00000000


	//----- nvinfo : EIATTR_CBANK_PARAM_SIZE
	.align		4
.L_398:
        /*005c*/ 	.byte	0x03, 0x19
        /*005e*/ 	.short	0x0018


	//----- nvinfo : EIATTR_PARAM_CBANK
	.align		4
        /*0060*/ 	.byte	0x04, 0x0a
        /*0062*/ 	.short	(.L_400 - .L_399)
	.align		4
.L_399:
        /*0064*/ 	.word	index@(.nv.constant0.a4c_log10f32)
        /*0068*/ 	.short	0x0380
        /*006a*/ 	.short	0x0018


	//----- nvinfo : EIATTR_SW_WAR
	.align		4
.L_400:
        /*006c*/ 	.byte	0x04, 0x36
        /*006e*/ 	.short	(.L_402 - .L_401)
.L_401:
        /*0070*/ 	.word	0x00000008
.L_402:


//--------------------- .nv.info.a4c_ln_1pf32     --------------------------
	.section	.nv.info.a4c_ln_1pf32,"",@"SHT_CUDA_INFO"
	.sectionflags	@""
	.align	4


	//----- nvinfo : EIATTR_CUDA_API_VERSION
	.align		4
        /*0000*/ 	.byte	0x04, 0x37
        /*0002*/ 	.short	(.L_404 - .L_403)
.L_403:
        /*0004*/ 	.word	0x00000082


	//----- nvinfo : EIATTR_KPARAM_INFO
	.align		4
.L_404:
        /*0008*/ 	.byte	0x04, 0x17
        /*000a*/ 	.short	(.L_406 - .L_405)
.L_405:
        /*000c*/ 	.word	0x00000000
        /*0010*/ 	.short	0x0002
        /*0012*/ 	.short	0x0010
        /*0014*/ 	.byte	0x00, 0xf5, 0x21, 0x00


	//----- nvinfo : EIATTR_KPARAM_INFO
	.align		4
.L_406:
        /*0018*/ 	.byte	0x04, 0x17
        /*001a*/ 	.short	(.L_408 - .L_407)
.L_407:
        /*001c*/ 	.word	0x00000000
        /*0020*/ 	.short	0x0001
        /*0022*/ 	.short	0x0008
        /*0024*/ 	.byte	0x00, 0xf0, 0x11, 0x00


	//----- nvinfo : EIATTR_KPARAM_INFO
	.align		4
.L_408:
        /*0028*/ 	.byte	0x04, 0x17
        /*002a*/ 	.short	(.L_410 - .L_409)
.L_409:
        /*002c*/ 	.word	0x00000000
        /*0030*/ 	.short	0x0000
        /*0032*/ 	.short	0x0000
        /*0034*/ 	.byte	0x00, 0xf5, 0x21, 0x00


	//----- nvinfo : EIATTR_SPARSE_MMA_MASK
	.align		4
.L_410:
        /*0038*/ 	.byte	0x03, 0x50
        /*003a*/ 	.short	0x0000


	//----- nvinfo : EIATTR_MAXREG_COUNT
	.align		4
        /*003c*/ 	.byte	0x03, 0x1b
        /*003e*/ 	.short	0x00ff


	//----- nvinfo : EIATTR_MERCURY_ISA_VERSION
	.align		4
        /*0040*/ 	.byte	0x03, 0x5f
        /*0042*/ 	.short	0x0101


	//----- nvinfo : EIATTR_VRC_CTA_INIT_COUNT
	.align		4
        /*0044*/ 	.byte	0x02, 0x4a
	.zero		1
	.zero		1


	//----- nvinfo : EIATTR_EXIT_INSTR_OFFSETS
	.align		4
        /*0048*/ 	.byte	0x04, 0x1c
        /*004a*/ 	.short	(.L_412 - .L_411)


	//   ....[0]....
.L_411:
        /*004c*/ 	.word	0x00000070


	//   ....[1]....
        /*0050*/ 	.word	0x00000310


	//----- nvinfo : EIATTR_CRS_STACK_SIZE
	.align		4
.L_412:
        /*0054*/ 	.byte	0x04, 0x1e
        /*0056*/ 	.short	(.L_414 - .L_413)
.L_413:
        /*0058*/ 	.word	0x00000000


	//----- nvinfo : EIATTR_CBANK_PARAM_SIZE
	.align		4
.L_414:
        /*005c*/ 	.byte	0x03, 0x19
        /*005e*/ 	.short	0x0018


	//----- nvinfo : EIATTR_PARAM_CBANK
	.align		4
        /*0060*/ 	.byte	0x04, 0x0a
        /*0062*/ 	.short	(.L_416 - .L_415)
	.align		4
.L_415:
        /*0064*/ 	.word	index@(.nv.constant0.a4c_ln_1pf32)
        /*0068*/ 	.short	0x0380
        /*006a*/ 	.short	0x0018


	//----- nvinfo : EIATTR_SW_WAR
	.align		4
.L_416:
        /*006c*/ 	.byte	0x04, 0x36
        /*006e*/ 	.short	(.L_418 - .L_417)
.L_417:
        /*0070*/ 	.word	0x00000008
.L_418:


//--------------------- .nv.info.a4c_lnf32        --------------------------
	.section	.nv.info.a4c_lnf32,"",@"SHT_CUDA_INFO"
	.sectionflags	@""
	.align	4


	//----- nvinfo : EIATTR_CUDA_API_VERSION
	.align		4
        /*0000*/ 	.byte	0x04, 0x37
        /*0002*/ 	.short	(.L_420 - .L_419)
.L_419:
        /*0004*/ 	.word	0x00000082


	//----- nvinfo : EIATTR_KPARAM_INFO
	.align		4
.L_420:
        /*0008*/ 	.byte	0x04, 0x17
        /*000a*/ 	.short	(.L_422 - .L_421)
.L_421:
        /*000c*/ 	.word	0x00000000
        /*0010*/ 	.short	0x0002
        /*0012*/ 	.short	0x0010
        /*0014*/ 	.byte	0x00, 0xf5, 0x21, 0x00


	//----- nvinfo : EIATTR_KPARAM_INFO
	.align		4
.L_422:
        /*0018*/ 	.byte	0x04, 0x17
        /*001a*/ 	.short	(.L_424 - .L_423)
.L_423:
        /*001c*/ 	.word	0x00000000
        /*0020*/ 	.short	0x0001
        /*0022*/ 	.short	0x0008
        /*0024*/ 	.byte	0x00, 0xf0, 0x11, 0x00


	//----- nvinfo : EIATTR_KPARAM_INFO
	.align		4
.L_424:
        /*0028*/ 	.byte	0x04, 0x17
        /*002a*/ 	.short	(.L_426 - .L_425)
.L_425:
        /*002c*/ 	.word	0x00000000
        /*0030*/ 	.short	0x0000
        /*0032*/ 	.short	0x0000
        /*0034*/ 	.byte	0x00, 0xf5, 0x21, 0x00


	//----- nvinfo : EIATTR_SPARSE_MMA_MASK
	.align		4
.L_426:
        /*0038*/ 	.byte	0x03, 0x50
        /*003a*/ 	.short	0x0000


	//----- nvinfo : EIATTR_MAXREG_COUNT
	.align		4
        /*003c*/ 	.byte	0x03, 0x1b
        /*003e*/ 	.short	0x00ff


	//----- nvinfo : EIATTR_MERCURY_ISA_VERSION
	.align		4
        /*0040*/ 	.byte	0x03, 0x5f
        /*0042*/ 	.short	0x0101


	//----- nvinfo : EIATTR_VRC_CTA_INIT_COUNT
	.align		4
        /*0044*/ 	.byte	0x02, 0x4a
	.zero		1
	.zero		1


	//----- nvinfo : EIATTR_EXIT_INSTR_OFFSETS
	.align		4
        /*0048*/ 	.byte	0x04, 0x1c
        /*004a*/ 	.short	(.L_428 - .L_427)


	//   ....[0]....
.L_427:
        /*004c*/ 	.word	0x00000070


	//   ....[1]....
        /*0050*/ 	.word	0x000002e0


	//----- nvinfo : EIATTR_CRS_STACK_SIZE
	.align		4
.L_428:
        /*0054*/ 	.byte	0x04, 0x1e
        /*0056*/ 	.short	(.L_430 - .L_429)
.L_429:
        /*0058*/ 	.word	0x00000000


	//----- nvinfo : EIATTR_CBANK_PARAM_SIZE
	.align		4
.L_430:
        /*005c*/ 	.byte	0x03, 0x19
        /*005e*/ 	.short	0x0018


	//----- nvinfo : EIATTR_PARAM_CBANK
	.align		4
        /*0060*/ 	.byte	0x04, 0x0a
        /*0062*/ 	.short	(.L_432 - .L_431)
	.align		4
.L_431:
        /*0064*/ 	.word	index@(.nv.constant0.a4c_lnf32)
        /*0068*/ 	.short	0x0380
        /*006a*/ 	.short	0x0018


	//----- nvinfo : EIATTR_SW_WAR
	.align		4
.L_432:
        /*006c*/ 	.byte	0x04, 0x36
        /*006e*/ 	.short	(.L_434 - .L_433)
.L_433:
        /*0070*/ 	.word	0x00000008
.L_434:


//--------------------- .nv.info.a4c_atanhf32     --------------------------
	.section	.nv.info.a4c_atanhf32,"",@"SHT_CUDA_INFO"
	.sectionflags	@""
	.align	4


	//----- nvinfo : EIATTR_CUDA_API_VERSION
	.align		4
        /*0000*/ 	.byte	0x04, 0x37
        /*0002*/ 	.short	(.L_436 - .L_435)
.L_435:
        /*0004*/ 	.word	0x00000082


	//----- nvinfo : EIATTR_KPARAM_INFO
	.align		4
.L_436:
        /*0008*/ 	.byte	0x04, 0x17
        /*000a*/ 	.short	(.L_438 - .L_437)
.L_437:
        /*000c*/ 	.word	0x00000000
        /*0010*/ 	.short	0x0002
        /*0012*/ 	.short	0x0010
        /*0014*/ 	.byte	0x00, 0xf5, 0x21, 0x00


	//----- nvinfo : EIATTR_KPARAM_INFO
	.align		4
.L_438:
        /*0018*/ 	.byte	0x04, 0x17
        /*001a*/ 	.short	(.L_440 - .L_439)
.L_439:
        /*001c*/ 	.word	0x00000000
        /*0020*/ 	.short	0x0001
        /*0022*/ 	.short	0x0008
        /*0024*/ 	.byte	0x00, 0xf0, 0x11, 0x00


	//----- nvinfo : EIATTR_KPARAM_INFO
	.align		4
.L_440:
        /*0028*/ 	.byte	0x04, 0x17
        /*002a*/ 	.short	(.L_442 - .L_441)
.L_441:
        /*002c*/ 	.word	0x00000000
        /*0030*/ 	.short	0x0000
        /*0032*/ 	.short	0x0000
        /*0034*/ 	.byte	0x00, 0xf5, 0x21, 0x00


	//----- nvinfo : EIATTR_SPARSE_MMA_MASK
	.align		4
.L_442:
        /*0038*/ 	.byte	0x03, 0x50
        /*003a*/ 	.short	0x0000


	//----- nvinfo : EIATTR_MAXREG_COUNT
	.align		4
        /*003c*/ 	.byte	0x03, 0x1b
        /*003e*/ 	.short	0x00ff


	//----- nvinfo : EIATTR_MERCURY_ISA_VERSION
	.align		4
        /*0040*/ 	.byte	0x03, 0x5f
        /*0042*/ 	.short	0x0101


	//----- nvinfo : EIATTR_VRC_CTA_INIT_COUNT
	.align		4
        /*0044*/ 	.byte	0x02, 0x4a
	.zero		1
	.zero		1


	//----- nvinfo : EIATTR_EXIT_INSTR_OFFSETS
	.align		4
        /*0048*/ 	.byte	0x04, 0x1c
        /*004a*/ 	.short	(.L_444 - .L_443)


	//   ....[0]....
.L_443:
        /*004c*/ 	.word	0x00000070


	//   ....[1]....
        /*0050*/ 	.word	0x000003a0


	//----- nvinfo : EIATTR_CRS_STACK_SIZE
	.align		4
.L_444:
        /*0054*/ 	.byte	0x04, 0x1e
        /*0056*/ 	.short	(.L_446 - .L_445)
.L_445:
        /*0058*/ 	.word	0x00000000


	//----- nvinfo : EIATTR_CBANK_PARAM_SIZE
	.align		4
.L_446:
        /*005c*/ 	.byte	0x03, 0x19
        /*005e*/ 	.short	0x0018


	//----- nvinfo : EIATTR_PARAM_CBANK
	.align		4
        /*0060*/ 	.byte	0x04, 0x0a
        /*0062*/ 	.short	(.L_448 - .L_447)
	.align		4
.L_447:
        /*0064*/ 	.word	index@(.nv.constant0.a4c_atanhf32)
        /*0068*/ 	.short	0x0380
        /*006a*/ 	.short	0x0018


	//----- nvinfo : EIATTR_SW_WAR
	.align		4
.L_448:
        /*006c*/ 	.byte	0x04, 0x36
        /*006e*/ 	.short	(.L_450 - .L_449)
.L_449:
        /*0070*/ 	.word	0x00000008
.L_450:


//--------------------- .nv.info.a4c_asinhf32     --------------------------
	.section	.nv.info.a4c_asinhf32,"",@"SHT_CUDA_INFO"
	.sectionflags	@""
	.align	4


	//----- nvinfo : EIATTR_CUDA_API_VERSION
	.align		4
        /*0000*/ 	.byte	0x04, 0x37
        /*0002*/ 	.short	(.L_452 - .L_451)
.L_451:
        /*0004*/ 	.word	0x00000082


	//----- nvinfo : EIATTR_KPARAM_INFO
	.align		4
.L_452:
        /*0008*/ 	.byte	0x04, 0x17
        /*000a*/ 	.short	(.L_454 - .L_453)
.L_453:
        /*000c*/ 	.word	0x00000000
        /*0010*/ 	.short	0x0002
        /*0012*/ 	.short	0x0010
        /*0014*/ 	.byte	0x00, 0xf5, 0x21, 0x00


	//----- nvinfo : EIATTR_KPARAM_INFO
	.align		4
.L_454:
        /*0018*/ 	.byte	0x04, 0x17
        /*001a*/ 	.short	(.L_456 - .L_455)
.L_455:
        /*001c*/ 	.word	0x00000000
        /*0020*/ 	.short	0x0001
        /*0022*/ 	.short	0x0008
        /*0024*/ 	.byte	0x00, 0xf0, 0x11, 0x00


	//----- nvinfo : EIATTR_KPARAM_INFO
	.align		4
.L_456:
        /*0028*/ 	.byte	0x04, 0x17
        /*002a*/ 	.short	(.L_458 - .L_457)
.L_457:
        /*002c*/ 	.word	0x00000000
        /*0030*/ 	.short	0x0000
        /*0032*/ 	.short	0x0000
        /*0034*/ 	.byte	0x00, 0xf5, 0x21, 0x00


	//----- nvinfo : EIATTR_SPARSE_MMA_MASK
	.align		4
.L_458:
        /*0038*/ 	.byte	0x03, 0x50
        /*003a*/ 	.short	0x0000


	//----- nvinfo : EIATTR_MAXREG_COUNT
	.align		4
        /*003c*/ 	.byte	0x03, 0x1b
        /*003e*/ 	.short	0x00ff


	//----- nvinfo : EIATTR_MERCURY_ISA_VERSION
	.align		4
        /*0040*/ 	.byte	0x03, 0x5f
        /*0042*/ 	.short	0x0101


	//----- nvinfo : EIATTR_VRC_CTA_INIT_COUNT
	.align		4
        /*0044*/ 	.byte	0x02, 0x4a
	.zero		1
	.zero		1


	//----- nvinfo : EIATTR_EXIT_INSTR_OFFSETS
	.align		4
        /*0048*/ 	.byte	0x04, 0x1c
        /*004a*/ 	.short	(.L_460 - .L_459)


	//   ....[0]....
.L_459:
        /*004c*/ 	.word	0x00000070


	//   ....[1]....
        /*0050*/ 	.word	0x000003d0


	//----- nvinfo : EIATTR_CRS_STACK_SIZE
	.align		4
.L_460:
        /*0054*/ 	.byte	0x04, 0x1e
        /*0056*/ 	.short	(.L_462 - .L_461)
.L_461:
        /*0058*/ 	.word	0x00000000


	//----- nvinfo : EIATTR_CBANK_PARAM_SIZE
	.align		4
.L_462:
        /*005c*/ 	.byte	0x03, 0x19
        /*005e*/ 	.short	0x0018


	//----- nvinfo : EIATTR_PARAM_CBANK
	.align		4
        /*0060*/ 	.byte	0x04, 0x0a
        /*0062*/ 	.short	(.L_464 - .L_463)
	.align		4
.L_463:
        /*0064*/ 	.word	index@(.nv.constant0.a4c_asinhf32)
        /*0068*/ 	.short	0x0380
        /*006a*/ 	.short	0x0018


	//----- nvinfo : EIATTR_SW_WAR
	.align		4
.L_464:
        /*006c*/ 	.byte	0x04, 0x36
        /*006e*/ 	.short	(.L_466 - .L_465)
.L_465:
        /*0070*/ 	.word	0x00000008
.L_466:


//--------------------- .nv.info.a4c_acoshf32     --------------------------
	.section	.nv.info.a4c_acoshf32,"",@"SHT_CUDA_INFO"
	.sectionflags	@""
	.align	4


	//----- nvinfo : EIATTR_CUDA_API_VERSION
	.align		4
        /*0000*/ 	.byte	0x04, 0x37
        /*0002*/ 	.short	(.L_468 - .L_467)
.L_467:
        /*0004*/ 	.word	0x00000082


	//----- nvinfo : EIATTR_KPARAM_INFO
	.align		4
.L_468:
        /*0008*/ 	.byte	0x04, 0x17
        /*000a*/ 	.short	(.L_470 - .L_469)
.L_469:
        /*000c*/ 	.word	0x00000000
        /*0010*/ 	.short	0x0002
        /*0012*/ 	.short	0x0010
        /*0014*/ 	.byte	0x00, 0xf5, 0x21, 0x00


	//----- nvinfo : EIATTR_KPARAM_INFO
	.align		4
.L_470:
        /*0018*/ 	.byte	0x04, 0x17
        /*001a*/ 	.short	(.L_472 - .L_471)
.L_471:
        /*001c*/ 	.word	0x00000000
        /*0020*/ 	.short	0x0001
        /*0022*/ 	.short	0x0008
        /*0024*/ 	.byte	0x00, 0xf0, 0x11, 0x00


	//----- nvinfo : EIATTR_KPARAM_INFO
	.align		4
.L_472:
        /*0028*/ 	.byte	0x04, 0x17
        /*002a*/ 	.short	(.L_474 - .L_473)
.L_473:
        /*002c*/ 	.word	0x00000000
        /*0030*/ 	.short	0x0000
        /*0032*/ 	.short	0x0000
        /*0034*/ 	.byte	0x00, 0xf5, 0x21, 0x00


	//----- nvinfo : EIATTR_SPARSE_MMA_MASK
	.align		4
.L_474:
        /*0038*/ 	.byte	0x03, 0x50
        /*003a*/ 	.short	0x0000


	//----- nvinfo : EIATTR_MAXREG_COUNT
	.align		4
        /*003c*/ 	.byte	0x03, 0x1b
        /*003e*/ 	.short	0x00ff


	//----- nvinfo : EIATTR_MERCURY_ISA_VERSION
	.align		4
        /*0040*/ 	.byte	0x03, 0x5f
        /*0042*/ 	.short	0x0101


	//----- nvinfo : EIATTR_VRC_CTA_INIT_COUNT
	.align		4
        /*0044*/ 	.byte	0x02, 0x4a
	.zero		1
	.zero		1


	//----- nvinfo : EIATTR_EXIT_INSTR_OFFSETS
	.align		4
        /*0048*/ 	.byte	0x04, 0x1c
        /*004a*/ 	.short	(.L_476 - .L_475)


	//   ....[0]....
.L_475:
        /*004c*/ 	.word	0x00000070


	//   ....[1]....
        /*0050*/ 	.word	0x000003f0


	//----- nvinfo : EIATTR_CRS_STACK_SIZE
	.align		4
.L_476:
        /*0054*/ 	.byte	0x04, 0x1e
        /*0056*/ 	.short	(.L_478 - .L_477)
.L_477:
        /*0058*/ 	.word	0x00000000


	//----- nvinfo : EIATTR_CBANK_PARAM_SIZE
	.align		4
.L_478:
        /*005c*/ 	.byte	0x03, 0x19
        /*005e*/ 	.short	0x0018


	//----- nvinfo : EIATTR_PARAM_CBANK
	.align		4
        /*0060*/ 	.byte	0x04, 0x0a
        /*0062*/ 	.short	(.L_480 - .L_479)
	.align		4
.L_479:
        /*0064*/ 	.word	index@(.nv.constant0.a4c_acoshf32)
        /*0068*/ 	.short	0x0380
        /*006a*/ 	.short	0x0018


	//----- nvinfo : EIATTR_SW_WAR
	.align		4
.L_480:
        /*006c*/ 	.byte	0x04, 0x36
        /*006e*/ 	.short	(.L_482 - .L_481)
.L_481:
        /*0070*/ 	.word	0x00000008
.L_482:


//--------------------- .nv.info.a4c_tanhf32      --------------------------
	.section	.nv.info.a4c_tanhf32,"",@"SHT_CUDA_INFO"
	.sectionflags	@""
	.align	4


	//----- nvinfo : EIATTR_CUDA_API_VERSION
	.align		4
        /*0000*/ 	.byte	0x04, 0x37
        /*0002*/ 	.short	(.L_484 - .L_483)
.L_483:
        /*0004*/ 	.word	0x00000082


	//----- nvinfo : EIATTR_KPARAM_INFO
	.align		4
.L_484:
        /*0008*/ 	.byte	0x04, 0x17
        /*000a*/ 	.short	(.L_486 - .L_485)
.L_485:
        /*000c*/ 	.word	0x00000000
        /*0010*/ 	.short	0x0002
        /*0012*/ 	.short	0x0010
        /*0014*/ 	.byte	0x00, 0xf5, 0x21, 0x00


	//----- nvinfo : EIATTR_KPARAM_INFO
	.align		4
.L_486:
        /*0018*/ 	.byte	0x04, 0x17
        /*001a*/ 	.short	(.L_488 - .L_487)
.L_487:
        /*001c*/ 	.word	0x00000000
        /*0020*/ 	.short	0x0001
        /*0022*/ 	.short	0x0008
        /*0024*/ 	.byte	0x00, 0xf0, 0x11, 0x00


	//----- nvinfo : EIATTR_KPARAM_INFO
	.align		4
.L_488:
        /*0028*/ 	.byte	0x04, 0x17
        /*002a*/ 	.short	(.L_490 - .L_489)
.L_489:
        /*002c*/ 	.word	0x00000000
        /*0030*/ 	.short	0x0000
        /*0032*/ 	.short	0x0000
        /*0034*/ 	.byte	0x00, 0xf5, 0x21, 0x00


	//----- nvinfo : EIATTR_SPARSE_MMA_MASK
	.align		4
.L_490:
        /*0038*/ 	.byte	0x03, 0x50
        /*003a*/ 	.short	0x0000


	//----- nvinfo : EIATTR_MAXREG_COUNT
	.align		4
        /*003c*/ 	.byte	0x03, 0x1b
        /*003e*/ 	.short	0x00ff


	//----- nvinfo : EIATTR_MERCURY_ISA_VERSION
	.align		4
        /*0040*/ 	.byte	0x03, 0x5f
        /*0042*/ 	.short	0x0101


	//----- nvinfo : EIATTR_VRC_CTA_INIT_COUNT
	.align		4
        /*0044*/ 	.byte	0x02, 0x4a
	.zero		1
	.zero		1


	//----- nvinfo : EIATTR_EXIT_INSTR_OFFSETS
	.align		4
        /*0048*/ 	.byte	0x04, 0x1c
        /*004a*/ 	.short	(.L_492 - .L_491)


	//   ....[0]....
.L_491:
        /*004c*/ 	.word	0x00000070


	//   ....[1]....
        /*0050*/ 	.word	0x00000260


	//----- nvinfo : EIATTR_CRS_STACK_SIZE
	.align		4
.L_492:
        /*0054*/ 	.byte	0x04, 0x1e
        /*0056*/ 	.short	(.L_494 - .L_493)
.L_493:
        /*0058*/ 	.word	0x00000000


	//----- nvinfo : EIATTR_CBANK_PARAM_SIZE
	.align		4
.L_494:
        /*005c*/ 	.byte	0x03, 0x19
        /*005e*/ 	.short	0x0018


	//----- nvinfo : EIATTR_PARAM_CBANK
	.align		4
        /*0060*/ 	.byte	0x04, 0x0a
        /*0062*/ 	.short	(.L_496 - .L_495)
	.align		4
.L_495:
        /*0064*/ 	.word	index@(.nv.constant0.a4c_tanhf32)
        /*0068*/ 	.short	0x0380
        /*006a*/ 	.short	0x0018


	//----- nvinfo : EIATTR_SW_WAR
	.align		4
.L_496:
        /*006c*/ 	.byte	0x04, 0x36
        /*006e*/ 	.short	(.L_498 - .L_497)
.L_497:
        /*0070*/ 	.word	0x00000008
.L_498:


//--------------------- .nv.info.a4c_sinhf32      --------------------------
	.section	.nv.info.a4c_sinhf32,"",@"SHT_CUDA_INFO"
	.sectionflags	@""
	.align	4


	//----- nvinfo : EIATTR_CUDA_API_VERSION
	.align		4
        /*0000*/ 	.byte	0x04, 0x37
        /*0002*/ 	.short	(.L_500 - .L_499)
.L_499:
        /*0004*/ 	.word	0x00000082


	//----- nvinfo : EIATTR_KPARAM_INFO
	.align		4
.L_500:
        /*0008*/ 	.byte	0x04, 0x17
        /*000a*/ 	.short	(.L_502 - .L_501)
.L_501:
        /*000c*/ 	.word	0x00000000
        /*0010*/ 	.short	0x0002
        /*0012*/ 	.short	0x0010
        /*0014*/ 	.byte	0x00, 0xf5, 0x21, 0x00


	//----- nvinfo : EIATTR_KPARAM_INFO
	.align		4
.L_502:
        /*0018*/ 	.byte	0x04, 0x17
        /*001a*/ 	.short	(.L_504 - .L_503)
.L_503:
        /*001c*/ 	.word	0x00000000
        /*0020*/ 	.short	0x0001
        /*0022*/ 	.short	0x0008
        /*0024*/ 	.byte	0x00, 0xf0, 0x11, 0x00


	//----- nvinfo : EIATTR_KPARAM_INFO
	.align		4
.L_504:
        /*0028*/ 	.byte	0x04, 0x17
        /*002a*/ 	.short	(.L_506 - .L_505)
.L_505:
        /*002c*/ 	.word	0x00000000
        /*0030*/ 	.short	0x0000
        /*0032*/ 	.short	0x0000
        /*0034*/ 	.byte	0x00, 0xf5, 0x21, 0x00


	//----- nvinfo : EIATTR_SPARSE_MMA_MASK
	.align		4
.L_506:
        /*0038*/ 	.byte	0x03, 0x50
        /*003a*/ 	.short	0x0000


	//----- nvinfo : EIATTR_MAXREG_COUNT
	.align		4
        /*003c*/ 	.byte	0x03, 0x1b
        /*003e*/ 	.short	0x00ff


	//----- nvinfo : EIATTR_MERCURY_ISA_VERSION
	.align		4
        /*0040*/ 	.byte	0x03, 0x5f
        /*0042*/ 	.short	0x0101


	//----- nvinfo : EIATTR_VRC_CTA_INIT_COUNT
	.align		4
        /*0044*/ 	.byte	0x02, 0x4a
	.zero		1
	.zero		1


	//----- nvinfo : EIATTR_EXIT_INSTR_OFFSETS
	.align		4
        /*0048*/ 	.byte	0x04, 0x1c
        /*004a*/ 	.short	(.L_508 - .L_507)


	//   ....[0]....
.L_507:
        /*004c*/ 	.word	0x00000070


	//   ....[1]....
        /*0050*/ 	.word	0x000002d0


	//----- nvinfo : EIATTR_CRS_STACK_SIZE
	.align		4
.L_508:
        /*0054*/ 	.byte	0x04, 0x1e
        /*0056*/ 	.short	(.L_510 - .L_509)
.L_509:
        /*0058*/ 	.word	0x00000000


	//----- nvinfo : EIATTR_CBANK_PARAM_SIZE
	.align		4
.L_510:
        /*005c*/ 	.byte	0x03, 0x19
        /*005e*/ 	.short	0x0018


	//----- nvinfo : EIATTR_PARAM_CBANK
	.align		4
        /*0060*/ 	.byte	0x04, 0x0a
        /*0062*/ 	.short	(.L_512 - .L_511)
	.align		4
.L_511:
        /*0064*/ 	.word	index@(.nv.constant0.a4c_sinhf32)
        /*0068*/ 	.short	0x0380
        /*006a*/ 	.short	0x0018


	//----- nvinfo : EIATTR_SW_WAR
	.align		4
.L_512:
        /*006c*/ 	.byte	0x04, 0x36
        /*006e*/ 	.short	(.L_514 - .L_513)
.L_513:
        /*0070*/ 	.word	0x00000008
.L_514:


//--------------------- .nv.info.a4c_coshf32      --------------------------
	.section	.nv.info.a4c_coshf32,"",@"SHT_CUDA_INFO"
	.sectionflags	@""
	.align	4


	//----- nvinfo : EIATTR_CUDA_API_VERSION
	.align		4
        /*0000*/ 	.byte	0x04, 0x37
        /*0002*/ 	.short	(.L_516 - .L_515)
.L_515:
        /*0004*/ 	.word	0x00000082


	//----- nvinfo : EIATTR_KPARAM_INFO
	.align		4
.L_516:
        /*0008*/ 	.byte	0x04, 0x17
        /*000a*/ 	.short	(.L_518 - .L_517)
.L_517:
        /*000c*/ 	.word	0x00000000
        /*0010*/ 	.short	0x0002
        /*0012*/ 	.short	0x0010
        /*0014*/ 	.byte	0x00, 0xf5, 0x21, 0x00


	//----- nvinfo : EIATTR_KPARAM_INFO
	.align		4
.L_518:
        /*0018*/ 	.byte	0x04, 0x17
        /*001a*/ 	.short	(.L_520 - .L_519)
.L_519:
        /*001c*/ 	.word	0x00000000
        /*0020*/ 	.short	0x0001
        /*0022*/ 	.short	0x0008
        /*0024*/ 	.byte	0x00, 0xf0, 0x11, 0x00


	//----- nvinfo : EIATTR_KPARAM_INFO
	.align		4
.L_520:
        /*0028*/ 	.byte	0x04, 0x17
        /*002a*/ 	.short	(.L_522 - .L_521)
.L_521:
        /*002c*/ 	.word	0x00000000
        /*0030*/ 	.short	0x0000
        /*0032*/ 	.short	0x0000
        /*0034*/ 	.byte	0x00, 0xf5, 0x21, 0x00


	//----- nvinfo : EIATTR_SPARSE_MMA_MASK
	.align		4
.L_522:
        /*0038*/ 	.byte	0x03, 0x50
        /*003a*/ 	.short	0x0000


	//----- nvinfo : EIATTR_MAXREG_COUNT
	.align		4
        /*003c*/ 	.byte	0x03, 0x1b
        /*003e*/ 	.short	0x00ff


	//----- nvinfo : EIATTR_MERCURY_ISA_VERSION
	.align		4
        /*0040*/ 	.byte	0x03, 0x5f
        /*0042*/ 	.short	0x0101


	//----- nvinfo : EIATTR_VRC_CTA_INIT_COUNT
	.align		4
        /*0044*/ 	.byte	0x02, 0x4a
	.zero		1
	.zero		1


	//----- nvinfo : EIATTR_EXIT_INSTR_OFFSETS
	.align		4
        /*0048*/ 	.byte	0x04, 0x1c
        /*004a*/ 	.short	(.L_524 - .L_523)


	//   ....[0]....
.L_523:
        /*004c*/ 	.word	0x00000070


	//   ....[1]....
        /*0050*/ 	.word	0x00000240


	//----- nvinfo : EIATTR_CRS_STACK_SIZE
	.align		4
.L_524:
        /*0054*/ 	.byte	0x04, 0x1e
        /*0056*/ 	.short	(.L_526 - .L_525)
.L_525:
        /*0058*/ 	.word	0x00000000


	//----- nvinfo : EIATTR_CBANK_PARAM_SIZE
	.align		4
.L_526:
        /*005c*/ 	.byte	0x03, 0x19
        /*005e*/ 	.short	0x0018


	//----- nvinfo : EIATTR_PARAM_CBANK
	.align		4
        /*0060*/ 	.byte	0x04, 0x0a
        /*0062*/ 	.short	(.L_528 - .L_527)
	.align		4
.L_527:
        /*0064*/ 	.word	index@(.nv.constant0.a4c_coshf32)
        /*0068*/ 	.short	0x0380
        /*006a*/ 	.short	0x0018


	//----- nvinfo : EIATTR_SW_WAR
	.align		4
.L_528:
        /*006c*/ 	.byte	0x04, 0x36
        /*006e*/ 	.short	(.L_530 - .L_529)
.L_529:
        /*0070*/ 	.word	0x00000008
.L_530:


//--------------------- .nv.info.a4c_atan2f32     --------------------------
	.section	.nv.info.a4c_atan2f32,"",@"SHT_CUDA_INFO"
	.sectionflags	@""
	.align	4


	//----- nvinfo : EIATTR_CUDA_API_VERSION
	.align		4
        /*0000*/ 	.byte	0x04, 0x37
        /*0002*/ 	.short	(.L_532 - .L_531)
.L_531:
        /*0004*/ 	.word	0x00000082


	//----- nvinfo : EIATTR_KPARAM_INFO
	.align		4
.L_532:
        /*0008*/ 	.byte	0x04, 0x17
        /*000a*/ 	.short	(.L_534 - .L_533)
.L_533:
        /*000c*/ 	.word	0x00000000
        /*0010*/ 	.short	0x0003
        /*0012*/ 	.short	0x0018
        /*0014*/ 	.byte	0x00, 0xf5, 0x21, 0x00


	//----- nvinfo : EIATTR_KPARAM_INFO
	.align		4
.L_534:
        /*0018*/ 	.byte	0x04, 0x17
        /*001a*/ 	.short	(.L_536 - .L_535)
.L_535:
        /*001c*/ 	.word	0x00000000
        /*0020*/ 	.short	0x0002
        /*0022*/ 	.short	0x0010
        /*0024*/ 	.byte	0x00, 0xf5, 0x21, 0x00


	//----- nvinfo : EIATTR_KPARAM_INFO
	.align		4
.L_536:
        /*0028*/ 	.byte	0x04, 0x17
        /*002a*/ 	.short	(.L_538 - .L_537)
.L_537:
        /*002c*/ 	.word	0x00000000
        /*0030*/ 	.short	0x0001
        /*0032*/ 	.short	0x0008
        /*0034*/ 	.byte	0x00, 0xf0, 0x11, 0x00


	//----- nvinfo : EIATTR_KPARAM_INFO
	.align		4
.L_538:
        /*0038*/ 	.byte	0x04, 0x17
        /*003a*/ 	.short	(.L_540 - .L_539)
.L_539:
        /*003c*/ 	.word	0x00000000
        /*0040*/ 	.short	0x0000
        /*0042*/ 	.short	0x0000
        /*0044*/ 	.byte	0x00, 0xf5, 0x21, 0x00


	//----- nvinfo : EIATTR_SPARSE_MMA_MASK
	.align		4
.L_540:
        /*0048*/ 	.byte	0x03, 0x50
        /*004a*/ 	.short	0x0000


	//----- nvinfo : EIATTR_MAXREG_COUNT
	.align		4
        /*004c*/ 	.byte	0x03, 0x1b
        /*004e*/ 	.short	0x00ff


	//----- nvinfo : EIATTR_MERCURY_ISA_VERSION
	.align		4
        /*0050*/ 	.byte	0x03, 0x5f
        /*0052*/ 	.short	0x0101


	//----- nvinfo : EIATTR_VRC_CTA_INIT_COUNT
	.align		4
        /*0054*/ 	.byte	0x02, 0x4a
	.zero		1
	.zero		1


	//----- nvinfo : EIATTR_EXIT_INSTR_OFFSETS
	.align		4
        /*0058*/ 	.byte	0x04, 0x1c
        /*005a*/ 	.short	(.L_542 - .L_541)


	//   ....[0]....
.L_541:
        /*005c*/ 	.word	0x00000070


	//   ....[1]....
        /*0060*/ 	.word	0x00000430


	//----- nvinfo : EIATTR_CRS_STACK_SIZE
	.align		4
.L_542:
        /*0064*/ 	.byte	0x04, 0x1e
        /*0066*/ 	.short	(.L_544 - .L_543)
.L_543:
        /*0068*/ 	.word	0x00000000


	//----- nvinfo : EIATTR_CBANK_PARAM_SIZE
	.align		4
.L_544:
        /*006c*/ 	.byte	0x03, 0x19
        /*006e*/ 	.short	0x0020


	//----- nvinfo : EIATTR_PARAM_CBANK
	.align		4
        /*0070*/ 	.byte	0x04, 0x0a
        /*0072*/ 	.short	(.L_546 - .L_545)
	.align		4
.L_545:
        /*0074*/ 	.word	index@(.nv.constant0.a4c_atan2f32)
        /*0078*/ 	.short	0x0380
        /*007a*/ 	.short	0x0020


	//----- nvinfo : EIATTR_SW_WAR
	.align		4
.L_546:
        /*007c*/ 	.byte	0x04, 0x36
        /*007e*/ 	.short	(.L_548 - .L_547)
.L_547:
        /*0080*/ 	.word	0x00000008
.L_548:


//--------------------- .nv.info.a4c_atanf32      --------------------------
	.section	.nv.info.a4c_atanf32,"",@"SHT_CUDA_INFO"
	.sectionflags	@""
	.align	4


	//----- nvinfo : EIATTR_CUDA_API_VERSION
	.align		4
        /*0000*/ 	.byte	0x04, 0x37
        /*0002*/ 	.short	(.L_550 - .L_549)
.L_549:
        /*0004*/ 	.word	0x00000082


	//----- nvinfo : EIATTR_KPARAM_INFO
	.align		4
.L_550:
        /*0008*/ 	.byte	0x04, 0x17
        /*000a*/ 	.short	(.L_552 - .L_551)
.L_551:
        /*000c*/ 	.word	0x00000000
        /*0010*/ 	.short	0x0002
        /*0012*/ 	.short	0x0010
        /*0014*/ 	.byte	0x00, 0xf5, 0x21, 0x00


	//----- nvinfo : EIATTR_KPARAM_INFO
	.align		4
.L_552:
        /*0018*/ 	.byte	0x04, 0x17
        /*001a*/ 	.short	(.L_554 - .L_553)
.L_553:
        /*001c*/ 	.word	0x00000000
        /*0020*/ 	.short	0x0001
        /*0022*/ 	.short	0x0008
        /*0024*/ 	.byte	0x00, 0xf0, 0x11, 0x00


	//----- nvinfo : EIATTR_KPARAM_INFO
	.align		4
.L_554:
        /*0028*/ 	.byte	0x04, 0x17
        /*002a*/ 	.short	(.L_556 - .L_555)
.L_555:
        /*002c*/ 	.word	0x00000000
        /*0030*/ 	.short	0x0000
        /*0032*/ 	.short	0x0000
        /*0034*/ 	.byte	0x00, 0xf5, 0x21, 0x00


	//----- nvinfo : EIATTR_SPARSE_MMA_MASK
	.align		4
.L_556:
        /*0038*/ 	.byte	0x03, 0x50
        /*003a*/ 	.short	0x0000


	//----- nvinfo : EIATTR_MAXREG_COUNT
	.align		4
        /*003c*/ 	.byte	0x03, 0x1b
        /*003e*/ 	.short	0x00ff


	//----- nvinfo : EIATTR_MERCURY_ISA_VERSION
	.align		4
        /*0040*/ 	.byte	0x03, 0x5f
        /*0042*/ 	.short	0x0101


	//----- nvinfo : EIATTR_VRC_CTA_INIT_COUNT
	.align		4
        /*0044*/ 	.byte	0x02, 0x4a
	.zero		1
	.zero		1


	//----- nvinfo : EIATTR_EXIT_INSTR_OFFSETS
	.align		4
        /*0048*/ 	.byte	0x04, 0x1c
        /*004a*/ 	.short	(.L_558 - .L_557)


	//   ....[0]....
.L_557:
        /*004c*/ 	.word	0x00000070


	//   ....[1]....
        /*0050*/ 	.word	0x00000270


	//----- nvinfo : EIATTR_CRS_STACK_SIZE
	.align		4
.L_558:
        /*0054*/ 	.byte	0x04, 0x1e
        /*0056*/ 	.short	(.L_560 - .L_559)
.L_559:
        /*0058*/ 	.word	0x00000000


	//----- nvinfo : EIATTR_CBANK_PARAM_SIZE
	.align		4
.L_560:
        /*005c*/ 	.byte	0x03, 0x19
        /*005e*/ 	.short	0x0018


	//----- nvinfo : EIATTR_PARAM_CBANK
	.align		4
        /*0060*/ 	.byte	0x04, 0x0a
        /*0062*/ 	.short	(.L_562 - .L_561)
	.align		4
.L_561:
        /*0064*/ 	.word	index@(.nv.constant0.a4c_atanf32)
        /*0068*/ 	.short	0x0380
        /*006a*/ 	.short	0x0018


	//----- nvinfo : EIATTR_SW_WAR
	.align		4
.L_562:
        /*006c*/ 	.byte	0x04, 0x36
        /*006e*/ 	.short	(.L_564 - .L_563)
.L_563:
        /*0070*/ 	.word	0x00000008
.L_564:


//--------------------- .nv.info.a4c_asinf32      --------------------------
	.section	.nv.info.a4c_asinf32,"",@"SHT_CUDA_INFO"
	.sectionflags	@""
	.align	4


	//----- nvinfo : EIATTR_CUDA_API_VERSION
	.align		4
        /*0000*/ 	.byte	0x04, 0x37
        /*0002*/ 	.short	(.L_566 - .L_565)
.L_565:
        /*0004*/ 	.word	0x00000082


	//----- nvinfo : EIATTR_KPARAM_INFO
	.align		4
.L_566:
        /*0008*/ 	.byte	0x04, 0x17
        /*000a*/ 	.short	(.L_568 - .L_567)
.L_567:
        /*000c*/ 	.word	0x00000000
        /*0010*/ 	.short	0x0002
        /*0012*/ 	.short	0x0010
        /*0014*/ 	.byte	0x00, 0xf5, 0x21, 0x00


	//----- nvinfo : EIATTR_KPARAM_INFO
	.align		4
.L_568:
        /*0018*/ 	.byte	0x04, 0x17
        /*001a*/ 	.short	(.L_570 - .L_569)
.L_569:
        /*001c*/ 	.word	0x00000000
        /*0020*/ 	.short	0x0001
        /*0022*/ 	.short	0x0008
        /*0024*/ 	.byte	0x00, 0xf0, 0x11, 0x00


	//----- nvinfo : EIATTR_KPARAM_INFO
	.align		4
.L_570:
        /*0028*/ 	.byte	0x04, 0x17
        /*002a*/ 	.short	(.L_572 - .L_571)
.L_571:
        /*002c*/ 	.word	0x00000000
        /*0030*/ 	.short	0x0000
        /*0032*/ 	.short	0x0000
        /*0034*/ 	.byte	0x00, 0xf5, 0x21, 0x00


	//----- nvinfo : EIATTR_SPARSE_MMA_MASK
	.align		4
.L_572:
        /*0038*/ 	.byte	0x03, 0x50
        /*003a*/ 	.short	0x0000


	//----- nvinfo : EIATTR_MAXREG_COUNT
	.align		4
        /*003c*/ 	.byte	0x03, 0x1b
        /*003e*/ 	.short	0x00ff


	//----- nvinfo : EIATTR_MERCURY_ISA_VERSION
	.align		4
        /*0040*/ 	.byte	0x03, 0x5f
        /*0042*/ 	.short	0x0101


	//----- nvinfo : EIATTR_VRC_CTA_INIT_COUNT
	.align		4
        /*0044*/ 	.byte	0x02, 0x4a
	.zero		1
	.zero		1


	//----- nvinfo : EIATTR_EXIT_INSTR_OFFSETS
	.align		4
        /*0048*/ 	.byte	0x04, 0x1c
        /*004a*/ 	.short	(.L_574 - .L_573)


	//   ....[0]....
.L_573:
        /*004c*/ 	.word	0x00000070


	//   ....[1]....
        /*0050*/ 	.word	0x000002d0


	//----- nvinfo : EIATTR_CRS_STACK_SIZE
	.align		4
.L_574:
        /*0054*/ 	.byte	0x04, 0x1e
        /*0056*/ 	.short	(.L_576 - .L_575)
.L_575:
        /*0058*/ 	.word	0x00000000


	//----- nvinfo : EIATTR_CBANK_PARAM_SIZE
	.align		4
.L_576:
        /*005c*/ 	.byte	0x03, 0x19
        /*005e*/ 	.short	0x0018


	//----- nvinfo : EIATTR_PARAM_CBANK
	.align		4
        /*0060*/ 	.byte	0x04, 0x0a
        /*0062*/ 	.short	(.L_578 - .L_577)
	.align		4
.L_577:
        /*0064*/ 	.word	index@(.nv.constant0.a4c_asinf32)
        /*0068*/ 	.short	0x0380
        /*006a*/ 	.short	0x0018


	//----- nvinfo : EIATTR_SW_WAR
	.align		4
.L_578:
        /*006c*/ 	.byte	0x04, 0x36
        /*006e*/ 	.short	(.L_580 - .L_579)
.L_579:
        /*0070*/ 	.word	0x00000008
.L_580:


//--------------------- .nv.info.a4c_acosf32      --------------------------
	.section	.nv.info.a4c_acosf32,"",@"SHT_CUDA_INFO"
	.sectionflags	@""
	.align	4


	//----- nvinfo : EIATTR_CUDA_API_VERSION
	.align		4
        /*0000*/ 	.byte	0x04, 0x37
        /*0002*/ 	.short	(.L_582 - .L_581)
.L_581:
        /*0004*/ 	.word	0x00000082


	//----- nvinfo : EIATTR_KPARAM_INFO
	.align		4
.L_582:
        /*0008*/ 	.byte	0x04, 0x17
        /*000a*/ 	.short	(.L_584 - .L_583)
.L_583:
        /*000c*/ 	.word	0x00000000
        /*0010*/ 	.short	0x0002
        /*0012*/ 	.short	0x0010
        /*0014*/ 	.byte	0x00, 0xf5, 0x21, 0x00


	//----- nvinfo : EIATTR_KPARAM_INFO
	.align		4
.L_584:
        /*0018*/ 	.byte	0x04, 0x17
        /*001a*/ 	.short	(.L_586 - .L_585)
.L_585:
        /*001c*/ 	.word	0x00000000
        /*0020*/ 	.short	0x0001
        /*0022*/ 	.short	0x0008
        /*0024*/ 	.byte	0x00, 0xf0, 0x11, 0x00


	//----- nvinfo : EIATTR_KPARAM_INFO
	.align		4
.L_586:
        /*0028*/ 	.byte	0x04, 0x17
        /*002a*/ 	.short	(.L_588 - .L_587)
.L_587:
        /*002c*/ 	.word	0x00000000
        /*0030*/ 	.short	0x0000
        /*0032*/ 	.short	0x0000
        /*0034*/ 	.byte	0x00, 0xf5, 0x21, 0x00


	//----- nvinfo : EIATTR_SPARSE_MMA_MASK
	.align		4
.L_588:
        /*0038*/ 	.byte	0x03, 0x50
        /*003a*/ 	.short	0x0000


	//----- nvinfo : EIATTR_MAXREG_COUNT
	.align		4
        /*003c*/ 	.byte	0x03, 0x1b
        /*003e*/ 	.short	0x00ff


	//----- nvinfo : EIATTR_MERCURY_ISA_VERSION
	.align		4
        /*0040*/ 	.byte	0x03, 0x5f
        /*0042*/ 	.short	0x0101


	//----- nvinfo : EIATTR_VRC_CTA_INIT_COUNT
	.align		4
        /*0044*/ 	.byte	0x02, 0x4a
	.zero		1
	.zero		1


	//----- nvinfo : EIATTR_EXIT_INSTR_OFFSETS
	.align		4
        /*0048*/ 	.byte	0x04, 0x1c
        /*004a*/ 	.short	(.L_590 - .L_589)


	//   ....[0]....
.L_589:
        /*004c*/ 	.word	0x00000070


	//   ....[1]....
        /*0050*/ 	.word	0x000002e0


	//----- nvinfo : EIATTR_CRS_STACK_SIZE
	.align		4
.L_590:
        /*0054*/ 	.byte	0x04, 0x1e
        /*0056*/ 	.short	(.L_592 - .L_591)
.L_591:
        /*0058*/ 	.word	0x00000000


	//----- nvinfo : EIATTR_CBANK_PARAM_SIZE
	.align		4
.L_592:
        /*005c*/ 	.byte	0x03, 0x19
        /*005e*/ 	.short	0x0018


	//----- nvinfo : EIATTR_PARAM_CBANK
	.align		4
        /*0060*/ 	.byte	0x04, 0x0a
        /*0062*/ 	.short	(.L_594 - .L_593)
	.align		4
.L_593:
        /*0064*/ 	.word	index@(.nv.constant0.a4c_acosf32)
        /*0068*/ 	.short	0x0380
        /*006a*/ 	.short	0x0018


	//----- nvinfo : EIATTR_SW_WAR
	.align		4
.L_594:
        /*006c*/ 	.byte	0x04, 0x36
        /*006e*/ 	.short	(.L_596 - .L_595)
.L_595:
        /*0070*/ 	.word	0x00000008
.L_596:


//--------------------- .nv.info.a4c_tanf32       --------------------------
	.section	.nv.info.a4c_tanf32,"",@"SHT_CUDA_INFO"
	.sectionflags	@""
	.align	4


	//----- nvinfo : EIATTR_CUDA_API_VERSION
	.align		4
        /*0000*/ 	.byte	0x04, 0x37
        /*0002*/ 	.short	(.L_598 - .L_597)
.L_597:
        /*0004*/ 	.word	0x00000082


	//----- nvinfo : EIATTR_KPARAM_INFO
	.align		4
.L_598:
        /*0008*/ 	.byte	0x04, 0x17
        /*000a*/ 	.short	(.L_600 - .L_599)
.L_599:
        /*000c*/ 	.word	0x00000000
        /*0010*/ 	.short	0x0002
        /*0012*/ 	.short	0x0010
        /*0014*/ 	.byte	0x00, 0xf5, 0x21, 0x00


	//----- nvinfo : EIATTR_KPARAM_INFO
	.align		4
.L_600:
        /*0018*/ 	.byte	0x04, 0x17
        /*001a*/ 	.short	(.L_602 - .L_601)
.L_601:
        /*001c*/ 	.word	0x00000000
        /*0020*/ 	.short	0x0001
        /*0022*/ 	.short	0x0008
        /*0024*/ 	.byte	0x00, 0xf0, 0x11, 0x00


	//----- nvinfo : EIATTR_KPARAM_INFO
	.align		4
.L_602:
        /*0028*/ 	.byte	0x04, 0x17
        /*002a*/ 	.short	(.L_604 - .L_603)
.L_603:
        /*002c*/ 	.word	0x00000000
        /*0030*/ 	.short	0x0000
        /*0032*/ 	.short	0x0000
        /*0034*/ 	.byte	0x00, 0xf5, 0x21, 0x00


	//----- nvinfo : EIATTR_SPARSE_MMA_MASK
	.align		4
.L_604:
        /*0038*/ 	.byte	0x03, 0x50
        /*003a*/ 	.short	0x0000


	//----- nvinfo : EIATTR_MAXREG_COUNT
	.align		4
        /*003c*/ 	.byte	0x03, 0x1b
        /*003e*/ 	.short	0x00ff


	//----- nvinfo : EIATTR_MERCURY_ISA_VERSION
	.align		4
        /*0040*/ 	.byte	0x03, 0x5f
        /*0042*/ 	.short	0x0101


	//----- nvinfo : EIATTR_VRC_CTA_INIT_COUNT
	.align		4
        /*0044*/ 	.byte	0x02, 0x4a
	.zero		1
	.zero		1


	//----- nvinfo : EIATTR_EXIT_INSTR_OFFSETS
	.align		4
        /*0048*/ 	.byte	0x04, 0x1c
        /*004a*/ 	.short	(.L_606 - .L_605)


	//   ....[0]....
.L_605:
        /*004c*/ 	.word	0x00000070


	//   ....[1]....
        /*0050*/ 	.word	0x000008c0


	//----- nvinfo : EIATTR_CRS_STACK_SIZE
	.align		4
.L_606:
        /*0054*/ 	.byte	0x04, 0x1e
        /*0056*/ 	.short	(.L_608 - .L_607)
.L_607:
        /*0058*/ 	.word	0x00000000


	//----- nvinfo : EIATTR_CBANK_PARAM_SIZE
	.align		4
.L_608:
        /*005c*/ 	.byte	0x03, 0x19
        /*005e*/ 	.short	0x0018


	//----- nvinfo : EIATTR_PARAM_CBANK
	.align		4
        /*0060*/ 	.byte	0x04, 0x0a
        /*0062*/ 	.short	(.L_610 - .L_609)
	.align		4
.L_609:
        /*0064*/ 	.word	index@(.nv.constant0.a4c_tanf32)
        /*0068*/ 	.short	0x0380
        /*006a*/ 	.short	0x0018


	//----- nvinfo : EIATTR_SW_WAR
	.align		4
.L_610:
        /*006c*/ 	.byte	0x04, 0x36
        /*006e*/ 	.short	(.L_612 - .L_611)
.L_611:
        /*0070*/ 	.word	0x00000008
.L_612:


//--------------------- .nv.info.a4c_sinf32       --------------------------
	.section	.nv.info.a4c_sinf32,"",@"SHT_CUDA_INFO"
	.sectionflags	@""
	.align	4


	//----- nvinfo : EIATTR_CUDA_API_VERSION
	.align		4
        /*0000*/ 	.byte	0x04, 0x37
        /*0002*/ 	.short	(.L_614 - .L_613)
.L_613:
        /*0004*/ 	.word	0x00000082


	//----- nvinfo : EIATTR_KPARAM_INFO
	.align		4
.L_614:
        /*0008*/ 	.byte	0x04, 0x17
        /*000a*/ 	.short	(.L_616 - .L_615)
.L_615:
        /*000c*/ 	.word	0x00000000
        /*0010*/ 	.short	0x0002
        /*0012*/ 	.short	0x0010
        /*0014*/ 	.byte	0x00, 0xf5, 0x21, 0x00


	//----- nvinfo : EIATTR_KPARAM_INFO
	.align		4
.L_616:
        /*0018*/ 	.byte	0x04, 0x17
        /*001a*/ 	.short	(.L_618 - .L_617)
.L_617:
        /*001c*/ 	.word	0x00000000
        /*0020*/ 	.short	0x0001
        /*0022*/ 	.short	0x0008
        /*0024*/ 	.byte	0x00, 0xf0, 0x11, 0x00


	//----- nvinfo : EIATTR_KPARAM_INFO
	.align		4
.L_618:
        /*0028*/ 	.byte	0x04, 0x17
        /*002a*/ 	.short	(.L_620 - .L_619)
.L_619:
        /*002c*/ 	.word	0x00000000
        /*0030*/ 	.short	0x0000
        /*0032*/ 	.short	0x0000
        /*0034*/ 	.byte	0x00, 0xf5, 0x21, 0x00


	//----- nvinfo : EIATTR_SPARSE_MMA_MASK
	.align		4
.L_620:
        /*0038*/ 	.byte	0x03, 0x50
        /*003a*/ 	.short	0x0000


	//----- nvinfo : EIATTR_MAXREG_COUNT
	.align		4
        /*003c*/ 	.byte	0x03, 0x1b
        /*003e*/ 	.short	0x00ff


	//----- nvinfo : EIATTR_MERCURY_ISA_VERSION
	.align		4
        /*0040*/ 	.byte	0x03, 0x5f
        /*0042*/ 	.short	0x0101


	//----- nvinfo : EIATTR_VRC_CTA_INIT_COUNT
	.align		4
        /*0044*/ 	.byte	0x02, 0x4a
	.zero		1
	.zero		1


	//----- nvinfo : EIATTR_EXIT_INSTR_OFFSETS
	.align		4
        /*0048*/ 	.byte	0x04, 0x1c
        /*004a*/ 	.short	(.L_622 - .L_621)


	//   ....[0]....
.L_621:
        /*004c*/ 	.word	0x00000070


	//   ....[1]....
        /*0050*/ 	.word	0x00000900


	//----- nvinfo : EIATTR_CRS_STACK_SIZE
	.align		4
.L_622:
        /*0054*/ 	.byte	0x04, 0x1e
        /*0056*/ 	.short	(.L_624 - .L_623)
.L_623:
        /*0058*/ 	.word	0x00000000


	//----- nvinfo : EIATTR_CBANK_PARAM_SIZE
	.align		4
.L_624:
        /*005c*/ 	.byte	0x03, 0x19
        /*005e*/ 	.short	0x0018


	//----- nvinfo : EIATTR_PARAM_CBANK
	.align		4
        /*0060*/ 	.byte	0x04, 0x0a
        /*0062*/ 	.short	(.L_626 - .L_625)
	.align		4
.L_625:
        /*0064*/ 	.word	index@(.nv.constant0.a4c_sinf32)
        /*0068*/ 	.short	0x0380
        /*006a*/ 	.short	0x0018


	//----- nvinfo : EIATTR_SW_WAR
	.align		4
.L_626:
        /*006c*/ 	.byte	0x04, 0x36
        /*006e*/ 	.short	(.L_628 - .L_627)
.L_627:
        /*0070*/ 	.word	0x00000008
.L_628:


//--------------------- .nv.info.a4c_cosf32       --------------------------
	.section	.nv.info.a4c_cosf32,"",@"SHT_CUDA_INFO"
	.sectionflags	@""
	.align	4


	//----- nvinfo : EIATTR_CUDA_API_VERSION
	.align		4
        /*0000*/ 	.byte	0x04, 0x37
        /*0002*/ 	.short	(.L_630 - .L_629)
.L_629:
        /*0004*/ 	.word	0x00000082


	//----- nvinfo : EIATTR_KPARAM_INFO
	.align		4
.L_630:
        /*0008*/ 	.byte	0x04, 0x17
        /*000a*/ 	.short	(.L_632 - .L_631)
.L_631:
        /*000c*/ 	.word	0x00000000
        /*0010*/ 	.short	0x0002
        /*0012*/ 	.short	0x0010
        /*0014*/ 	.byte	0x00, 0xf5, 0x21, 0x00


	//----- nvinfo : EIATTR_KPARAM_INFO
	.align		4
.L_632:
        /*0018*/ 	.byte	0x04, 0x17
        /*001a*/ 	.short	(.L_634 - .L_633)
.L_633:
        /*001c*/ 	.word	0x00000000
        /*0020*/ 	.short	0x0001
        /*0022*/ 	.short	0x0008
        /*0024*/ 	.byte	0x00, 0xf0, 0x11, 0x00


	//----- nvinfo : EIATTR_KPARAM_INFO
	.align		4
.L_634:
        /*0028*/ 	.byte	0x04, 0x17
        /*002a*/ 	.short	(.L_636 - .L_635)
.L_635:
        /*002c*/ 	.word	0x00000000
        /*0030*/ 	.short	0x0000
        /*0032*/ 	.short	0x0000
        /*0034*/ 	.byte	0x00, 0xf5, 0x21, 0x00


	//----- nvinfo : EIATTR_SPARSE_MMA_MASK
	.align		4
.L_636:
        /*0038*/ 	.byte	0x03, 0x50
        /*003a*/ 	.short	0x0000


	//----- nvinfo : EIATTR_MAXREG_COUNT
	.align		4
        /*003c*/ 	.byte	0x03, 0x1b
        /*003e*/ 	.short	0x00ff


	//----- nvinfo : EIATTR_MERCURY_ISA_VERSION
	.align		4
        /*0040*/ 	.byte	0x03, 0x5f
        /*0042*/ 	.short	0x0101


	//----- nvinfo : EIATTR_VRC_CTA_INIT_COUNT
	.align		4
        /*0044*/ 	.byte	0x02, 0x4a
	.zero		1
	.zero		1


	//----- nvinfo : EIATTR_EXIT_INSTR_OFFSETS
	.align		4
        /*0048*/ 	.byte	0x04, 0x1c
        /*004a*/ 	.short	(.L_638 - .L_637)


	//   ....[0]....
.L_637:
        /*004c*/ 	.word	0x00000070


	//   ....[1]....
        /*0050*/ 	.word	0x00000910


	//----- nvinfo : EIATTR_CRS_STACK_SIZE
	.align		4
.L_638:
        /*0054*/ 	.byte	0x04, 0x1e
        /*0056*/ 	.short	(.L_640 - .L_639)
.L_639:
        /*0058*/ 	.word	0x00000000


	//----- nvinfo : EIATTR_CBANK_PARAM_SIZE
	.align		4
.L_640:
        /*005c*/ 	.byte	0x03, 0x19
        /*005e*/ 	.short	0x0018


	//----- nvinfo : EIATTR_PARAM_CBANK
	.align		4
        /*0060*/ 	.byte	0x04, 0x0a
        /*0062*/ 	.short	(.L_642 - .L_641)
	.align		4
.L_641:
        /*0064*/ 	.word	index@(.nv.constant0.a4c_cosf32)
        /*0068*/ 	.short	0x0380
        /*006a*/ 	.short	0x0018


	//----- nvinfo : EIATTR_SW_WAR
	.align		4
.L_642:
        /*006c*/ 	.byte	0x04, 0x36
        /*006e*/ 	.short	(.L_644 - .L_643)
.L_643:
        /*0070*/ 	.word	0x00000008
.L_644:


//--------------------- .nv.info.a4c_copysignf32  --------------------------
	.section	.nv.info.a4c_copysignf32,"",@"SHT_CUDA_INFO"
	.sectionflags	@""
	.align	4


	//----- nvinfo : EIATTR_CUDA_API_VERSION
	.align		4
        /*0000*/ 	.byte	0x04, 0x37
        /*0002*/ 	.short	(.L_646 - .L_645)
.L_645:
        /*0004*/ 	.word	0x00000082


	//----- nvinfo : EIATTR_KPARAM_INFO
	.align		4
.L_646:
        /*0008*/ 	.byte	0x04, 0x17
        /*000a*/ 	.short	(.L_648 - .L_647)
.L_647:
        /*000c*/ 	.word	0x00000000
        /*0010*/ 	.short	0x0003
        /*0012*/ 	.short	0x0018
        /*0014*/ 	.byte	0x00, 0xf5, 0x21, 0x00


	//----- nvinfo : EIATTR_KPARAM_INFO
	.align		4
.L_648:
        /*0018*/ 	.byte	0x04, 0x17
        /*001a*/ 	.short	(.L_650 - .L_649)
.L_649:
        /*001c*/ 	.word	0x00000000
        /*0020*/ 	.short	0x0002
        /*0022*/ 	.short	0x0010
        /*0024*/ 	.byte	0x00, 0xf5, 0x21, 0x00


	//----- nvinfo : EIATTR_KPARAM_INFO
	.align		4
.L_650:
        /*0028*/ 	.byte	0x04, 0x17
        /*002a*/ 	.short	(.L_652 - .L_651)
.L_651:
        /*002c*/ 	.word	0x00000000
        /*0030*/ 	.short	0x0001
        /*0032*/ 	.short	0x0008
        /*0034*/ 	.byte	0x00, 0xf0, 0x11, 0x00


	//----- nvinfo : EIATTR_KPARAM_INFO
	.align		4
.L_652:
        /*0038*/ 	.byte	0x04, 0x17
        /*003a*/ 	.short	(.L_654 - .L_653)
.L_653:
        /*003c*/ 	.word	0x00000000
        /*0040*/ 	.short	0x0000
        /*0042*/ 	.short	0x0000
        /*0044*/ 	.byte	0x00, 0xf5, 0x21, 0x00


	//----- nvinfo : EIATTR_SPARSE_MMA_MASK
	.align		4
.L_654:
        /*0048*/ 	.byte	0x03, 0x50
        /*004a*/ 	.short	0x0000


	//----- nvinfo : EIATTR_MAXREG_COUNT
	.align		4
        /*004c*/ 	.byte	0x03, 0x1b
        /*004e*/ 	.short	0x00ff


	//----- nvinfo : EIATTR_MERCURY_ISA_VERSION
	.align		4
        /*0050*/ 	.byte	0x03, 0x5f
        /*0052*/ 	.short	0x0101


	//----- nvinfo : EIATTR_VRC_CTA_INIT_COUNT
	.align		4
        /*0054*/ 	.byte	0x02, 0x4a
	.zero		1
	.zero		1


	//----- nvinfo : EIATTR_EXIT_INSTR_OFFSETS
	.align		4
        /*0058*/ 	.byte	0x04, 0x1c
        /*005a*/ 	.short	(.L_656 - .L_655)


	//   ....[0]....
.L_655:
        /*005c*/ 	.word	0x00000070


	//   ....[1]....
        /*0060*/ 	.word	0x00000180


	//----- nvinfo : EIATTR_CRS_STACK_SIZE
	.align		4
.L_656:
        /*0064*/ 	.byte	0x04, 0x1e
        /*0066*/ 	.short	(.L_658 - .L_657)
.L_657:
        /*0068*/ 	.word	0x00000000


	//----- nvinfo : EIATTR_CBANK_PARAM_SIZE
	.align		4
.L_658:
        /*006c*/ 	.byte	0x03, 0x19
        /*006e*/ 	.short	0x0020


	//----- nvinfo : EIATTR_PARAM_CBANK
	.align		4
        /*0070*/ 	.byte	0x04, 0x0a
        /*0072*/ 	.short	(.L_660 - .L_659)
	.align		4
.L_659:
        /*0074*/ 	.word	index@(.nv.constant0.a4c_copysignf32)
        /*0078*/ 	.short	0x0380
        /*007a*/ 	.short	0x0020


	//----- nvinfo : EIATTR_SW_WAR
	.align		4
.L_660:
        /*007c*/ 	.byte	0x04, 0x36
        /*007e*/ 	.short	(.L_662 - .L_661)
.L_661:
        /*0080*/ 	.word	0x00000008
.L_662:


//--------------------- .nv.info.a4c_minf32       --------------------------
	.section	.nv.info.a4c_minf32,"",@"SHT_CUDA_INFO"
	.sectionflags	@""
	.align	4


	//----- nvinfo : EIATTR_CUDA_API_VERSION
	.align		4
        /*0000*/ 	.byte	0x04, 0x37
        /*0002*/ 	.short	(.L_664 - .L_663)
.L_663:
        /*0004*/ 	.word	0x00000082


	//----- nvinfo : EIATTR_KPARAM_INFO
	.align		4
.L_664:
        /*0008*/ 	.byte	0x04, 0x17
        /*000a*/ 	.short	(.L_666 - .L_665)
.L_665:
        /*000c*/ 	.word	0x00000000
        /*0010*/ 	.short	0x0003
        /*0012*/ 	.short	0x0018
        /*0014*/ 	.byte	0x00, 0xf5, 0x21, 0x00


	//----- nvinfo : EIATTR_KPARAM_INFO
	.align		4
.L_666:
        /*0018*/ 	.byte	0x04, 0x17
        /*001a*/ 	.short	(.L_668 - .L_667)
.L_667:
        /*001c*/ 	.word	0x00000000
        /*0020*/ 	.short	0x0002
        /*0022*/ 	.short	0x0010
        /*0024*/ 	.byte	0x00, 0xf5, 0x21, 0x00


	//----- nvinfo : EIATTR_KPARAM_INFO
	.align		4
.L_668:
        /*0028*/ 	.byte	0x04, 0x17
        /*002a*/ 	.short	(.L_670 - .L_669)
.L_669:
        /*002c*/ 	.word	0x00000000
        /*0030*/ 	.short	0x0001
        /*0032*/ 	.short	0x0008
        /*0034*/ 	.byte	0x00, 0xf0, 0x11, 0x00


	//----- nvinfo : EIATTR_KPARAM_INFO
	.align		4
.L_670:
        /*0038*/ 	.byte	0x04, 0x17
        /*003a*/ 	.short	(.L_672 - .L_671)
.L_671:
        /*003c*/ 	.word	0x00000000
        /*0040*/ 	.short	0x0000
        /*0042*/ 	.short	0x0000
        /*0044*/ 	.byte	0x00, 0xf5, 0x21, 0x00


	//----- nvinfo : EIATTR_SPARSE_MMA_MASK
	.align		4
.L_672:
        /*0048*/ 	.byte	0x03, 0x50
        /*004a*/ 	.short	0x0000


	//----- nvinfo : EIATTR_MAXREG_COUNT
	.align		4
        /*004c*/ 	.byte	0x03, 0x1b
        /*004e*/ 	.short	0x00ff


	//----- nvinfo : EIATTR_MERCURY_ISA_VERSION
	.align		4
        /*0050*/ 	.byte	0x03, 0x5f
        /*0052*/ 	.short	0x0101


	//----- nvinfo : EIATTR_VRC_CTA_INIT_COUNT
	.align		4
        /*0054*/ 	.byte	0x02, 0x4a
	.zero		1
	.zero		1


	//----- nvinfo : EIATTR_EXIT_INSTR_OFFSETS
	.align		4
        /*0058*/ 	.byte	0x04, 0x1c
        /*005a*/ 	.short	(.L_674 - .L_673)


	//   ....[0]....
.L_673:
        /*005c*/ 	.word	0x00000070


	//   ....[1]....
        /*0060*/ 	.word	0x00000180


	//----- nvinfo : EIATTR_CRS_STACK_SIZE
	.align		4
.L_674:
        /*0064*/ 	.byte	0x04, 0x1e
        /*0066*/ 	.short	(.L_676 - .L_675)
.L_675:
        /*0068*/ 	.word	0x00000000


	//----- nvinfo : EIATTR_CBANK_PARAM_SIZE
	.align		4
.L_676:
        /*006c*/ 	.byte	0x03, 0x19
        /*006e*/ 	.short	0x0020


	//----- nvinfo : EIATTR_PARAM_CBANK
	.align		4
        /*0070*/ 	.byte	0x04, 0x0a
        /*0072*/ 	.short	(.L_678 - .L_677)
	.align		4
.L_677:
        /*0074*/ 	.word	index@(.nv.constant0.a4c_minf32)
        /*0078*/ 	.short	0x0380
        /*007a*/ 	.short	0x0020


	//----- nvinfo : EIATTR_SW_WAR
	.align		4
.L_678:
        /*007c*/ 	.byte	0x04, 0x36
        /*007e*/ 	.short	(.L_680 - .L_679)
.L_679:
        /*0080*/ 	.word	0x00000008
.L_680:


//--------------------- .nv.info.a4c_maxf32       --------------------------
	.section	.nv.info.a4c_maxf32,"",@"SHT_CUDA_INFO"
	.sectionflags	@""
	.align	4


	//----- nvinfo : EIATTR_CUDA_API_VERSION
	.align		4
        /*0000*/ 	.byte	0x04, 0x37
        /*0002*/ 	.short	(.L_682 - .L_681)
.L_681:
        /*0004*/ 	.word	0x00000082


	//----- nvinfo : EIATTR_KPARAM_INFO
	.align		4
.L_682:
        /*0008*/ 	.byte	0x04, 0x17
        /*000a*/ 	.short	(.L_684 - .L_683)
.L_683:
        /*000c*/ 	.word	0x00000000
        /*0010*/ 	.short	0x0003
        /*0012*/ 	.short	0x0018
        /*0014*/ 	.byte	0x00, 0xf5, 0x21, 0x00


	//----- nvinfo : EIATTR_KPARAM_INFO
	.align		4
.L_684:
        /*0018*/ 	.byte	0x04, 0x17
        /*001a*/ 	.short	(.L_686 - .L_685)
.L_685:
        /*001c*/ 	.word	0x00000000
        /*0020*/ 	.short	0x0002
        /*0022*/ 	.short	0x0010
        /*0024*/ 	.byte	0x00, 0xf5, 0x21, 0x00


	//----- nvinfo : EIATTR_KPARAM_INFO
	.align		4
.L_686:
        /*0028*/ 	.byte	0x04, 0x17
        /*002a*/ 	.short	(.L_688 - .L_687)
.L_687:
        /*002c*/ 	.word	0x00000000
        /*0030*/ 	.short	0x0001
        /*0032*/ 	.short	0x0008
        /*0034*/ 	.byte	0x00, 0xf0, 0x11, 0x00


	//----- nvinfo : EIATTR_KPARAM_INFO
	.align		4
.L_688:
        /*0038*/ 	.byte	0x04, 0x17
        /*003a*/ 	.short	(.L_690 - .L_689)
.L_689:
        /*003c*/ 	.word	0x00000000
        /*0040*/ 	.short	0x0000
        /*0042*/ 	.short	0x0000
        /*0044*/ 	.byte	0x00, 0xf5, 0x21, 0x00


	//----- nvinfo : EIATTR_SPARSE_MMA_MASK
	.align		4
.L_690:
        /*0048*/ 	.byte	0x03, 0x50
        /*004a*/ 	.short	0x0000


	//----- nvinfo : EIATTR_MAXREG_COUNT
	.align		4
        /*004c*/ 	.byte	0x03, 0x1b
        /*004e*/ 	.short	0x00ff


	//----- nvinfo : EIATTR_MERCURY_ISA_VERSION
	.align		4
        /*0050*/ 	.byte	0x03, 0x5f
        /*0052*/ 	.short	0x0101


	//----- nvinfo : EIATTR_VRC_CTA_INIT_COUNT
	.align		4
        /*0054*/ 	.byte	0x02, 0x4a
	.zero		1
	.zero		1


	//----- nvinfo : EIATTR_EXIT_INSTR_OFFSETS
	.align		4
        /*0058*/ 	.byte	0x04, 0x1c
        /*005a*/ 	.short	(.L_692 - .L_691)


	//   ....[0]....
.L_691:
        /*005c*/ 	.word	0x00000070


	//   ....[1]....
        /*0060*/ 	.word	0x00000180


	//----- nvinfo : EIATTR_CRS_STACK_SIZE
	.align		4
.L_692:
        /*0064*/ 	.byte	0x04, 0x1e
        /*0066*/ 	.short	(.L_694 - .L_693)
.L_693:
        /*0068*/ 	.word	0x00000000


	//----- nvinfo : EIATTR_CBANK_PARAM_SIZE
	.align		4
.L_694:
        /*006c*/ 	.byte	0x03, 0x19
        /*006e*/ 	.short	0x0020


	//----- nvinfo : EIATTR_PARAM_CBANK
	.align		4
        /*0070*/ 	.byte	0x04, 0x0a
        /*0072*/ 	.short	(.L_696 - .L_695)
	.align		4
.L_695:
        /*0074*/ 	.word	index@(.nv.constant0.a4c_maxf32)
        /*0078*/ 	.short	0x0380
        /*007a*/ 	.short	0x0020


	//----- nvinfo : EIATTR_SW_WAR
	.align		4
.L_696:
        /*007c*/ 	.byte	0x04, 0x36
        /*007e*/ 	.short	(.L_698 - .L_697)
.L_697:
        /*0080*/ 	.word	0x00000008
.L_698:


//--------------------- .nv.info.a4c_absf32       --------------------------
	.section	.nv.info.a4c_absf32,"",@"SHT_CUDA_INFO"
	.sectionflags	@""
	.align	4


	//----- nvinfo : EIATTR_CUDA_API_VERSION
	.align		4
        /*0000*/ 	.byte	0x04, 0x37
        /*0002*/ 	.short	(.L_700 - .L_699)
.L_699:
        /*0004*/ 	.word	0x00000082


	//----- nvinfo : EIATTR_KPARAM_INFO
	.align		4
.L_700:
        /*0008*/ 	.byte	0x04, 0x17
        /*000a*/ 	.short	(.L_702 - .L_701)
.L_701:
        /*000c*/ 	.word	0x00000000
        /*0010*/ 	.short	0x0002
        /*0012*/ 	.short	0x0010
        /*0014*/ 	.byte	0x00, 0xf5, 0x21, 0x00


	//----- nvinfo : EIATTR_KPARAM_INFO
	.align		4
.L_702:
        /*0018*/ 	.byte	0x04, 0x17
        /*001a*/ 	.short	(.L_704 - .L_703)
.L_703:
        /*001c*/ 	.word	0x00000000
        /*0020*/ 	.short	0x0001
        /*0022*/ 	.short	0x0008
        /*0024*/ 	.byte	0x00, 0xf0, 0x11, 0x00


	//----- nvinfo : EIATTR_KPARAM_INFO
	.align		4
.L_704:
        /*0028*/ 	.byte	0x04, 0x17
        /*002a*/ 	.short	(.L_706 - .L_705)
.L_705:
        /*002c*/ 	.word	0x00000000
        /*0030*/ 	.short	0x0000
        /*0032*/ 	.short	0x0000
        /*0034*/ 	.byte	0x00, 0xf5, 0x21, 0x00


	//----- nvinfo : EIATTR_SPARSE_MMA_MASK
	.align		4
.L_706:
        /*0038*/ 	.byte	0x03, 0x50
        /*003a*/ 	.short	0x0000


	//----- nvinfo : EIATTR_MAXREG_COUNT
	.align		4
        /*003c*/ 	.byte	0x03, 0x1b
        /*003e*/ 	.short	0x00ff


	//----- nvinfo : EIATTR_MERCURY_ISA_VERSION
	.align		4
        /*0040*/ 	.byte	0x03, 0x5f
        /*0042*/ 	.short	0x0101


	//----- nvinfo : EIATTR_VRC_CTA_INIT_COUNT
	.align		4
        /*0044*/ 	.byte	0x02, 0x4a
	.zero		1
	.zero		1


	//----- nvinfo : EIATTR_EXIT_INSTR_OFFSETS
	.align		4
        /*0048*/ 	.byte	0x04, 0x1c
        /*004a*/ 	.short	(.L_708 - .L_707)


	//   ....[0]....
.L_707:
        /*004c*/ 	.word	0x00000070


	//   ....[1]....
        /*0050*/ 	.word	0x00000150


	//----- nvinfo : EIATTR_CRS_STACK_SIZE
	.align		4
.L_708:
        /*0054*/ 	.byte	0x04, 0x1e
        /*0056*/ 	.short	(.L_710 - .L_709)
.L_709:
        /*0058*/ 	.word	0x00000000


	//----- nvinfo : EIATTR_CBANK_PARAM_SIZE
	.align		4
.L_710:
        /*005c*/ 	.byte	0x03, 0x19
        /*005e*/ 	.short	0x0018


	//----- nvinfo : EIATTR_PARAM_CBANK
	.align		4
        /*0060*/ 	.byte	0x04, 0x0a
        /*0062*/ 	.short	(.L_712 - .L_711)
	.align		4
.L_711:
        /*0064*/ 	.word	index@(.nv.constant0.a4c_absf32)
        /*0068*/ 	.short	0x0380
        /*006a*/ 	.short	0x0018


	//----- nvinfo : EIATTR_SW_WAR
	.align		4
.L_712:
        /*006c*/ 	.byte	0x04, 0x36
        /*006e*/ 	.short	(.L_714 - .L_713)
.L_713:
        /*0070*/ 	.word	0x00000008
.L_714:


//--------------------- .nv.info.a4c_truncf32     --------------------------
	.section	.nv.info.a4c_truncf32,"",@"SHT_CUDA_INFO"
	.sectionflags	@""
	.align	4


	//----- nvinfo : EIATTR_CUDA_API_VERSION
	.align		4
        /*0000*/ 	.byte	0x04, 0x37
        /*0002*/ 	.short	(.L_716 - .L_715)
.L_715:
        /*0004*/ 	.word	0x00000082


	//----- nvinfo : EIATTR_KPARAM_INFO
	.align		4
.L_716:
        /*0008*/ 	.byte	0x04, 0x17
        /*000a*/ 	.short	(.L_718 - .L_717)
.L_717:
        /*000c*/ 	.word	0x00000000
        /*0010*/ 	.short	0x0002
        /*0012*/ 	.short	0x0010
        /*0014*/ 	.byte	0x00, 0xf5, 0x21, 0x00


	//----- nvinfo : EIATTR_KPARAM_INFO
	.align		4
.L_718:
        /*0018*/ 	.byte	0x04, 0x17
        /*001a*/ 	.short	(.L_720 - .L_719)
.L_719:
        /*001c*/ 	.word	0x00000000
        /*0020*/ 	.short	0x0001
        /*0022*/ 	.short	0x0008
        /*0024*/ 	.byte	0x00, 0xf0, 0x11, 0x00


	//----- nvinfo : EIATTR_KPARAM_INFO
	.align		4
.L_720:
        /*0028*/ 	.byte	0x04, 0x17
        /*002a*/ 	.short	(.L_722 - .L_721)
.L_721:
        /*002c*/ 	.word	0x00000000
        /*0030*/ 	.short	0x0000
        /*0032*/ 	.short	0x0000
        /*0034*/ 	.byte	0x00, 0xf5, 0x21, 0x00


	//----- nvinfo : EIATTR_SPARSE_MMA_MASK
	.align		4
.L_722:
        /*0038*/ 	.byte	0x03, 0x50
        /*003a*/ 	.short	0x0000


	//----- nvinfo : EIATTR_MAXREG_COUNT
	.align		4
        /*003c*/ 	.byte	0x03, 0x1b
        /*003e*/ 	.short	0x00ff


	//----- nvinfo : EIATTR_MERCURY_ISA_VERSION
	.align		4
        /*0040*/ 	.byte	0x03, 0x5f
        /*0042*/ 	.short	0x0101


	//----- nvinfo : EIATTR_VRC_CTA_INIT_COUNT
	.align		4
        /*0044*/ 	.byte	0x02, 0x4a
	.zero		1
	.zero		1


	//----- nvinfo : EIATTR_EXIT_INSTR_OFFSETS
	.align		4
        /*0048*/ 	.byte	0x04, 0x1c
        /*004a*/ 	.short	(.L_724 - .L_723)


	//   ....[0]....
.L_723:
        /*004c*/ 	.word	0x00000070


	//   ....[1]....
        /*0050*/ 	.word	0x00000150


	//----- nvinfo : EIATTR_CRS_STACK_SIZE
	.align		4
.L_724:
        /*0054*/ 	.byte	0x04, 0x1e
        /*0056*/ 	.short	(.L_726 - .L_725)
.L_725:
        /*0058*/ 	.word	0x00000000


	//----- nvinfo : EIATTR_CBANK_PARAM_SIZE
	.align		4
.L_726:
        /*005c*/ 	.byte	0x03, 0x19
        /*005e*/ 	.short	0x0018


	//----- nvinfo : EIATTR_PARAM_CBANK
	.align		4
        /*0060*/ 	.byte	0x04, 0x0a
        /*0062*/ 	.short	(.L_728 - .L_727)
	.align		4
.L_727:
        /*0064*/ 	.word	index@(.nv.constant0.a4c_truncf32)
        /*0068*/ 	.short	0x0380
        /*006a*/ 	.short	0x0018


	//----- nvinfo : EIATTR_SW_WAR
	.align		4
.L_728:
        /*006c*/ 	.byte	0x04, 0x36
        /*006e*/ 	.short	(.L_730 - .L_729)
.L_729:
        /*0070*/ 	.word	0x00000008
.L_730:


//--------------------- .nv.info.a4c_roundf32     --------------------------
	.section	.nv.info.a4c_roundf32,"",@"SHT_CUDA_INFO"
	.sectionflags	@""
	.align	4


	//----- nvinfo : EIATTR_CUDA_API_VERSION
	.align		4
        /*0000*/ 	.byte	0x04, 0x37
        /*0002*/ 	.short	(.L_732 - .L_731)
.L_731:
        /*0004*/ 	.word	0x00000082


	//----- nvinfo : EIATTR_KPARAM_INFO
	.align		4
.L_732:
        /*0008*/ 	.byte	0x04, 0x17
        /*000a*/ 	.short	(.L_734 - .L_733)
.L_733:
        /*000c*/ 	.word	0x00000000
        /*0010*/ 	.short	0x0002
        /*0012*/ 	.short	0x0010
        /*0014*/ 	.byte	0x00, 0xf5, 0x21, 0x00


	//----- nvinfo : EIATTR_KPARAM_INFO
	.align		4
.L_734:
        /*0018*/ 	.byte	0x04, 0x17
        /*001a*/ 	.short	(.L_736 - .L_735)
.L_735:
        /*001c*/ 	.word	0x00000000
        /*0020*/ 	.short	0x0001
        /*0022*/ 	.short	0x0008
        /*0024*/ 	.byte	0x00, 0xf0, 0x11, 0x00


	//----- nvinfo : EIATTR_KPARAM_INFO
	.align		4
.L_736:
        /*0028*/ 	.byte	0x04, 0x17
        /*002a*/ 	.short	(.L_738 - .L_737)
.L_737:
        /*002c*/ 	.word	0x00000000
        /*0030*/ 	.short	0x0000
        /*0032*/ 	.short	0x0000
        /*0034*/ 	.byte	0x00, 0xf5, 0x21, 0x00


	//----- nvinfo : EIATTR_SPARSE_MMA_MASK
	.align		4
.L_738:
        /*0038*/ 	.byte	0x03, 0x50
        /*003a*/ 	.short	0x0000


	//----- nvinfo : EIATTR_MAXREG_COUNT
	.align		4
        /*003c*/ 	.byte	0x03, 0x1b
        /*003e*/ 	.short	0x00ff


	//----- nvinfo : EIATTR_MERCURY_ISA_VERSION
	.align		4
        /*0040*/ 	.byte	0x03, 0x5f
        /*0042*/ 	.short	0x0101


	//----- nvinfo : EIATTR_VRC_CTA_INIT_COUNT
	.align		4
        /*0044*/ 	.byte	0x02, 0x4a
	.zero		1
	.zero		1


	//----- nvinfo : EIATTR_EXIT_INSTR_OFFSETS
	.align		4
        /*0048*/ 	.byte	0x04, 0x1c
        /*004a*/ 	.short	(.L_740 - .L_739)


	//   ....[0]....
.L_739:
        /*004c*/ 	.word	0x00000070


	//   ....[1]....
        /*0050*/ 	.word	0x00000180


	//----- nvinfo : EIATTR_CRS_STACK_SIZE
	.align		4
.L_740:
        /*0054*/ 	.byte	0x04, 0x1e
        /*0056*/ 	.short	(.L_742 - .L_741)
.L_741:
        /*0058*/ 	.word	0x00000000


	//----- nvinfo : EIATTR_CBANK_PARAM_SIZE
	.align		4
.L_742:
        /*005c*/ 	.byte	0x03, 0x19
        /*005e*/ 	.short	0x0018


	//----- nvinfo : EIATTR_PARAM_CBANK
	.align		4
        /*0060*/ 	.byte	0x04, 0x0a
        /*0062*/ 	.short	(.L_744 - .L_743)
	.align		4
.L_743:
        /*0064*/ 	.word	index@(.nv.constant0.a4c_roundf32)
        /*0068*/ 	.short	0x0380
        /*006a*/ 	.short	0x0018


	//----- nvinfo : EIATTR_SW_WAR
	.align		4
.L_744:
        /*006c*/ 	.byte	0x04, 0x36
        /*006e*/ 	.short	(.L_746 - .L_745)
.L_745:
        /*0070*/ 	.word	0x00000008
.L_746:


//--------------------- .nv.info.a4c_floorf32     --------------------------
	.section	.nv.info.a4c_floorf32,"",@"SHT_CUDA_INFO"
	.sectionflags	@""
	.align	4


	//----- nvinfo : EIATTR_CUDA_API_VERSION
	.align		4
        /*0000*/ 	.byte	0x04, 0x37
        /*0002*/ 	.short	(.L_748 - .L_747)
.L_747:
        /*0004*/ 	.word	0x00000082


	//----- nvinfo : EIATTR_KPARAM_INFO
	.align		4
.L_748:
        /*0008*/ 	.byte	0x04, 0x17
        /*000a*/ 	.short	(.L_750 - .L_749)
.L_749:
        /*000c*/ 	.word	0x00000000
        /*0010*/ 	.short	0x0002
        /*0012*/ 	.short	0x0010
        /*0014*/ 	.byte	0x00, 0xf5, 0x21, 0x00


	//----- nvinfo : EIATTR_KPARAM_INFO
	.align		4
.L_750:
        /*0018*/ 	.byte	0x04, 0x17
        /*001a*/ 	.short	(.L_752 - .L_751)
.L_751:
        /*001c*/ 	.word	0x00000000
        /*0020*/ 	.short	0x0001
        /*0022*/ 	.short	0x0008
        /*0024*/ 	.byte	0x00, 0xf0, 0x11, 0x00


	//----- nvinfo : EIATTR_KPARAM_INFO
	.align		4
.L_752:
        /*0028*/ 	.byte	0x04, 0x17
        /*002a*/ 	.short	(.L_754 - .L_753)
.L_753:
        /*002c*/ 	.word	0x00000000
        /*0030*/ 	.short	0x0000
        /*0032*/ 	.short	0x0000
        /*0034*/ 	.byte	0x00, 0xf5, 0x21, 0x00


	//----- nvinfo : EIATTR_SPARSE_MMA_MASK
	.align		4
.L_754:
        /*0038*/ 	.byte	0x03, 0x50
        /*003a*/ 	.short	0x0000


	//----- nvinfo : EIATTR_MAXREG_COUNT
	.align		4
        /*003c*/ 	.byte	0x03, 0x1b
        /*003e*/ 	.short	0x00ff


	//----- nvinfo : EIATTR_MERCURY_ISA_VERSION
	.align		4
        /*0040*/ 	.byte	0x03, 0x5f
        /*0042*/ 	.short	0x0101


	//----- nvinfo : EIATTR_VRC_CTA_INIT_COUNT
	.align		4
        /*0044*/ 	.byte	0x02, 0x4a
	.zero		1
	.zero		1


	//----- nvinfo : EIATTR_EXIT_INSTR_OFFSETS
	.align		4
        /*0048*/ 	.byte	0x04, 0x1c
        /*004a*/ 	.short	(.L_756 - .L_755)


	//   ....[0]....
.L_755:
        /*004c*/ 	.word	0x00000070


	//   ....[1]....
        /*0050*/ 	.word	0x00000150


	//----- nvinfo : EIATTR_CRS_STACK_SIZE
	.align		4
.L_756:
        /*0054*/ 	.byte	0x04, 0x1e
        /*0056*/ 	.short	(.L_758 - .L_757)
.L_757:
        /*0058*/ 	.word	0x00000000


	//----- nvinfo : EIATTR_CBANK_PARAM_SIZE
	.align		4
.L_758:
        /*005c*/ 	.byte	0x03, 0x19
        /*005e*/ 	.short	0x0018


	//----- nvinfo : EIATTR_PARAM_CBANK
	.align		4
        /*0060*/ 	.byte	0x04, 0x0a
        /*0062*/ 	.short	(.L_760 - .L_759)
	.align		4
.L_759:
        /*0064*/ 	.word	index@(.nv.constant0.a4c_floorf32)
        /*0068*/ 	.short	0x0380
        /*006a*/ 	.short	0x0018


	//----- nvinfo : EIATTR_SW_WAR
	.align		4
.L_760:
        /*006c*/ 	.byte	0x04, 0x36
        /*006e*/ 	.short	(.L_762 - .L_761)
.L_761:
        /*0070*/ 	.word	0x00000008
.L_762:


//--------------------- .nv.info.a4c_ceilf32      --------------------------
	.section	.nv.info.a4c_ceilf32,"",@"SHT_CUDA_INFO"
	.sectionflags	@""
	.align	4


	//----- nvinfo : EIATTR_CUDA_API_VERSION
	.align		4
        /*0000*/ 	.byte	0x04, 0x37
        /*0002*/ 	.short	(.L_764 - .L_763)
.L_763:
        /*0004*/ 	.word	0x00000082


	//----- nvinfo : EIATTR_KPARAM_INFO
	.align		4
.L_764:
        /*0008*/ 	.byte	0x04, 0x17
        /*000a*/ 	.short	(.L_766 - .L_765)
.L_765:
        /*000c*/ 	.word	0x00000000
        /*0010*/ 	.short	0x0002
        /*0012*/ 	.short	0x0010
        /*0014*/ 	.byte	0x00, 0xf5, 0x21, 0x00


	//----- nvinfo : EIATTR_KPARAM_INFO
	.align		4
.L_766:
        /*0018*/ 	.byte	0x04, 0x17
        /*001a*/ 	.short	(.L_768 - .L_767)
.L_767:
        /*001c*/ 	.word	0x00000000
        /*0020*/ 	.short	0x0001
        /*0022*/ 	.short	0x0008
        /*0024*/ 	.byte	0x00, 0xf0, 0x11, 0x00


	//----- nvinfo : EIATTR_KPARAM_INFO
	.align		4
.L_768:
        /*0028*/ 	.byte	0x04, 0x17
        /*002a*/ 	.short	(.L_770 - .L_769)
.L_769:
        /*002c*/ 	.word	0x00000000
        /*0030*/ 	.short	0x0000
        /*0032*/ 	.short	0x0000
        /*0034*/ 	.byte	0x00, 0xf5, 0x21, 0x00


	//----- nvinfo : EIATTR_SPARSE_MMA_MASK
	.align		4
.L_770:
        /*0038*/ 	.byte	0x03, 0x50
        /*003a*/ 	.short	0x0000


	//----- nvinfo : EIATTR_MAXREG_COUNT
	.align		4
        /*003c*/ 	.byte	0x03, 0x1b
        /*003e*/ 	.short	0x00ff


	//----- nvinfo : EIATTR_MERCURY_ISA_VERSION
	.align		4
        /*0040*/ 	.byte	0x03, 0x5f
        /*0042*/ 	.short	0x0101


	//----- nvinfo : EIATTR_VRC_CTA_INIT_COUNT
	.align		4
        /*0044*/ 	.byte	0x02, 0x4a
	.zero		1
	.zero		1


	//----- nvinfo : EIATTR_EXIT_INSTR_OFFSETS
	.align		4
        /*0048*/ 	.byte	0x04, 0x1c
        /*004a*/ 	.short	(.L_772 - .L_771)


	//   ....[0]....
.L_771:
        /*004c*/ 	.word	0x00000070


	//   ....[1]....
        /*0050*/ 	.word	0x00000150


	//----- nvinfo : EIATTR_CRS_STACK_SIZE
	.align		4
.L_772:
        /*0054*/ 	.byte	0x04, 0x1e
        /*0056*/ 	.short	(.L_774 - .L_773)
.L_773:
        /*0058*/ 	.word	0x00000000


	//----- nvinfo : EIATTR_CBANK_PARAM_SIZE
	.align		4
.L_774:
        /*005c*/ 	.byte	0x03, 0x19
        /*005e*/ 	.short	0x0018


	//----- nvinfo : EIATTR_PARAM_CBANK
	.align		4
        /*0060*/ 	.byte	0x04, 0x0a
        /*0062*/ 	.short	(.L_776 - .L_775)
	.align		4
.L_775:
        /*0064*/ 	.word	index@(.nv.constant0.a4c_ceilf32)
        /*0068*/ 	.short	0x0380
        /*006a*/ 	.short	0x0018


	//----- nvinfo : EIATTR_SW_WAR
	.align		4
.L_776:
        /*006c*/ 	.byte	0x04, 0x36
        /*006e*/ 	.short	(.L_778 - .L_777)
.L_777:
        /*0070*/ 	.word	0x00000008
.L_778:


//--------------------- .nv.info.a4c_lteff32      --------------------------
	.section	.nv.info.a4c_lteff32,"",@"SHT_CUDA_INFO"
	.sectionflags	@""
	.align	4


	//----- nvinfo : EIATTR_CUDA_API_VERSION
	.align		4
        /*0000*/ 	.byte	0x04, 0x37
        /*0002*/ 	.short	(.L_780 - .L_779)
.L_779:
        /*0004*/ 	.word	0x00000082


	//----- nvinfo : EIATTR_KPARAM_INFO
	.align		4
.L_780:
        /*0008*/ 	.byte	0x04, 0x17
        /*000a*/ 	.short	(.L_782 - .L_781)
.L_781:
        /*000c*/ 	.word	0x00000000
        /*0010*/ 	.short	0x0003
        /*0012*/ 	.short	0x0018
        /*0014*/ 	.byte	0x00, 0xf5, 0x21, 0x00


	//----- nvinfo : EIATTR_KPARAM_INFO
	.align		4
.L_782:
        /*0018*/ 	.byte	0x04, 0x17
        /*001a*/ 	.short	(.L_784 - .L_783)
.L_783:
        /*001c*/ 	.word	0x00000000
        /*0020*/ 	.short	0x0002
        /*0022*/ 	.short	0x0010
        /*0024*/ 	.byte	0x00, 0xf5, 0x21, 0x00


	//----- nvinfo : EIATTR_KPARAM_INFO
	.align		4
.L_784:
        /*0028*/ 	.byte	0x04, 0x17
        /*002a*/ 	.short	(.L_786 - .L_785)
.L_785:
        /*002c*/ 	.word	0x00000000
        /*0030*/ 	.short	0x0001
        /*0032*/ 	.short	0x0008
        /*0034*/ 	.byte	0x00, 0xf0, 0x11, 0x00


	//----- nvinfo : EIATTR_KPARAM_INFO
	.align		4
.L_786:
        /*0038*/ 	.byte	0x04, 0x17
        /*003a*/ 	.short	(.L_788 - .L_787)
.L_787:
        /*003c*/ 	.word	0x00000000
        /*0040*/ 	.short	0x0000
        /*0042*/ 	.short	0x0000
        /*0044*/ 	.byte	0x00, 0xf5, 0x21, 0x00


	//----- nvinfo : EIATTR_SPARSE_MMA_MASK
	.align		4
.L_788:
        /*0048*/ 	.byte	0x03, 0x50
        /*004a*/ 	.short	0x0000


	//----- nvinfo : EIATTR_MAXREG_COUNT
	.align		4
        /*004c*/ 	.byte	0x03, 0x1b
        /*004e*/ 	.short	0x00ff


	//----- nvinfo : EIATTR_MERCURY_ISA_VERSION
	.align		4
        /*0050*/ 	.byte	0x03, 0x5f
        /*0052*/ 	.short	0x0101


	//----- nvinfo : EIATTR_VRC_CTA_INIT_COUNT
	.align		4
        /*0054*/ 	.byte	0x02, 0x4a
	.zero		1
	.zero		1


	//----- nvinfo : EIATTR_EXIT_INSTR_OFFSETS
	.align		4
        /*0058*/ 	.byte	0x04, 0x1c
        /*005a*/ 	.short	(.L_790 - .L_789)


	//   ....[0]....
.L_789:
        /*005c*/ 	.word	0x00000070


	//   ....[1]....
        /*0060*/ 	.word	0x00000180


	//----- nvinfo : EIATTR_CRS_STACK_SIZE
	.align		4
.L_790:
        /*0064*/ 	.byte	0x04, 0x1e
        /*0066*/ 	.short	(.L_792 - .L_791)
.L_791:
        /*0068*/ 	.word	0x00000000


	//----- nvinfo : EIATTR_CBANK_PARAM_SIZE
	.align		4
.L_792:
        /*006c*/ 	.byte	0x03, 0x19
        /*006e*/ 	.short	0x0020


	//----- nvinfo : EIATTR_PARAM_CBANK
	.align		4
        /*0070*/ 	.byte	0x04, 0x0a
        /*0072*/ 	.short	(.L_794 - .L_793)
	.align		4
.L_793:
        /*0074*/ 	.word	index@(.nv.constant0.a4c_lteff32)
        /*0078*/ 	.short	0x0380
        /*007a*/ 	.short	0x0020


	//----- nvinfo : EIATTR_SW_WAR
	.align		4
.L_794:
        /*007c*/ 	.byte	0x04, 0x36
        /*007e*/ 	.short	(.L_796 - .L_795)
.L_795:
        /*0080*/ 	.word	0x00000008
.L_796:


//--------------------- .nv.info.a4c_ltff32       --------------------------
	.section	.nv.info.a4c_ltff32,"",@"SHT_CUDA_INFO"
	.sectionflags	@""
	.align	4


	//----- nvinfo : EIATTR_CUDA_API_VERSION
	.align		4
        /*0000*/ 	.byte	0x04, 0x37
        /*0002*/ 	.short	(.L_798 - .L_797)
.L_797:
        /*0004*/ 	.word	0x00000082


	//----- nvinfo : EIATTR_KPARAM_INFO
	.align		4
.L_798:
        /*0008*/ 	.byte	0x04, 0x17
        /*000a*/ 	.short	(.L_800 - .L_799)
.L_799:
        /*000c*/ 	.word	0x00000000
        /*0010*/ 	.short	0x0003
        /*0012*/ 	.short	0x0018
        /*0014*/ 	.byte	0x00, 0xf5, 0x21, 0x00


	//----- nvinfo : EIATTR_KPARAM_INFO
	.align		4
.L_800:
        /*0018*/ 	.byte	0x04, 0x17
        /*001a*/ 	.short	(.L_802 - .L_801)
.L_801:
        /*001c*/ 	.word	0x00000000
        /*0020*/ 	.short	0x0002
        /*0022*/ 	.short	0x0010
        /*0024*/ 	.byte	0x00, 0xf5, 0x21, 0x00


	//----- nvinfo : EIATTR_KPARAM_INFO
	.align		4
.L_802:
        /*0028*/ 	.byte	0x04, 0x17
        /*002a*/ 	.short	(.L_804 - .L_803)
.L_803:
        /*002c*/ 	.word	0x00000000
        /*0030*/ 	.short	0x0001
        /*0032*/ 	.short	0x0008
        /*0034*/ 	.byte	0x00, 0xf0, 0x11, 0x00


	//----- nvinfo : EIATTR_KPARAM_INFO
	.align		4
.L_804:
        /*0038*/ 	.byte	0x04, 0x17
        /*003a*/ 	.short	(.L_806 - .L_805)
.L_805:
        /*003c*/ 	.word	0x00000000
        /*0040*/ 	.short	0x0000
        /*0042*/ 	.short	0x0000
        /*0044*/ 	.byte	0x00, 0xf5, 0x21, 0x00


	//----- nvinfo : EIATTR_SPARSE_MMA_MASK
	.align		4
.L_806:
        /*0048*/ 	.byte	0x03, 0x50
        /*004a*/ 	.short	0x0000


	//----- nvinfo : EIATTR_MAXREG_COUNT
	.align		4
        /*004c*/ 	.byte	0x03, 0x1b
        /*004e*/ 	.short	0x00ff


	//----- nvinfo : EIATTR_MERCURY_ISA_VERSION
	.align		4
        /*0050*/ 	.byte	0x03, 0x5f
        /*0052*/ 	.short	0x0101


	//----- nvinfo : EIATTR_VRC_CTA_INIT_COUNT
	.align		4
        /*0054*/ 	.byte	0x02, 0x4a
	.zero		1
	.zero		1


	//----- nvinfo : EIATTR_EXIT_INSTR_OFFSETS
	.align		4
        /*0058*/ 	.byte	0x04, 0x1c
        /*005a*/ 	.short	(.L_808 - .L_807)


	//   ....[0]....
.L_807:
        /*005c*/ 	.word	0x00000070


	//   ....[1]....
        /*0060*/ 	.word	0x00000180


	//----- nvinfo : EIATTR_CRS_STACK_SIZE
	.align		4
.L_808:
        /*0064*/ 	.byte	0x04, 0x1e
        /*0066*/ 	.short	(.L_810 - .L_809)
.L_809:
        /*0068*/ 	.word	0x00000000


	//----- nvinfo : EIATTR_CBANK_PARAM_SIZE
	.align		4
.L_810:
        /*006c*/ 	.byte	0x03, 0x19
        /*006e*/ 	.short	0x0020


	//----- nvinfo : EIATTR_PARAM_CBANK
	.align		4
        /*0070*/ 	.byte	0x04, 0x0a
        /*0072*/ 	.short	(.L_812 - .L_811)
	.align		4
.L_811:
        /*0074*/ 	.word	index@(.nv.constant0.a4c_ltff32)
        /*0078*/ 	.short	0x0380
        /*007a*/ 	.short	0x0020


	//----- nvinfo : EIATTR_SW_WAR
	.align		4
.L_812:
        /*007c*/ 	.byte	0x04, 0x36
        /*007e*/ 	.short	(.L_814 - .L_813)
.L_813:
        /*0080*/ 	.word	0x00000008
.L_814:


//--------------------- .nv.info.a4c_gteff32      --------------------------
	.section	.nv.info.a4c_gteff32,"",@"SHT_CUDA_INFO"
	.sectionflags	@""
	.align	4


	//----- nvinfo : EIATTR_CUDA_API_VERSION
	.align		4
        /*0000*/ 	.byte	0x04, 0x37
        /*0002*/ 	.short	(.L_816 - .L_815)
.L_815:
        /*0004*/ 	.word	0x00000082


	//----- nvinfo : EIATTR_KPARAM_INFO
	.align		4
.L_816:
        /*0008*/ 	.byte	0x04, 0x17
        /*000a*/ 	.short	(.L_818 - .L_817)
.L_817:
        /*000c*/ 	.word	0x00000000
        /*0010*/ 	.short	0x0003
        /*0012*/ 	.short	0x0018
        /*0014*/ 	.byte	0x00, 0xf5, 0x21, 0x00


	//----- nvinfo : EIATTR_KPARAM_INFO
	.align		4
.L_818:
        /*0018*/ 	.byte	0x04, 0x17
        /*001a*/ 	.short	(.L_820 - .L_819)
.L_819:
        /*001c*/ 	.word	0x00000000
        /*0020*/ 	.short	0x0002
        /*0022*/ 	.short	0x0010
        /*0024*/ 	.byte	0x00, 0xf5, 0x21, 0x00


	//----- nvinfo : EIATTR_KPARAM_INFO
	.align		4
.L_820:
        /*0028*/ 	.byte	0x04, 0x17
        /*002a*/ 	.short	(.L_822 - .L_821)
.L_821:
        /*002c*/ 	.word	0x00000000
        /*0030*/ 	.short	0x0001
        /*0032*/ 	.short	0x0008
        /*0034*/ 	.byte	0x00, 0xf0, 0x11, 0x00


	//----- nvinfo : EIATTR_KPARAM_INFO
	.align		4
.L_822:
        /*0038*/ 	.byte	0x04, 0x17
        /*003a*/ 	.short	(.L_824 - .L_823)
.L_823:
        /*003c*/ 	.word	0x00000000
        /*0040*/ 	.short	0x0000
        /*0042*/ 	.short	0x0000
        /*0044*/ 	.byte	0x00, 0xf5, 0x21, 0x00


	//----- nvinfo : EIATTR_SPARSE_MMA_MASK
	.align		4
.L_824:
        /*0048*/ 	.byte	0x03, 0x50
        /*004a*/ 	.short	0x0000


	//----- nvinfo : EIATTR_MAXREG_COUNT
	.align		4
        /*004c*/ 	.byte	0x03, 0x1b
        /*004e*/ 	.short	0x00ff


	//----- nvinfo : EIATTR_MERCURY_ISA_VERSION
	.align		4
        /*0050*/ 	.byte	0x03, 0x5f
        /*0052*/ 	.short	0x0101


	//----- nvinfo : EIATTR_VRC_CTA_INIT_COUNT
	.align		4
        /*0054*/ 	.byte	0x02, 0x4a
	.zero		1
	.zero		1


	//----- nvinfo : EIATTR_EXIT_INSTR_OFFSETS
	.align		4
        /*0058*/ 	.byte	0x04, 0x1c
        /*005a*/ 	.short	(.L_826 - .L_825)


	//   ....[0]....
.L_825:
        /*005c*/ 	.word	0x00000070


	//   ....[1]....
        /*0060*/ 	.word	0x00000180


	//----- nvinfo : EIATTR_CRS_STACK_SIZE
	.align		4
.L_826:
        /*0064*/ 	.byte	0x04, 0x1e
        /*0066*/ 	.short	(.L_828 - .L_827)
.L_827:
        /*0068*/ 	.word	0x00000000


	//----- nvinfo : EIATTR_CBANK_PARAM_SIZE
	.align		4
.L_828:
        /*006c*/ 	.byte	0x03, 0x19
        /*006e*/ 	.short	0x0020


	//----- nvinfo : EIATTR_PARAM_CBANK
	.align		4
        /*0070*/ 	.byte	0x04, 0x0a
        /*0072*/ 	.short	(.L_830 - .L_829)
	.align		4
.L_829:
        /*0074*/ 	.word	index@(.nv.constant0.a4c_gteff32)
        /*0078*/ 	.short	0x0380
        /*007a*/ 	.short	0x0020


	//----- nvinfo : EIATTR_SW_WAR
	.align		4
.L_830:
        /*007c*/ 	.byte	0x04, 0x36
        /*007e*/ 	.short	(.L_832 - .L_831)
.L_831:
        /*0080*/ 	.word	0x00000008
.L_832:


//--------------------- .nv.info.a4c_gtff32       --------------------------
	.section	.nv.info.a4c_gtff32,"",@"SHT_CUDA_INFO"
	.sectionflags	@""
	.align	4


	//----- nvinfo : EIATTR_CUDA_API_VERSION
	.align		4
        /*0000*/ 	.byte	0x04, 0x37
        /*0002*/ 	.short	(.L_834 - .L_833)
.L_833:
        /*0004*/ 	.word	0x00000082


	//----- nvinfo : EIATTR_KPARAM_INFO
	.align		4
.L_834:
        /*0008*/ 	.byte	0x04, 0x17
        /*000a*/ 	.short	(.L_836 - .L_835)
.L_835:
        /*000c*/ 	.word	0x00000000
        /*0010*/ 	.short	0x0003
        /*0012*/ 	.short	0x0018
        /*0014*/ 	.byte	0x00, 0xf5, 0x21, 0x00


	//----- nvinfo : EIATTR_KPARAM_INFO
	.align		4
.L_836:
        /*0018*/ 	.byte	0x04, 0x17
        /*001a*/ 	.short	(.L_838 - .L_837)
.L_837:
        /*001c*/ 	.word	0x00000000
        /*0020*/ 	.short	0x0002
        /*0022*/ 	.short	0x0010
        /*0024*/ 	.byte	0x00, 0xf5, 0x21, 0x00


	//----- nvinfo : EIATTR_KPARAM_INFO
	.align		4
.L_838:
        /*0028*/ 	.byte	0x04, 0x17
        /*002a*/ 	.short	(.L_840 - .L_839)
.L_839:
        /*002c*/ 	.word	0x00000000
        /*0030*/ 	.short	0x0001
        /*0032*/ 	.short	0x0008
        /*0034*/ 	.byte	0x00, 0xf0, 0x11, 0x00


	//----- nvinfo : EIATTR_KPARAM_INFO
	.align		4
.L_840:
        /*0038*/ 	.byte	0x04, 0x17
        /*003a*/ 	.short	(.L_842 - .L_841)
.L_841:
        /*003c*/ 	.word	0x00000000
        /*0040*/ 	.short	0x0000
        /*0042*/ 	.short	0x0000
        /*0044*/ 	.byte	0x00, 0xf5, 0x21, 0x00


	//----- nvinfo : EIATTR_SPARSE_MMA_MASK
	.align		4
.L_842:
        /*0048*/ 	.byte	0x03, 0x50
        /*004a*/ 	.short	0x0000


	//----- nvinfo : EIATTR_MAXREG_COUNT
	.align		4
        /*004c*/ 	.byte	0x03, 0x1b
        /*004e*/ 	.short	0x00ff


	//----- nvinfo : EIATTR_MERCURY_ISA_VERSION
	.align		4
        /*0050*/ 	.byte	0x03, 0x5f
        /*0052*/ 	.short	0x0101


	//----- nvinfo : EIATTR_VRC_CTA_INIT_COUNT
	.align		4
        /*0054*/ 	.byte	0x02, 0x4a
	.zero		1
	.zero		1


	//----- nvinfo : EIATTR_EXIT_INSTR_OFFSETS
	.align		4
        /*0058*/ 	.byte	0x04, 0x1c
        /*005a*/ 	.short	(.L_844 - .L_843)


	//   ....[0]....
.L_843:
        /*005c*/ 	.word	0x00000070


	//   ....[1]....
        /*0060*/ 	.word	0x00000180


	//----- nvinfo : EIATTR_CRS_STACK_SIZE
	.align		4
.L_844:
        /*0064*/ 	.byte	0x04, 0x1e
        /*0066*/ 	.short	(.L_846 - .L_845)
.L_845:
        /*0068*/ 	.word	0x00000000


	//----- nvinfo : EIATTR_CBANK_PARAM_SIZE
	.align		4
.L_846:
        /*006c*/ 	.byte	0x03, 0x19
        /*006e*/ 	.short	0x0020


	//----- nvinfo : EIATTR_PARAM_CBANK
	.align		4
        /*0070*/ 	.byte	0x04, 0x0a
        /*0072*/ 	.short	(.L_848 - .L_847)
	.align		4
.L_847:
        /*0074*/ 	.word	index@(.nv.constant0.a4c_gtff32)
        /*0078*/ 	.short	0x0380
        /*007a*/ 	.short	0x0020


	//----- nvinfo : EIATTR_SW_WAR
	.align		4
.L_848:
        /*007c*/ 	.byte	0x04, 0x36
        /*007e*/ 	.short	(.L_850 - .L_849)
.L_849:
        /*0080*/ 	.word	0x00000008
.L_850:


//--------------------- .nv.info.a4c_mul_addf32   --------------------------
	.section	.nv.info.a4c_mul_addf32,"",@"SHT_CUDA_INFO"
	.sectionflags	@""
	.align	4


	//----- nvinfo : EIATTR_CUDA_API_VERSION
	.align		4
        /*0000*/ 	.byte	0x04, 0x37
        /*0002*/ 	.short	(.L_852 - .L_851)
.L_851:
        /*0004*/ 	.word	0x00000082


	//----- nvinfo : EIATTR_KPARAM_INFO
	.align		4
.L_852:
        /*0008*/ 	.byte	0x04, 0x17
        /*000a*/ 	.short	(.L_854 - .L_853)
.L_853:
        /*000c*/ 	.word	0x00000000
        /*0010*/ 	.short	0x0004
        /*0012*/ 	.short	0x0020
        /*0014*/ 	.byte	0x00, 0xf5, 0x21, 0x00


	//----- nvinfo : EIATTR_KPARAM_INFO
	.align		4
.L_854:
        /*0018*/ 	.byte	0x04, 0x17
        /*001a*/ 	.short	(.L_856 - .L_855)
.L_855:
        /*001c*/ 	.word	0x00000000
        /*0020*/ 	.short	0x0003
        /*0022*/ 	.short	0x0018
        /*0024*/ 	.byte	0x00, 0xf5, 0x21, 0x00


	//----- nvinfo : EIATTR_KPARAM_INFO
	.align		4
.L_856:
        /*0028*/ 	.byte	0x04, 0x17
        /*002a*/ 	.short	(.L_858 - .L_857)
.L_857:
        /*002c*/ 	.word	0x00000000
        /*0030*/ 	.short	0x0002
        /*0032*/ 	.short	0x0010
        /*0034*/ 	.byte	0x00, 0xf5, 0x21, 0x00


	//----- nvinfo : EIATTR_KPARAM_INFO
	.align		4
.L_858:
        /*0038*/ 	.byte	0x04, 0x17
        /*003a*/ 	.short	(.L_860 - .L_859)
.L_859:
        /*003c*/ 	.word	0x00000000
        /*0040*/ 	.short	0x0001
        /*0042*/ 	.short	0x0008
        /*0044*/ 	.byte	0x00, 0xf0, 0x11, 0x00


	//----- nvinfo : EIATTR_KPARAM_INFO
	.align		4
.L_860:
        /*0048*/ 	.byte	0x04, 0x17
        /*004a*/ 	.short	(.L_862 - .L_861)
.L_861:
        /*004c*/ 	.word	0x00000000
        /*0050*/ 	.short	0x0000
        /*0052*/ 	.short	0x0000
        /*0054*/ 	.byte	0x00, 0xf5, 0x21, 0x00


	//----- nvinfo : EIATTR_SPARSE_MMA_MASK
	.align		4
.L_862:
        /*0058*/ 	.byte	0x03, 0x50
        /*005a*/ 	.short	0x0000


	//----- nvinfo : EIATTR_MAXREG_COUNT
	.align		4
        /*005c*/ 	.byte	0x03, 0x1b
        /*005e*/ 	.short	0x00ff


	//----- nvinfo : EIATTR_MERCURY_ISA_VERSION
	.align		4
        /*0060*/ 	.byte	0x03, 0x5f
        /*0062*/ 	.short	0x0101


	//----- nvinfo : EIATTR_VRC_CTA_INIT_COUNT
	.align		4
        /*0064*/ 	.byte	0x02, 0x4a
	.zero		1
	.zero		1


	//----- nvinfo : EIATTR_EXIT_INSTR_OFFSETS
	.align		4
        /*0068*/ 	.byte	0x04, 0x1c
        /*006a*/ 	.short	(.L_864 - .L_863)


	//   ....[0]....
.L_863:
        /*006c*/ 	.word	0x00000070


	//   ....[1]....
        /*0070*/ 	.word	0x000001b0


	//----- nvinfo : EIATTR_CRS_STACK_SIZE
	.align		4
.L_864:
        /*0074*/ 	.byte	0x04, 0x1e
        /*0076*/ 	.short	(.L_866 - .L_865)
.L_865:
        /*0078*/ 	.word	0x00000000


	//----- nvinfo : EIATTR_CBANK_PARAM_SIZE
	.align		4
.L_866:
        /*007c*/ 	.byte	0x03, 0x19
        /*007e*/ 	.short	0x0028


	//----- nvinfo : EIATTR_PARAM_CBANK
	.align		4
        /*0080*/ 	.byte	0x04, 0x0a
        /*0082*/ 	.short	(.L_868 - .L_867)
	.align		4
.L_867:
        /*0084*/ 	.word	index@(.nv.constant0.a4c_mul_addf32)
        /*0088*/ 	.short	0x0380
        /*008a*/ 	.short	0x0028


	//----- nvinfo : EIATTR_SW_WAR
	.align		4
.L_868:
        /*008c*/ 	.byte	0x04, 0x36
        /*008e*/ 	.short	(.L_870 - .L_869)
.L_869:
        /*0090*/ 	.word	0x00000008
.L_870:


//--------------------- .nv.info.a4c_divf32       --------------------------
	.section	.nv.info.a4c_divf32,"",@"SHT_CUDA_INFO"
	.sectionflags	@""
	.align	4


	//----- nvinfo : EIATTR_CUDA_API_VERSION
	.align		4
        /*0000*/ 	.byte	0x04, 0x37
        /*0002*/ 	.short	(.L_872 - .L_871)
.L_871:
        /*0004*/ 	.word	0x00000082


	//----- nvinfo : EIATTR_KPARAM_INFO
	.align		4
.L_872:
        /*0008*/ 	.byte	0x04, 0x17
        /*000a*/ 	.short	(.L_874 - .L_873)
.L_873:
        /*000c*/ 	.word	0x00000000
        /*0010*/ 	.short	0x0003
        /*0012*/ 	.short	0x0018
        /*0014*/ 	.byte	0x00, 0xf5, 0x21, 0x00


	//----- nvinfo : EIATTR_KPARAM_INFO
	.align		4
.L_874:
        /*0018*/ 	.byte	0x04, 0x17
        /*001a*/ 	.short	(.L_876 - .L_875)
.L_875:
        /*001c*/ 	.word	0x00000000
        /*0020*/ 	.short	0x0002
        /*0022*/ 	.short	0x0010
        /*0024*/ 	.byte	0x00, 0xf5, 0x21, 0x00


	//----- nvinfo : EIATTR_KPARAM_INFO
	.align		4
.L_876:
        /*0028*/ 	.byte	0x04, 0x17
        /*002a*/ 	.short	(.L_878 - .L_877)
.L_877:
        /*002c*/ 	.word	0x00000000
        /*0030*/ 	.short	0x0001
        /*0032*/ 	.short	0x0008
        /*0034*/ 	.byte	0x00, 0xf0, 0x11, 0x00


	//----- nvinfo : EIATTR_KPARAM_INFO
	.align		4
.L_878:
        /*0038*/ 	.byte	0x04, 0x17
        /*003a*/ 	.short	(.L_880 - .L_879)
.L_879:
        /*003c*/ 	.word	0x00000000
        /*0040*/ 	.short	0x0000
        /*0042*/ 	.short	0x0000
        /*0044*/ 	.byte	0x00, 0xf5, 0x21, 0x00


	//----- nvinfo : EIATTR_SPARSE_MMA_MASK
	.align		4
.L_880:
        /*0048*/ 	.byte	0x03, 0x50
        /*004a*/ 	.short	0x0000


	//----- nvinfo : EIATTR_MAXREG_COUNT
	.align		4
        /*004c*/ 	.byte	0x03, 0x1b
        /*004e*/ 	.short	0x00ff


	//----- nvinfo : EIATTR_MERCURY_ISA_VERSION
	.align		4
        /*0050*/ 	.byte	0x03, 0x5f
        /*0052*/ 	.short	0x0101


	//----- nvinfo : EIATTR_VRC_CTA_INIT_COUNT
	.align		4
        /*0054*/ 	.byte	0x02, 0x4a
	.zero		1
	.zero		1


	//----- nvinfo : EIATTR_EXIT_INSTR_OFFSETS
	.align		4
        /*0058*/ 	.byte	0x04, 0x1c
        /*005a*/ 	.short	(.L_882 - .L_881)


	//   ....[0]....
.L_881:
        /*005c*/ 	.word	0x00000070


	//   ....[1]....
        /*0060*/ 	.word	0x00000260


	//----- nvinfo : EIATTR_CRS_STACK_SIZE
	.align		4
.L_882:
        /*0064*/ 	.byte	0x04, 0x1e
        /*0066*/ 	.short	(.L_884 - .L_883)
.L_883:
        /*0068*/ 	.word	0x00000000


	//----- nvinfo : EIATTR_CBANK_PARAM_SIZE
	.align		4
.L_884:
        /*006c*/ 	.byte	0x03, 0x19
        /*006e*/ 	.short	0x0020


	//----- nvinfo : EIATTR_PARAM_CBANK
	.align		4
        /*0070*/ 	.byte	0x04, 0x0a
        /*0072*/ 	.short	(.L_886 - .L_885)
	.align		4
.L_885:
        /*0074*/ 	.word	index@(.nv.constant0.a4c_divf32)
        /*0078*/ 	.short	0x0380
        /*007a*/ 	.short	0x0020


	//----- nvinfo : EIATTR_SW_WAR
	.align		4
.L_886:
        /*007c*/ 	.byte	0x04, 0x36
        /*007e*/ 	.short	(.L_888 - .L_887)
.L_887:
        /*0080*/ 	.word	0x00000008
.L_888:


//--------------------- .nv.info.a4c_mulf32       --------------------------
	.section	.nv.info.a4c_mulf32,"",@"SHT_CUDA_INFO"
	.sectionflags	@""
	.align	4


	//----- nvinfo : EIATTR_CUDA_API_VERSION
	.align		4
        /*0000*/ 	.byte	0x04, 0x37
        /*0002*/ 	.short	(.L_890 - .L_889)
.L_889:
        /*0004*/ 	.word	0x00000082


	//----- nvinfo : EIATTR_KPARAM_INFO
	.align		4
.L_890:
        /*0008*/ 	.byte	0x04, 0x17
        /*000a*/ 	.short	(.L_892 - .L_891)
.L_891:
        /*000c*/ 	.word	0x00000000
        /*0010*/ 	.short	0x0003
        /*0012*/ 	.short	0x0018
        /*0014*/ 	.byte	0x00, 0xf5, 0x21, 0x00


	//----- nvinfo : EIATTR_KPARAM_INFO
	.align		4
.L_892:
        /*0018*/ 	.byte	0x04, 0x17
        /*001a*/ 	.short	(.L_894 - .L_893)
.L_893:
        /*001c*/ 	.word	0x00000000
        /*0020*/ 	.short	0x0002
        /*0022*/ 	.short	0x0010
        /*0024*/ 	.byte	0x00, 0xf5, 0x21, 0x00


	//----- nvinfo : EIATTR_KPARAM_INFO
	.align		4
.L_894:
        /*0028*/ 	.byte	0x04, 0x17
        /*002a*/ 	.short	(.L_896 - .L_895)
.L_895:
        /*002c*/ 	.word	0x00000000
        /*0030*/ 	.short	0x0001
        /*0032*/ 	.short	0x0008
        /*0034*/ 	.byte	0x00, 0xf0, 0x11, 0x00


	//----- nvinfo : EIATTR_KPARAM_INFO
	.align		4
.L_896:
        /*0038*/ 	.byte	0x04, 0x17
        /*003a*/ 	.short	(.L_898 - .L_897)
.L_897:
        /*003c*/ 	.word	0x00000000
        /*0040*/ 	.short	0x0000
        /*0042*/ 	.short	0x0000
        /*0044*/ 	.byte	0x00, 0xf5, 0x21, 0x00


	//----- nvinfo : EIATTR_SPARSE_MMA_MASK
	.align		4
.L_898:
        /*0048*/ 	.byte	0x03, 0x50
        /*004a*/ 	.short	0x0000


	//----- nvinfo : EIATTR_MAXREG_COUNT
	.align		4
        /*004c*/ 	.byte	0x03, 0x1b
        /*004e*/ 	.short	0x00ff


	//----- nvinfo : EIATTR_MERCURY_ISA_VERSION
	.align		4
        /*0050*/ 	.byte	0x03, 0x5f
        /*0052*/ 	.short	0x0101


	//----- nvinfo : EIATTR_VRC_CTA_INIT_COUNT
	.align		4
        /*0054*/ 	.byte	0x02, 0x4a
	.zero		1
	.zero		1


	//----- nvinfo : EIATTR_EXIT_INSTR_OFFSETS
	.align		4
        /*0058*/ 	.byte	0x04, 0x1c
        /*005a*/ 	.short	(.L_900 - .L_899)


	//   ....[0]....
.L_899:
        /*005c*/ 	.word	0x00000070


	//   ....[1]....
        /*0060*/ 	.word	0x00000180


	//----- nvinfo : EIATTR_CRS_STACK_SIZE
	.align		4
.L_900:
        /*0064*/ 	.byte	0x04, 0x1e
        /*0066*/ 	.short	(.L_902 - .L_901)
.L_901:
        /*0068*/ 	.word	0x00000000


	//----- nvinfo : EIATTR_CBANK_PARAM_SIZE
	.align		4
.L_902:
        /*006c*/ 	.byte	0x03, 0x19
        /*006e*/ 	.short	0x0020


	//----- nvinfo : EIATTR_PARAM_CBANK
	.align		4
        /*0070*/ 	.byte	0x04, 0x0a
        /*0072*/ 	.short	(.L_904 - .L_903)
	.align		4
.L_903:
        /*0074*/ 	.word	index@(.nv.constant0.a4c_mulf32)
        /*0078*/ 	.short	0x0380
        /*007a*/ 	.short	0x0020


	//----- nvinfo : EIATTR_SW_WAR
	.align		4
.L_904:
        /*007c*/ 	.byte	0x04, 0x36
        /*007e*/ 	.short	(.L_906 - .L_905)
.L_905:
        /*0080*/ 	.word	0x00000008
.L_906:


//--------------------- .nv.info.a4c_subf32       --------------------------
	.section	.nv.info.a4c_subf32,"",@"SHT_CUDA_INFO"
	.sectionflags	@""
	.align	4


	//----- nvinfo : EIATTR_CUDA_API_VERSION
	.align		4
        /*0000*/ 	.byte	0x04, 0x37
        /*0002*/ 	.short	(.L_908 - .L_907)
.L_907:
        /*0004*/ 	.word	0x00000082


	//----- nvinfo : EIATTR_KPARAM_INFO
	.align		4
.L_908:
        /*0008*/ 	.byte	0x04, 0x17
        /*000a*/ 	.short	(.L_910 - .L_909)
.L_909:
        /*000c*/ 	.word	0x00000000
        /*0010*/ 	.short	0x0003
        /*0012*/ 	.short	0x0018
        /*0014*/ 	.byte	0x00, 0xf5, 0x21, 0x00


	//----- nvinfo : EIATTR_KPARAM_INFO
	.align		4
.L_910:
        /*0018*/ 	.byte	0x04, 0x17
        /*001a*/ 	.short	(.L_912 - .L_911)
.L_911:
        /*001c*/ 	.word	0x00000000
        /*0020*/ 	.short	0x0002
        /*0022*/ 	.short	0x0010
        /*0024*/ 	.byte	0x00, 0xf5, 0x21, 0x00


	//----- nvinfo : EIATTR_KPARAM_INFO
	.align		4
.L_912:
        /*0028*/ 	.byte	0x04, 0x17
        /*002a*/ 	.short	(.L_914 - .L_913)
.L_913:
        /*002c*/ 	.word	0x00000000
        /*0030*/ 	.short	0x0001
        /*0032*/ 	.short	0x0008
        /*0034*/ 	.byte	0x00, 0xf0, 0x11, 0x00


	//----- nvinfo : EIATTR_KPARAM_INFO
	.align		4
.L_914:
        /*0038*/ 	.byte	0x04, 0x17
        /*003a*/ 	.short	(.L_916 - .L_915)
.L_915:
        /*003c*/ 	.word	0x00000000
        /*0040*/ 	.short	0x0000
        /*0042*/ 	.short	0x0000
        /*0044*/ 	.byte	0x00, 0xf5, 0x21, 0x00


	//----- nvinfo : EIATTR_SPARSE_MMA_MASK
	.align		4
.L_916:
        /*0048*/ 	.byte	0x03, 0x50
        /*004a*/ 	.short	0x0000


	//----- nvinfo : EIATTR_MAXREG_COUNT
	.align		4
        /*004c*/ 	.byte	0x03, 0x1b
        /*004e*/ 	.short	0x00ff


	//----- nvinfo : EIATTR_MERCURY_ISA_VERSION
	.align		4
        /*0050*/ 	.byte	0x03, 0x5f
        /*0052*/ 	.short	0x0101


	//----- nvinfo : EIATTR_VRC_CTA_INIT_COUNT
	.align		4
        /*0054*/ 	.byte	0x02, 0x4a
	.zero		1
	.zero		1


	//----- nvinfo : EIATTR_EXIT_INSTR_OFFSETS
	.align		4
        /*0058*/ 	.byte	0x04, 0x1c
        /*005a*/ 	.short	(.L_918 - .L_917)


	//   ....[0]....
.L_917:
        /*005c*/ 	.word	0x00000070


	//   ....[1]....
        /*0060*/ 	.word	0x00000180


	//----- nvinfo : EIATTR_CRS_STACK_SIZE
	.align		4
.L_918:
        /*0064*/ 	.byte	0x04, 0x1e
        /*0066*/ 	.short	(.L_920 - .L_919)
.L_919:
        /*0068*/ 	.word	0x00000000


	//----- nvinfo : EIATTR_CBANK_PARAM_SIZE
	.align		4
.L_920:
        /*006c*/ 	.byte	0x03, 0x19
        /*006e*/ 	.short	0x0020


	//----- nvinfo : EIATTR_PARAM_CBANK
	.align		4
        /*0070*/ 	.byte	0x04, 0x0a
        /*0072*/ 	.short	(.L_922 - .L_921)
	.align		4
.L_921:
        /*0074*/ 	.word	index@(.nv.constant0.a4c_subf32)
        /*0078*/ 	.short	0x0380
        /*007a*/ 	.short	0x0020


	//----- nvinfo : EIATTR_SW_WAR
	.align		4
.L_922:
        /*007c*/ 	.byte	0x04, 0x36
        /*007e*/ 	.short	(.L_924 - .L_923)
.L_923:
        /*0080*/ 	.word	0x00000008
.L_924:


//--------------------- .nv.info.a4c_addf32       --------------------------
	.section	.nv.info.a4c_addf32,"",@"SHT_CUDA_INFO"
	.sectionflags	@""
	.align	4


	//----- nvinfo : EIATTR_CUDA_API_VERSION
	.align		4
        /*0000*/ 	.byte	0x04, 0x37
        /*0002*/ 	.short	(.L_926 - .L_925)
.L_925:
        /*0004*/ 	.word	0x00000082


	//----- nvinfo : EIATTR_KPARAM_INFO
	.align		4
.L_926:
        /*0008*/ 	.byte	0x04, 0x17
        /*000a*/ 	.short	(.L_928 - .L_927)
.L_927:
        /*000c*/ 	.word	0x00000000
        /*0010*/ 	.short	0x0003
        /*0012*/ 	.short	0x0018
        /*0014*/ 	.byte	0x00, 0xf5, 0x21, 0x00


	//----- nvinfo : EIATTR_KPARAM_INFO
	.align		4
.L_928:
        /*0018*/ 	.byte	0x04, 0x17
        /*001a*/ 	.short	(.L_930 - .L_929)
.L_929:
        /*001c*/ 	.word	0x00000000
        /*0020*/ 	.short	0x0002
        /*0022*/ 	.short	0x0010
        /*0024*/ 	.byte	0x00, 0xf5, 0x21, 0x00


	//----- nvinfo : EIATTR_KPARAM_INFO
	.align		4
.L_930:
        /*0028*/ 	.byte	0x04, 0x17
        /*002a*/ 	.short	(.L_932 - .L_931)
.L_931:
        /*002c*/ 	.word	0x00000000
        /*0030*/ 	.short	0x0001
        /*0032*/ 	.short	0x0008
        /*0034*/ 	.byte	0x00, 0xf0, 0x11, 0x00


	//----- nvinfo : EIATTR_KPARAM_INFO
	.align		4
.L_932:
        /*0038*/ 	.byte	0x04, 0x17
        /*003a*/ 	.short	(.L_934 - .L_933)
.L_933:
        /*003c*/ 	.word	0x00000000
        /*0040*/ 	.short	0x0000
        /*0042*/ 	.short	0x0000
        /*0044*/ 	.byte	0x00, 0xf5, 0x21, 0x00


	//----- nvinfo : EIATTR_SPARSE_MMA_MASK
	.align		4
.L_934:
        /*0048*/ 	.byte	0x03, 0x50
        /*004a*/ 	.short	0x0000


	//----- nvinfo : EIATTR_MAXREG_COUNT
	.align		4
        /*004c*/ 	.byte	0x03, 0x1b
        /*004e*/ 	.short	0x00ff


	//----- nvinfo : EIATTR_MERCURY_ISA_VERSION
	.align		4
        /*0050*/ 	.byte	0x03, 0x5f
        /*0052*/ 	.short	0x0101


	//----- nvinfo : EIATTR_VRC_CTA_INIT_COUNT
	.align		4
        /*0054*/ 	.byte	0x02, 0x4a
	.zero		1
	.zero		1


	//----- nvinfo : EIATTR_EXIT_INSTR_OFFSETS
	.align		4
        /*0058*/ 	.byte	0x04, 0x1c
        /*005a*/ 	.short	(.L_936 - .L_935)


	//   ....[0]....
.L_935:
        /*005c*/ 	.word	0x00000070


	//   ....[1]....
        /*0060*/ 	.word	0x00000180


	//----- nvinfo : EIATTR_CRS_STACK_SIZE
	.align		4
.L_936:
        /*0064*/ 	.byte	0x04, 0x1e
        /*0066*/ 	.short	(.L_938 - .L_937)
.L_937:
        /*0068*/ 	.word	0x00000000


	//----- nvinfo : EIATTR_CBANK_PARAM_SIZE
	.align		4
.L_938:
        /*006c*/ 	.byte	0x03, 0x19
        /*006e*/ 	.short	0x0020


	//----- nvinfo : EIATTR_PARAM_CBANK
	.align		4
        /*0070*/ 	.byte	0x04, 0x0a
        /*0072*/ 	.short	(.L_940 - .L_939)
	.align		4
.L_939:
        /*0074*/ 	.word	index@(.nv.constant0.a4c_addf32)
        /*0078*/ 	.short	0x0380
        /*007a*/ 	.short	0x0020


	//----- nvinfo : EIATTR_SW_WAR
	.align		4
.L_940:
        /*007c*/ 	.byte	0x04, 0x36
        /*007e*/ 	.short	(.L_942 - .L_941)
.L_941:
        /*0080*/ 	.word	0x00000008
.L_942:


//--------------------- .nv.callgraph             --------------------------
	.section	.nv.callgraph,"",@"SHT_CUDA_CALLGRAPH"
	.align	4
	.sectionentsize	8
	.align		4
        /*0000*/ 	.word	0x00000000
	.align		4
        /*0004*/ 	.word	0xffffffff
	.align		4
        /*0008*/ 	.word	0x00000000
	.align		4
        /*000c*/ 	.word	0xfffffffe
	.align		4
        /*0010*/ 	.word	0x00000000
	.align		4
        /*0014*/ 	.word	0xfffffffd
	.align		4
        /*0018*/ 	.word	0x00000000
	.align		4
        /*001c*/ 	.word	0xfffffffc


//--------------------- .nv.constant4             --------------------------
	.section	.nv.constant4,"a",@progbits
	.align	8
	.align		8
.nv.constant4:
        /*0000*/ 	.dword	__cudart_i2opi_f


//--------------------- .text.a4c_hypotf32        --------------------------
	.section	.text.a4c_hypotf32,"ax",@progbits
	.align	128
        .global         a4c_hypotf32
        .type           a4c_hypotf32,@function
        .size           a4c_hypotf32,(.L_x_133 - a4c_hypotf32)
        .other          a4c_hypotf32,@"STO_CUDA_ENTRY STV_DEFAULT"
a4c_hypotf32:
.text.a4c_hypotf32:
[----:B------:R-:W-:Y:S01]  /*0000*/  LDC R1, c[0x0][0x37c] ;  /* 0x0000df00ff017b82 */ /* 0x000fe20000000800 */
[----:B------:R-:W0:Y:S07]  /*0010*/  S2R R9, SR_TID.X ;  /* 0x0000000000097919 */ /* 0x000e2e0000002100 */
[----:B------:R-:W0:Y:S01]  /*0020*/  S2UR UR4, SR_CTAID.X ;  /* 0x00000000000479c3 */ /* 0x000e220000002500 */
[----:B------:R-:W1:Y:S07]  /*0030*/  LDCU UR5, c[0x0][0x388] ;  /* 0x00007100ff0577ac */ /* 0x000e6e0008000800 */
[----:B------:R-:W0:Y:S02]  /*0040*/  LDC R8, c[0x0][0x360] ;  /* 0x0000d800ff087b82 */ /* 0x000e240000000800 */
[----:B0-----:R-:W-:-:S05]  /*0050*/  IMAD R9, R8, UR4, R9 ;  /* 0x0000000408097c24 */ /* 0x001fca000f8e0209 */
[----:B-1----:R-:W-:-:S13]  /*0060*/  ISETP.GE.AND P0, PT, R9, UR5, PT ;  /* 0x0000000509007c0c */ /* 0x002fda000bf06270 */
[----:B------:R-:W-:Y:S05]  /*0070*/  @P0 EXIT ;  /* 0x000000000000094d */ /* 0x000fea0003800000 */
[----:B------:R-:W0:Y:S01]  /*0080*/  LDC.64 R2, c[0x0][0x380] ;  /* 0x0000e000ff027b82 */ /* 0x000e220000000a00 */
[----:B------:R-:W1:Y:S01]  /*0090*/  LDCU UR4, c[0x0][0x370] ;  /* 0x00006e00ff0477ac */ /* 0x000e620008000800 */
[----:B------:R-:W2:Y:S06]  /*00a0*/  LDCU.64 UR6, c[0x0][0x358] ;  /* 0x00006b00ff0677ac */ /* 0x000eac0008000a00 */
[----:B------:R-:W3:Y:S01]  /*00b0*/  LDC.64 R4, c[0x0][0x390] ;  /* 0x0000e400ff047b82 */ /* 0x000ee20000000a00 */
[----:B------:R-:W4:Y:S07]  /*00c0*/  LDCU UR5, c[0x0][0x388] ;  /* 0x00007100ff0577ac */ /* 0x000f2e0008000800 */
[----:B------:R-:W0:Y:S01]  /*00d0*/  LDC.64 R6, c[0x0][0x398] ;  /* 0x0000e600ff067b82 */ /* 0x000e220000000a00 */
[----:B-1----:R-:W-:-:S07]  /*00e0*/  IMAD R8, R8, UR4, RZ ;  /* 0x0000000408087c24 */ /* 0x002fce000f8e02ff */
.L_x_3:
[----:B---3--:R-:W-:-:S04]  /*00f0*/  IMAD.WIDE R14, R9, 0x4, R4 ;  /* 0x00000004090e7825 */ /* 0x008fc800078e0204 */
[----:B0-----:R-:W-:Y:S02]  /*0100*/  IMAD.WIDE R16, R9, 0x4, R6 ;  /* 0x0000000409107825 */ /* 0x001fe400078e0206 */
[----:B--2---:R-:W2:Y:S04]  /*0110*/  LDG.E R14, desc[UR6][R14.64] ;  /* 0x000000060e0e7981 */ /* 0x004ea8000c1e1900 */
[----:B------:R-:W3:Y:S01]  /*0120*/  LDG.E R16, desc[UR6][R16.64] ;  /* 0x0000000610107981 */ /* 0x000ee2000c1e1900 */
[----:B------:R-:W-:Y:S01]  /*0130*/  BSSY.RECONVERGENT B0, `(.L_x_0) ;  /* 0x0000017000007945 */ /* 0x000fe20003800200 */
[----:B-12---:R-:W-:Y:S01]  /*0140*/  FADD R11, |R14|, -RZ ;  /* 0x800000ff0e0b7221 */ /* 0x006fe20000000200 */
[----:B---3--:R-:W-:-:S05]  /*0150*/  FADD R0, |R16|, -RZ ;  /* 0x800000ff10007221 */ /* 0x008fca0000000200 */
[CC--:B------:R-:W-:Y:S02]  /*0160*/  VIMNMX R10, PT, PT, R11.reuse, R0.reuse, !PT ;  /* 0x000000000b0a7248 */ /* 0x0c0fe40007fe0100 */
[----:B------:R-:W-:Y:S02]  /*0170*/  VIMNMX R11, PT, PT, R11, R0, PT ;  /* 0x000000000b0b7248 */ /* 0x000fe40003fe0100 */
[----:B------:R-:W-:-:S04]  /*0180*/  LOP3.LUT R12, R10, 0xfe000000, RZ, 0xc0, !PT ;  /* 0xfe0000000a0c7812 */ /* 0x000fc800078ec0ff */
[----:B------:R-:W-:-:S05]  /*0190*/  LOP3.LUT R0, R12, 0x7e800000, RZ, 0x3c, !PT ;  /* 0x7e8000000c007812 */ /* 0x000fca00078e3cff */
[-C--:B------:R-:W-:Y:S01]  /*01a0*/  FMUL R13, R11, R0.reuse ;  /* 0x000000000b0d7220 */ /* 0x080fe20000400000 */
[----:B------:R-:W-:-:S03]  /*01b0*/  FMUL R0, R10, R0 ;  /* 0x000000000a007220 */ /* 0x000fc60000400000 */
[----:B------:R-:W-:-:S04]  /*01c0*/  FMUL R13, R13, R13 ;  /* 0x0000000d0d0d7220 */ /* 0x000fc80000400000 */
[----:B------:R-:W-:-:S04]  /*01d0*/  FFMA R13, R0, R0, R13 ;  /* 0x00000000000d7223 */ /* 0x000fc8000000000d */
[----:B------:R0:W1:Y:S01]  /*01e0*/  MUFU.RSQ R14, R13 ;  /* 0x0000000d000e7308 */ /* 0x0000620000001400 */
[----:B------:R-:W-:-:S04]  /*01f0*/  IADD3 R0, PT, PT, R13, -0xd000000, RZ ;  /* 0xf30000000d007810 */ /* 0x000fc80007ffe0ff */
[----:B------:R-:W-:-:S13]  /*0200*/  ISETP.GT.U32.AND P0, PT, R0, 0x727fffff, PT ;  /* 0x727fffff0000780c */ /* 0x000fda0003f04070 */
[----:B01----:R-:W-:Y:S05]  /*0210*/  @!P0 BRA `(.L_x_1) ;  /* 0x0000000000108947 */ /* 0x003fea0003800000 */
[----:B------:R-:W-:-:S07]  /*0220*/  MOV R18, 0x240 ;  /* 0x0000024000127802 */ /* 0x000fce0000000f00 */
[----:B----4-:R-:W-:Y:S05]  /*0230*/  CALL.REL.NOINC `($__internal_0_$__cuda_sm20_sqrt_rn_f32_slowpath) ;  /* 0x0000000000487944 */ /* 0x010fea0003c00000 */
[----:B------:R-:W-:Y:S01]  /*0240*/  MOV R0, R13 ;  /* 0x0000000d00007202 */ /* 0x000fe20000000f00 */
[----:B------:R-:W-:Y:S06]  /*0250*/  BRA `(.L_x_2) ;  /* 0x0000000000107947 */ /* 0x000fec0003800000 */
.L_x_1:
[----:B------:R-:W-:Y:S01]  /*0260*/  FMUL.FTZ R0, R13, R14 ;  /* 0x0000000e0d007220 */ /* 0x000fe20000410000 */
[----:B------:R-:W-:-:S03]  /*0270*/  FMUL.FTZ R14, R14, 0.5 ;  /* 0x3f0000000e0e7820 */ /* 0x000fc60000410000 */
[----:B------:R-:W-:-:S04]  /*0280*/  FFMA R13, -R0, R0, R13 ;  /* 0x00000000000d7223 */ /* 0x000fc8000000010d */
[----:B------:R-:W-:-:S07]  /*0290*/  FFMA R0, R13, R14, R0 ;  /* 0x0000000e0d007223 */ /* 0x000fce0000000000 */
.L_x_2:
[----:B----4-:R-:W-:Y:S05]  /*02a0*/  BSYNC.RECONVERGENT B0 ;  /* 0x0000000000007941 */ /* 0x010fea0003800200 */
.L_x_0:
[----:B------:R-:W-:Y:S02]  /*02b0*/  FSETP.NEU.AND P0, PT, R11, RZ, PT ;  /* 0x000000ff0b00720b */ /* 0x000fe40003f0d000 */
[----:B------:R-:W-:-:S11]  /*02c0*/  LOP3.LUT R13, R12, 0x800000, RZ, 0xfc, !PT ;  /* 0x008000000c0d7812 */ /* 0x000fd600078efcff */
[----:B------:R-:W-:Y:S01]  /*02d0*/  @P0 FMUL R10, R13, R0 ;  /* 0x000000000d0a0220 */ /* 0x000fe20000400000 */
[----:B------:R-:W-:Y:S01]  /*02e0*/  FSETP.NEU.AND P0, PT, R11, +INF , PT ;  /* 0x7f8000000b00780b */ /* 0x000fe20003f0d000 */
[----:B------:R-:W-:Y:S01]  /*02f0*/  IMAD.WIDE R12, R9, 0x4, R2 ;  /* 0x00000004090c7825 */ /* 0x000fe200078e0202 */
[----:B------:R-:W-:Y:S02]  /*0300*/  IADD3 R9, PT, PT, R8, R9, RZ ;  /* 0x0000000908097210 */ /* 0x000fe40007ffe0ff */
[----:B------:R-:W-:Y:S02]  /*0310*/  FSEL R11, R10, +INF , P0 ;  /* 0x7f8000000a0b7808 */ /* 0x000fe40000000000 */
[----:B------:R-:W-:-:S03]  /*0320*/  ISETP.GE.AND P0, PT, R9, UR5, PT ;  /* 0x0000000509007c0c */ /* 0x000fc6000bf06270 */
[----:B------:R1:W-:Y:S10]  /*0330*/  STG.E desc[UR6][R12.64], R11 ;  /* 0x0000000b0c007986 */ /* 0x0003f4000c101906 */
[----:B------:R-:W-:Y:S05]  /*0340*/  @!P0 BRA `(.L_x_3) ;  /* 0xfffffffc00688947 */ /* 0x000fea000383ffff */
[----:B------:R-:W-:Y:S05]  /*0350*/  EXIT ;  /* 0x000000000000794d */ /* 0x000fea0003800000 */
        .weak           $__internal_0_$__cuda_sm20_sqrt_rn_f32_slowpath
        .type           $__internal_0_$__cuda_sm20_sqrt_rn_f32_slowpath,@function
        .size           $__internal_0_$__cuda_sm20_sqrt_rn_f32_slowpath,(.L_x_133 - $__internal_0_$__cuda_sm20_sqrt_rn_f32_slowpath)
$__internal_0_$__cuda_sm20_sqrt_rn_f32_slowpath:
[----:B------:R-:W-:-:S13]  /*0360*/  LOP3.LUT P0, RZ, R13, 0x7fffffff, RZ, 0xc0, !PT ;  /* 0x7fffffff0dff7812 */ /* 0x000fda000780c0ff */
[----:B------:R-:W-:Y:S05]  /*0370*/  @!P0 BRA `(.L_x_4) ;  /* 0x0000000000448947 */ /* 0x000fea0003800000 */
[----:B------:R-:W-:Y:S02]  /*0380*/  FSETP.GEU.FTZ.AND P0, PT, R13, RZ, PT ;  /* 0x000000ff0d00720b */ /* 0x000fe40003f1e000 */
[----:B------:R-:W-:-:S11]  /*0390*/  MOV R0, R13 ;  /* 0x0000000d00007202 */ /* 0x000fd60000000f00 */
[----:B------:R-:W-:Y:S01]  /*03a0*/  @!P0 MOV R13, 0x7fffffff ;  /* 0x7fffffff000d8802 */ /* 0x000fe20000000f00 */
[----:B------:R-:W-:Y:S06]  /*03b0*/  @!P0 BRA `(.L_x_4) ;  /* 0x0000000000348947 */ /* 0x000fec0003800000 */
[----:B------:R-:W-:-:S13]  /*03c0*/  FSETP.GTU.FTZ.AND P0, PT, |R0|, +INF , PT ;  /* 0x7f8000000000780b */ /* 0x000fda0003f1c200 */
[----:B------:R-:W-:Y:S01]  /*03d0*/  @P0 FADD.FTZ R13, R0, 1 ;  /* 0x3f800000000d0421 */ /* 0x000fe20000010000 */
[----:B------:R-:W-:Y:S06]  /*03e0*/  @P0 BRA `(.L_x_4) ;  /* 0x0000000000280947 */ /* 0x000fec0003800000 */
[----:B------:R-:W-:-:S13]  /*03f0*/  FSETP.NEU.FTZ.AND P0, PT, |R0|, +INF , PT ;  /* 0x7f8000000000780b */ /* 0x000fda0003f1d200 */
[----:B------:R-:W-:-:S04]  /*0400*/  @P0 FFMA R14, R0, 1.84467440737095516160e+19, RZ ;  /* 0x5f800000000e0823 */ /* 0x000fc800000000ff */
[----:B------:R-:W0:Y:S02]  /*0410*/  @P0 MUFU.RSQ R13, R14 ;  /* 0x0000000e000d0308 */ /* 0x000e240000001400 */
[----:B0-----:R-:W-:Y:S01]  /*0420*/  @P0 FMUL.FTZ R15, R14, R13 ;  /* 0x0000000d0e0f0220 */ /* 0x001fe20000410000 */
[----:B------:R-:W-:Y:S01]  /*0430*/  @P0 FMUL.FTZ R17, R13, 0.5 ;  /* 0x3f0000000d110820 */ /* 0x000fe20000410000 */
[----:B------:R-:W-:Y:S02]  /*0440*/  @!P0 MOV R13, R0 ;  /* 0x00000000000d8202 */ /* 0x000fe40000000f00 */
[----:B------:R-:W-:-:S04]  /*0450*/  @P0 FADD.FTZ R16, -R15, -RZ ;  /* 0x800000ff0f100221 */ /* 0x000fc80000010100 */
[----:B------:R-:W-:-:S04]  /*0460*/  @P0 FFMA R16, R15, R16, R14 ;  /* 0x000000100f100223 */ /* 0x000fc8000000000e */
[----:B------:R-:W-:-:S04]  /*0470*/  @P0 FFMA R16, R16, R17, R15 ;  /* 0x0000001110100223 */ /* 0x000fc8000000000f */
[----:B------:R-:W-:-:S07]  /*0480*/  @P0 FMUL.FTZ R13, R16, 2.3283064365386962891e-10 ;  /* 0x2f800000100d0820 */ /* 0x000fce0000410000 */
.L_x_4:
[----:B------:R-:W-:Y:S01]  /*0490*/  HFMA2 R15, -RZ, RZ, 0, 0 ;  /* 0x00000000ff0f7431 */ /* 0x000fe200000001ff */
[----:B------:R-:W-:-:S04]  /*04a0*/  MOV R14, R18 ;  /* 0x00000012000e7202 */ /* 0x000fc80000000f00 */
[----:B------:R-:W-:Y:S05]  /*04b0*/  RET.REL.NODEC R14 `(a4c_hypotf32) ;  /* 0xfffffff80ed07950 */ /* 0x000fea0003c3ffff */
.L_x_5:
[----:B------:R-:W-:-:S00]  /*04c0*/  BRA `(.L_x_5) ;  /* 0xfffffffc00fc7947 */ /* 0x000fc0000383ffff */
[----:B------:R-:W-:-:S00]  /*04d0*/  NOP ;  /* 0x0000000000007918 */ /* 0x000fc00000000000 */
        /* <DEDUP_REMOVED lines=10> */
.L_x_133:


//--------------------- .text.a4c_powff32         --------------------------
	.section	.text.a4c_powff32,"ax",@progbits
	.align	128
        .global         a4c_powff32
        .type           a4c_powff32,@function
        .size           a4c_powff32,(.L_x_138 - a4c_powff32)
        .other          a4c_powff32,@"STO_CUDA_ENTRY STV_DEFAULT"
a4c_powff32:
.text.a4c_powff32:
        /* <DEDUP_REMOVED lines=15> */
.L_x_8:
[----:B-1-3--:R-:W-:-:S05]  /*00f0*/  IMAD.WIDE R12, R9, 0x4, R4 ;  /* 0x00000004090c7825 */ /* 0x00afca00078e0204 */
[----:B--2---:R-:W2:Y:S01]  /*0100*/  LDG.E R8, desc[UR6][R12.64] ;  /* 0x000000060c087981 */ /* 0x004ea2000c1e1900 */
[----:B0-----:R-:W-:-:S06]  /*0110*/  IMAD.WIDE R10, R9, 0x4, R6 ;  /* 0x00000004090a7825 */ /* 0x001fcc00078e0206 */
[----:B------:R0:W3:Y:S01]  /*0120*/  LDG.E R11, desc[UR6][R10.64] ;  /* 0x000000060a0b7981 */ /* 0x0000e2000c1e1900 */
[-C--:B------:R-:W-:Y:S01]  /*0130*/  MOV R19, R9.reuse ;  /* 0x0000000900137202 */ /* 0x080fe20000000f00 */
[----:B------:R-:W-:Y:S01]  /*0140*/  BSSY.RECONVERGENT B0, `(.L_x_6) ;  /* 0x000005c000007945 */ /* 0x000fe20003800200 */
[----:B------:R-:W-:-:S04]  /*0150*/  IADD3 R9, PT, PT, R0, R9, RZ ;  /* 0x0000000900097210 */ /* 0x000fc80007ffe0ff */
[----:B----4-:R-:W-:Y:S01]  /*0160*/  ISETP.GE.AND P1, PT, R9, UR5, PT ;  /* 0x0000000509007c0c */ /* 0x010fe2000bf26270 */
[C---:B--2---:R-:W-:Y:S01]  /*0170*/  FMUL R15, |R8|.reuse, 16777216 ;  /* 0x4b800000080f7820 */ /* 0x044fe20000400200 */
[----:B------:R-:W-:-:S04]  /*0180*/  FSETP.GEU.AND P0, PT, |R8|, 1.175494350822287508e-38, PT ;  /* 0x008000000800780b */ /* 0x000fc80003f0e200 */
[----:B------:R-:W-:Y:S02]  /*0190*/  FSEL R15, R15, |R8|, !P0 ;  /* 0x400000080f0f7208 */ /* 0x000fe40004000000 */
[----:B------:R-:W-:Y:S02]  /*01a0*/  FSEL R12, RZ, -24, P0 ;  /* 0xc1c00000ff0c7808 */ /* 0x000fe40000000000 */
[----:B------:R-:W-:-:S04]  /*01b0*/  IADD3 R14, PT, PT, R15, -0x3f3504f3, RZ ;  /* 0xc0cafb0d0f0e7810 */ /* 0x000fc80007ffe0ff */
[----:B------:R-:W-:-:S04]  /*01c0*/  LOP3.LUT R14, R14, 0xff800000, RZ, 0xc0, !PT ;  /* 0xff8000000e0e7812 */ /* 0x000fc800078ec0ff */
[-C--:B------:R-:W-:Y:S02]  /*01d0*/  IADD3 R15, PT, PT, R15, -R14.reuse, RZ ;  /* 0x8000000e0f0f7210 */ /* 0x080fe40007ffe0ff */
[----:B------:R-:W-:-:S03]  /*01e0*/  I2FP.F32.S32 R13, R14 ;  /* 0x0000000e000d7245 */ /* 0x000fc60000201400 */
[C---:B------:R-:W-:Y:S01]  /*01f0*/  FADD R16, R15.reuse, 1 ;  /* 0x3f8000000f107421 */ /* 0x040fe20000000000 */
[----:B------:R-:W-:Y:S01]  /*0200*/  FADD R15, R15, -1 ;  /* 0xbf8000000f0f7421 */ /* 0x000fe20000000000 */
[----:B------:R-:W-:-:S03]  /*0210*/  FFMA R13, R13, 1.1920928955078125e-07, R12 ;  /* 0x340000000d0d7823 */ /* 0x000fc6000000000c */
[----:B------:R-:W-:Y:S01]  /*0220*/  FADD R17, R15, R15 ;  /* 0x0000000f0f117221 */ /* 0x000fe20000000000 */
[----:B------:R-:W0:Y:S03]  /*0230*/  MUFU.RCP R16, R16 ;  /* 0x0000001000107308 */ /* 0x000e260000001000 */
[----:B0-----:R-:W-:Y:S01]  /*0240*/  FMUL R10, R16, R17 ;  /* 0x00000011100a7220 */ /* 0x001fe20000400000 */
[----:B------:R-:W-:-:S03]  /*0250*/  HFMA2 R17, -RZ, RZ, 0.771484375, 0.21533203125 ;  /* 0x3a2c32e4ff117431 */ /* 0x000fc600000001ff */
[----:B------:R-:W-:Y:S01]  /*0260*/  FADD R12, R15, -R10 ;  /* 0x8000000a0f0c7221 */ /* 0x000fe20000000000 */
[----:B------:R-:W-:-:S03]  /*0270*/  FMUL R14, R10, R10 ;  /* 0x0000000a0a0e7220 */ /* 0x000fc60000400000 */
[----:B------:R-:W-:Y:S01]  /*0280*/  FADD R18, R12, R12 ;  /* 0x0000000c0c127221 */ /* 0x000fe20000000000 */
[----:B------:R-:W-:Y:S01]  /*0290*/  FFMA R12, R10, 1.4426950216293334961, R13 ;  /* 0x3fb8aa3b0a0c7823 */ /* 0x000fe2000000000d */
[C---:B------:R-:W-:Y:S02]  /*02a0*/  FFMA R17, R14.reuse, R17, 0.0032181653659790754318 ;  /* 0x3b52e7db0e117423 */ /* 0x040fe40000000011 */
[----:B------:R-:W-:Y:S01]  /*02b0*/  FFMA R15, R15, -R10, R18 ;  /* 0x8000000a0f0f7223 */ /* 0x000fe20000000012 */
[----:B------:R-:W-:Y:S01]  /*02c0*/  FADD R13, R13, -R12 ;  /* 0x8000000c0d0d7221 */ /* 0x000fe20000000000 */
[----:B------:R-:W-:Y:S02]  /*02d0*/  FFMA R17, R14, R17, 0.018033718690276145935 ;  /* 0x3c93bb730e117423 */ /* 0x000fe40000000011 */
[----:B------:R-:W-:Y:S01]  /*02e0*/  FMUL R15, R16, R15 ;  /* 0x0000000f100f7220 */ /* 0x000fe20000400000 */
[----:B------:R-:W-:Y:S01]  /*02f0*/  FFMA R16, R10, 1.4426950216293334961, R13 ;  /* 0x3fb8aa3b0a107823 */ /* 0x000fe2000000000d */
[----:B------:R-:W-:-:S03]  /*0300*/  FFMA R17, R14, R17, 0.12022458761930465698 ;  /* 0x3df6384f0e117423 */ /* 0x000fc60000000011 */
[----:B------:R-:W-:Y:S01]  /*0310*/  FFMA R13, R15, 1.4426950216293334961, R16 ;  /* 0x3fb8aa3b0f0d7823 */ /* 0x000fe20000000010 */
[----:B------:R-:W-:-:S03]  /*0320*/  FMUL R17, R14, R17 ;  /* 0x000000110e117220 */ /* 0x000fc60000400000 */
[----:B------:R-:W-:Y:S01]  /*0330*/  FFMA R14, R10, 1.9251366722983220825e-08, R13 ;  /* 0x32a55e340a0e7823 */ /* 0x000fe2000000000d */
[----:B------:R-:W-:-:S04]  /*0340*/  FMUL R13, R17, 3 ;  /* 0x40400000110d7820 */ /* 0x000fc80000400000 */
[----:B------:R-:W-:-:S04]  /*0350*/  FFMA R14, R15, R13, R14 ;  /* 0x0000000d0f0e7223 */ /* 0x000fc8000000000e */
[----:B------:R-:W-:Y:S01]  /*0360*/  FFMA R17, R10, R17, R14 ;  /* 0x000000110a117223 */ /* 0x000fe2000000000e */
[----:B------:R-:W-:-:S03]  /*0370*/  MOV R14, 0x391fcb8e ;  /* 0x391fcb8e000e7802 */ /* 0x000fc60000000f00 */
[----:B------:R-:W-:-:S04]  /*0380*/  FADD R13, R12, R17 ;  /* 0x000000110c0d7221 */ /* 0x000fc80000000000 */
[----:B---3--:R-:W-:Y:S01]  /*0390*/  FMUL R10, R11, R13 ;  /* 0x0000000d0b0a7220 */ /* 0x008fe20000400000 */
[----:B------:R-:W-:-:S03]  /*03a0*/  FADD R12, -R12, R13 ;  /* 0x0000000d0c0c7221 */ /* 0x000fc60000000100 */
[----:B------:R-:W0:Y:S01]  /*03b0*/  FRND R15, R10 ;  /* 0x0000000a000f7307 */ /* 0x000e220000201000 */
[----:B------:R-:W-:Y:S01]  /*03c0*/  FADD R12, R17, -R12 ;  /* 0x8000000c110c7221 */ /* 0x000fe20000000000 */
[C---:B------:R-:W-:Y:S01]  /*03d0*/  FFMA R13, R11.reuse, R13, -R10 ;  /* 0x0000000d0b0d7223 */ /* 0x040fe2000000080a */
[C---:B------:R-:W-:Y:S02]  /*03e0*/  FSETP.GT.AND P2, PT, |R10|.reuse, 152, PT ;  /* 0x431800000a00780b */ /* 0x040fe40003f44200 */
[C---:B------:R-:W-:Y:S01]  /*03f0*/  FSETP.GEU.AND P3, PT, R10.reuse, RZ, PT ;  /* 0x000000ff0a00720b */ /* 0x040fe20003f6e000 */
[----:B------:R-:W-:Y:S02]  /*0400*/  FFMA R12, R11, R12, R13 ;  /* 0x0000000c0b0c7223 */ /* 0x000fe4000000000d */
[----:B------:R-:W1:Y:S01]  /*0410*/  F2I.NTZ R16, R10 ;  /* 0x0000000a00107305 */ /* 0x000e620000203100 */
[----:B0-----:R-:W-:Y:S01]  /*0420*/  FADD R13, R10, -R15 ;  /* 0x8000000f0a0d7221 */ /* 0x001fe20000000000 */
[----:B------:R-:W-:-:S03]  /*0430*/  FSETP.GT.AND P0, PT, R15, RZ, PT ;  /* 0x000000ff0f00720b */ /* 0x000fc60003f04000 */
[----:B------:R-:W-:Y:S01]  /*0440*/  FADD R13, R12, R13 ;  /* 0x0000000d0c0d7221 */ /* 0x000fe20000000000 */
[----:B------:R-:W-:Y:S02]  /*0450*/  SEL R15, RZ, 0x83000000, P0 ;  /* 0x83000000ff0f7807 */ /* 0x000fe40000000000 */
[----:B------:R-:W-:Y:S01]  /*0460*/  FSETP.NEU.AND P0, PT, R11, RZ, PT ;  /* 0x000000ff0b00720b */ /* 0x000fe20003f0d000 */
[C---:B------:R-:W-:Y:S01]  /*0470*/  FFMA R12, R13.reuse, R14, 0.0013391353422775864601 ;  /* 0x3aaf85ed0d0c7423 */ /* 0x040fe2000000000e */
[----:B-1----:R-:W-:Y:S02]  /*0480*/  LEA R17, R16, -R15, 0x17 ;  /* 0x8000000f10117211 */ /* 0x002fe400078eb8ff */
[----:B------:R-:W-:Y:S01]  /*0490*/  FSETP.EQ.OR P0, PT, R8, 1, !P0 ;  /* 0x3f8000000800780b */ /* 0x000fe20004702400 */
[----:B------:R-:W-:Y:S01]  /*04a0*/  FFMA R12, R13, R12, 0.0096188392490148544312 ;  /* 0x3c1d98560d0c7423 */ /* 0x000fe2000000000c */
[----:B------:R-:W-:-:S03]  /*04b0*/  IADD3 R15, PT, PT, R15, 0x7f000000, RZ ;  /* 0x7f0000000f0f7810 */ /* 0x000fc60007ffe0ff */
[----:B------:R-:W-:-:S04]  /*04c0*/  FFMA R12, R13, R12, 0.055503588169813156128 ;  /* 0x3d6357bb0d0c7423 */ /* 0x000fc8000000000c */
[----:B------:R-:W-:Y:S01]  /*04d0*/  FFMA R14, R13, R12, 0.24022644758224487305 ;  /* 0x3e75fdec0d0e7423 */ /* 0x000fe2000000000c */
[----:B------:R-:W-:-:S03]  /*04e0*/  FMUL R12, R11, 0.5 ;  /* 0x3f0000000b0c7820 */ /* 0x000fc60000400000 */
[----:B------:R-:W-:-:S03]  /*04f0*/  FFMA R14, R13, R14, 0.69314718246459960938 ;  /* 0x3f3172180d0e7423 */ /* 0x000fc6000000000e */
[----:B------:R-:W0:Y:S01]  /*0500*/  FRND.TRUNC R12, R12 ;  /* 0x0000000c000c7307 */ /* 0x000e22000020d000 */
[----:B------:R-:W-:Y:S01]  /*0510*/  FFMA R14, R13, R14, 1 ;  /* 0x3f8000000d0e7423 */ /* 0x000fe2000000000e */
[----:B------:R-:W-:-:S03]  /*0520*/  HFMA2 R13, -RZ, RZ, 1.875, 0 ;  /* 0x3f800000ff0d7431 */ /* 0x000fc600000001ff */
[----:B------:R-:W-:-:S04]  /*0530*/  FMUL R14, R14, R15 ;  /* 0x0000000f0e0e7220 */ /* 0x000fc80000400000 */
[----:B------:R-:W-:Y:S01]  /*0540*/  FMUL R14, R14, R17 ;  /* 0x000000110e0e7220 */ /* 0x000fe20000400000 */
[----:B------:R-:W-:Y:S01]  /*0550*/  @P2 FSEL R14, RZ, +INF , !P3 ;  /* 0x7f800000ff0e2808 */ /* 0x000fe20005800000 */
[----:B0-----:R-:W-:Y:S01]  /*0560*/  FADD R12, R12, R12 ;  /* 0x0000000c0c0c7221 */ /* 0x001fe20000000000 */
[----:B------:R-:W-:Y:S06]  /*0570*/  @P0 BRA `(.L_x_7) ;  /* 0x0000000000600947 */ /* 0x000fec0003800000 */
[----:B------:R-:W-:-:S04]  /*0580*/  FSETP.NAN.AND P0, PT, |R11|, |R11|, PT ;  /* 0x4000000b0b00720b */ /* 0x000fc80003f08200 */
[----:B------:R-:W-:-:S13]  /*0590*/  FSETP.NUM.AND P0, PT, |R8|, |R8|, !P0 ;  /* 0x400000080800720b */ /* 0x000fda0004707200 */
[----:B------:R-:W-:Y:S01]  /*05a0*/  @!P0 FADD R13, R8, R11 ;  /* 0x0000000b080d8221 */ /* 0x000fe20000000000 */
[----:B------:R-:W-:Y:S06]  /*05b0*/  @!P0 BRA `(.L_x_7) ;  /* 0x0000000000508947 */ /* 0x000fec0003800000 */
[----:B------:R-:W-:Y:S01]  /*05c0*/  FSETP.NEU.AND P0, PT, |R8|, +INF , PT ;  /* 0x7f8000000800780b */ /* 0x000fe20003f0d200 */
[----:B------:R-:W-:-:S03]  /*05d0*/  FADD R12, R11, -R12 ;  /* 0x8000000c0b0c7221 */ /* 0x000fc60000000000 */
[----:B------:R-:W-:-:S04]  /*05e0*/  FSETP.NEU.AND P0, PT, R8, RZ, P0 ;  /* 0x000000ff0800720b */ /* 0x000fc8000070d000 */
[----:B------:R-:W-:Y:S02]  /*05f0*/  FSETP.GEU.OR P2, PT, R11, RZ, P0 ;  /* 0x000000ff0b00720b */ /* 0x000fe4000074e400 */
[----:B------:R-:W-:-:S07]  /*0600*/  FSETP.NEU.AND P3, PT, |R12|, 1, !P0 ;  /* 0x3f8000000c00780b */ /* 0x000fce000476d200 */
[----:B------:R-:W-:-:S05]  /*0610*/  @!P0 FADD R10, R8, R8 ;  /* 0x00000008080a8221 */ /* 0x000fca0000000000 */
[----:B------:R-:W-:-:S04]  /*0620*/  @!P2 LOP3.LUT R10, R10, 0x7f800000, RZ, 0x3c, !PT ;  /* 0x7f8000000a0aa812 */ /* 0x000fc800078e3cff */
[----:B------:R-:W-:-:S04]  /*0630*/  @P3 LOP3.LUT R10, R10, 0x7fffffff, RZ, 0xc0, !PT ;  /* 0x7fffffff0a0a3812 */ /* 0x000fc800078ec0ff */
[----:B------:R-:W-:Y:S01]  /*0640*/  @!P0 MOV R13, R10 ;  /* 0x0000000a000d8202 */ /* 0x000fe20000000f00 */
[----:B------:R-:W-:Y:S06]  /*0650*/  @!P0 BRA `(.L_x_7) ;  /* 0x0000000000288947 */ /* 0x000fec0003800000 */
[----:B------:R-:W-:Y:S02]  /*0660*/  FSETP.NEU.AND P0, PT, |R11|, +INF , PT ;  /* 0x7f8000000b00780b */ /* 0x000fe40003f0d200 */
[----:B------:R-:W-:-:S13]  /*0670*/  FSETP.EQ.AND P2, PT, R8, -1, PT ;  /* 0xbf8000000800780b */ /* 0x000fda0003f42000 */
[----:B------:R-:W-:Y:S05]  /*0680*/  @!P0 BRA P2, `(.L_x_7) ;  /* 0x00000000001c8947 */ /* 0x000fea0001000000 */
[----:B------:R-:W-:Y:S02]  /*0690*/  FSETP.GEU.AND P2, PT, R8, RZ, PT ;  /* 0x000000ff0800720b */ /* 0x000fe40003f4e000 */
[----:B------:R-:W-:-:S11]  /*06a0*/  MOV R13, R14 ;  /* 0x0000000e000d7202 */ /* 0x000fd60000000f00 */
[----:B------:R-:W0:Y:S01]  /*06b0*/  @!P2 FRND.FLOOR R8, R11 ;  /* 0x0000000b0008a307 */ /* 0x000e220000205000 */
[----:B------:R-:W-:Y:S02]  /*06c0*/  @!P2 FSETP.NEU.AND P3, PT, |R12|, 1, PT ;  /* 0x3f8000000c00a80b */ /* 0x000fe40003f6d200 */
[----:B0-----:R-:W-:Y:S02]  /*06d0*/  @!P2 FSETP.NEU.AND P0, PT, R11, R8, PT ;  /* 0x000000080b00a20b */ /* 0x001fe40003f0d000 */
[----:B------:R-:W-:-:S04]  /*06e0*/  @!P2 FSEL R8, R14, -R14, P3 ;  /* 0x8000000e0e08a208 */ /* 0x000fc80001800000 */
[----:B------:R-:W-:-:S07]  /*06f0*/  @!P2 FSEL R13, R8, +QNAN , !P0 ;  /* 0x7fffffff080da808 */ /* 0x000fce0004000000 */
.L_x_7:
[----:B------:R-:W-:Y:S05]  /*0700*/  BSYNC.RECONVERGENT B0 ;  /* 0x0000000000007941 */ /* 0x000fea0003800200 */
.L_x_6:
[----:B------:R-:W-:-:S05]  /*0710*/  IMAD.WIDE R10, R19, 0x4, R2 ;  /* 0x00000004130a7825 */ /* 0x000fca00078e0202 */
[----:B------:R1:W-:Y:S01]  /*0720*/  STG.E desc[UR6][R10.64], R13 ;  /* 0x0000000d0a007986 */ /* 0x0003e2000c101906 */
[----:B------:R-:W-:Y:S05]  /*0730*/  @!P1 BRA `(.L_x_8) ;  /* 0xfffffff8006c9947 */ /* 0x000fea000383ffff */
[----:B------:R-:W-:Y:S05]  /*0740*/  EXIT ;  /* 0x000000000000794d */ /* 0x000fea0003800000 */
.L_x_9:
        /* <DEDUP_REMOVED lines=11> */
.L_x_138:


//--------------------- .text.a4c_cbrtf32         --------------------------
	.section	.text.a4c_cbrtf32,"ax",@progbits
	.align	128
        .global         a4c_cbrtf32
        .type           a4c_cbrtf32,@function
        .size           a4c_cbrtf32,(.L_x_139 - a4c_cbrtf32)
        .other          a4c_cbrtf32,@"STO_CUDA_ENTRY STV_DEFAULT"
a4c_cbrtf32:
.text.a4c_cbrtf32:
        /* <DEDUP_REMOVED lines=12> */
[----:B-1----:R-:W-:-:S07]  /*00c0*/  IMAD R9, R9, UR4, RZ ;  /* 0x0000000409097c24 */ /* 0x002fce000f8e02ff */
.L_x_10:
[----:B01----:R-:W-:-:S06]  /*00d0*/  IMAD.WIDE R6, R0, 0x4, R2 ;  /* 0x0000000400067825 */ /* 0x003fcc00078e0202 */
[----:B--2---:R-:W2:Y:S02]  /*00e0*/  LDG.E R6, desc[UR6][R6.64] ;  /* 0x0000000606067981 */ /* 0x004ea4000c1e1900 */
[C---:B--2---:R-:W-:Y:S01]  /*00f0*/  FMUL R11, |R6|.reuse, 16777216 ;  /* 0x4b800000060b7820 */ /* 0x044fe20000400200 */
[C---:B------:R-:W-:Y:S01]  /*0100*/  FSETP.GEU.AND P0, PT, |R6|.reuse, 1.175494350822287508e-38, PT ;  /* 0x008000000600780b */ /* 0x040fe20003f0e200 */
[----:B------:R-:W-:-:S03]  /*0110*/  FADD R15, R6, R6 ;  /* 0x00000006060f7221 */ /* 0x000fc60000000000 */
[-C--:B------:R-:W-:Y:S02]  /*0120*/  FSEL R11, R11, |R6|.reuse, !P0 ;  /* 0x400000060b0b7208 */ /* 0x080fe40004000000 */
[----:B------:R-:W-:Y:S02]  /*0130*/  FSETP.NEU.AND P1, PT, R15, R6, PT ;  /* 0x000000060f00720b */ /* 0x000fe40003f2d000 */
[----:B------:R-:W0:Y:S05]  /*0140*/  MUFU.LG2 R8, R11 ;  /* 0x0000000b00087308 */ /* 0x000e2a0000000c00 */
[----:B0-----:R-:W-:Y:S01]  /*0150*/  @!P0 FADD R8, R8, -24 ;  /* 0xc1c0000008088421 */ /* 0x001fe20000000000 */
[----:B------:R-:W-:-:S03]  /*0160*/  FSETP.GEU.AND P0, PT, R6, RZ, PT ;  /* 0x000000ff0600720b */ /* 0x000fc60003f0e000 */
[----:B------:R-:W-:-:S04]  /*0170*/  FMUL R8, R8, -0.6666666865348815918 ;  /* 0xbf2aaaab08087820 */ /* 0x000fc80000400000 */
[----:B------:R-:W0:Y:S02]  /*0180*/  MUFU.EX2 R13, R8 ;  /* 0x00000008000d7308 */ /* 0x000e240000000800 */
[----:B0-----:R-:W-:Y:S01]  /*0190*/  FMUL R10, |R6|, R13 ;  /* 0x0000000d060a7220 */ /* 0x001fe20000400200 */
[----:B---3--:R-:W-:Y:S01]  /*01a0*/  IMAD.WIDE R6, R0, 0x4, R4 ;  /* 0x0000000400067825 */ /* 0x008fe200078e0204 */
[----:B------:R-:W-:-:S03]  /*01b0*/  IADD3 R0, PT, PT, R9, R0, RZ ;  /* 0x0000000009007210 */ /* 0x000fc60007ffe0ff */
[----:B------:R-:W-:-:S04]  /*01c0*/  FMUL R13, R13, -R10 ;  /* 0x8000000a0d0d7220 */ /* 0x000fc80000400000 */
[----:B------:R-:W-:-:S04]  /*01d0*/  FFMA R13, R10, R13, 1 ;  /* 0x3f8000000a0d7423 */ /* 0x000fc8000000000d */
[----:B------:R-:W-:-:S04]  /*01e0*/  FMUL R13, R13, 0.3333333432674407959 ;  /* 0x3eaaaaab0d0d7820 */ /* 0x000fc80000400000 */
[----:B------:R-:W-:-:S05]  /*01f0*/  FFMA R13, R10, R13, R10 ;  /* 0x0000000d0a0d7223 */ /* 0x000fca000000000a */
[----:B------:R-:W-:Y:S02]  /*0200*/  @P1 FSEL R15, -R13, R13, !P0 ;  /* 0x0000000d0d0f1208 */ /* 0x000fe40004000100 */
[----:B------:R-:W-:-:S03]  /*0210*/  ISETP.GE.AND P0, PT, R0, UR5, PT ;  /* 0x0000000500007c0c */ /* 0x000fc6000bf06270 */
[----:B------:R1:W-:Y:S10]  /*0220*/  STG.E desc[UR6][R6.64], R15 ;  /* 0x0000000f06007986 */ /* 0x0003f4000c101906 */
[----:B------:R-:W-:Y:S05]  /*0230*/  @!P0 BRA `(.L_x_10) ;  /* 0xfffffffc00a48947 */ /* 0x000fea000383ffff */
[----:B------:R-:W-:Y:S05]  /*0240*/  EXIT ;  /* 0x000000000000794d */ /* 0x000fea0003800000 */
.L_x_11:
        /* <DEDUP_REMOVED lines=11> */
.L_x_139:


//--------------------- .text.a4c_sqrtf32         --------------------------
	.section	.text.a4c_sqrtf32,"ax",@progbits
	.align	128
        .global         a4c_sqrtf32
        .type           a4c_sqrtf32,@function
        .size           a4c_sqrtf32,(.L_x_134 - a4c_sqrtf32)
        .other          a4c_sqrtf32,@"STO_CUDA_ENTRY STV_DEFAULT"
a4c_sqrtf32:
.text.a4c_sqrtf32:
        /* <DEDUP_REMOVED lines=12> */
[----:B------:R-:W4:Y:S01]  /*00c0*/  LDCU UR5, c[0x0][0x388] ;  /* 0x00007100ff0577ac */ /* 0x000f220008000800 */
[----:B-1----:R-:W-:-:S07]  /*00d0*/  IMAD R6, R6, UR4, RZ ;  /* 0x0000000406067c24 */ /* 0x002fce000f8e02ff */
.L_x_15:
[----:B01----:R-:W-:-:S05]  /*00e0*/  IMAD.WIDE R8, R7, 0x4, R4 ;  /* 0x0000000407087825 */ /* 0x003fca00078e0204 */
[----:B--2---:R-:W2:Y:S01]  /*00f0*/  LDG.E R10, desc[UR6][R8.64] ;  /* 0x00000006080a7981 */ /* 0x004ea2000c1e1900 */
[-C--:B------:R-:W-:Y:S01]  /*0100*/  MOV R15, R7.reuse ;  /* 0x00000007000f7202 */ /* 0x080fe20000000f00 */
[----:B------:R-:W-:Y:S01]  /*0110*/  BSSY.RECONVERGENT B0, `(.L_x_12) ;  /* 0x000000e000007945 */ /* 0x000fe20003800200 */
[----:B------:R-:W-:-:S04]  /*0120*/  IADD3 R7, PT, PT, R6, R7, RZ ;  /* 0x0000000706077210 */ /* 0x000fc80007ffe0ff */
[----:B----4-:R-:W-:Y:S02]  /*0130*/  ISETP.GE.AND P0, PT, R7, UR5, PT ;  /* 0x0000000507007c0c */ /* 0x010fe4000bf06270 */
[----:B--2---:R-:W-:Y:S01]  /*0140*/  IADD3 R0, PT, PT, R10, -0xd000000, RZ ;  /* 0xf30000000a007810 */ /* 0x004fe20007ffe0ff */
[----:B------:R0:W1:Y:S03]  /*0150*/  MUFU.RSQ R13, R10 ;  /* 0x0000000a000d7308 */ /* 0x0000660000001400 */
[----:B------:R-:W-:-:S13]  /*0160*/  ISETP.GT.U32.AND P1, PT, R0, 0x727fffff, PT ;  /* 0x727fffff0000780c */ /* 0x000fda0003f24070 */
[----:B0-----:R-:W-:Y:S05]  /*0170*/  @!P1 BRA `(.L_x_13) ;  /* 0x00000000000c9947 */ /* 0x001fea0003800000 */
[----:B-1----:R-:W-:-:S07]  /*0180*/  MOV R13, 0x1a0 ;  /* 0x000001a0000d7802 */ /* 0x002fce0000000f00 */
[----:B---3--:R-:W-:Y:S05]  /*0190*/  CALL.REL.NOINC `($__internal_1_$__cuda_sm20_sqrt_rn_f32_slowpath) ;  /* 0x0000000000287944 */ /* 0x008fea0003c00000 */
[----:B------:R-:W-:Y:S05]  /*01a0*/  BRA `(.L_x_14) ;  /* 0x0000000000107947 */ /* 0x000fea0003800000 */
.L_x_13:
[----:B-1----:R-:W-:Y:S01]  /*01b0*/  FMUL.FTZ R11, R10, R13 ;  /* 0x0000000d0a0b7220 */ /* 0x002fe20000410000 */
[----:B------:R-:W-:-:S03]  /*01c0*/  FMUL.FTZ R8, R13, 0.5 ;  /* 0x3f0000000d087820 */ /* 0x000fc60000410000 */
[----:B------:R-:W-:-:S04]  /*01d0*/  FFMA R0, -R11, R11, R10 ;  /* 0x0000000b0b007223 */ /* 0x000fc8000000010a */
[----:B------:R-:W-:-:S07]  /*01e0*/  FFMA R11, R0, R8, R11 ;  /* 0x00000008000b7223 */ /* 0x000fce000000000b */
.L_x_14:
[----:B------:R-:W-:Y:S05]  /*01f0*/  BSYNC.RECONVERGENT B0 ;  /* 0x0000000000007941 */ /* 0x000fea0003800200 */
.L_x_12:
[----:B---3--:R-:W-:-:S05]  /*0200*/  IMAD.WIDE R8, R15, 0x4, R2 ;  /* 0x000000040f087825 */ /* 0x008fca00078e0202 */
[----:B------:R1:W-:Y:S01]  /*0210*/  STG.E desc[UR6][R8.64], R11 ;  /* 0x0000000b08007986 */ /* 0x0003e2000c101906 */
[----:B------:R-:W-:Y:S05]  /*0220*/  @!P0 BRA `(.L_x_15) ;  /* 0xfffffffc00ac8947 */ /* 0x000fea000383ffff */
[----:B------:R-:W-:Y:S05]  /*0230*/  EXIT ;  /* 0x000000000000794d */ /* 0x000fea0003800000 */
        .weak           $__internal_1_$__cuda_sm20_sqrt_rn_f32_slowpath
        .type           $__internal_1_$__cuda_sm20_sqrt_rn_f32_slowpath,@function
        .size           $__internal_1_$__cuda_sm20_sqrt_rn_f32_slowpath,(.L_x_134 - $__internal_1_$__cuda_sm20_sqrt_rn_f32_slowpath)
$__internal_1_$__cuda_sm20_sqrt_rn_f32_slowpath:
[----:B------:R-:W-:-:S13]  /*0240*/  LOP3.LUT P1, RZ, R10, 0x7fffffff, RZ, 0xc0, !PT ;  /* 0x7fffffff0aff7812 */ /* 0x000fda000782c0ff */
[----:B------:R-:W-:Y:S01]  /*0250*/  @!P1 MOV R8, R10 ;  /* 0x0000000a00089202 */ /* 0x000fe20000000f00 */
[----:B------:R-:W-:Y:S06]  /*0260*/  @!P1 BRA `(.L_x_16) ;  /* 0x0000000000449947 */ /* 0x000fec0003800000 */
        /* <DEDUP_REMOVED lines=17> */
.L_x_16:
[----:B------:R-:W-:Y:S01]  /*0380*/  HFMA2 R9, -RZ, RZ, 0, 0 ;  /* 0x00000000ff097431 */ /* 0x000fe200000001ff */
[----:B------:R-:W-:Y:S02]  /*0390*/  MOV R11, R8 ;  /* 0x00000008000b7202 */ /* 0x000fe40000000f00 */
[----:B------:R-:W-:-:S04]  /*03a0*/  MOV R8, R13 ;  /* 0x0000000d00087202 */ /* 0x000fc80000000f00 */
[----:B------:R-:W-:Y:S05]  /*03b0*/  RET.REL.NODEC R8 `(a4c_sqrtf32) ;  /* 0xfffffffc08107950 */ /* 0x000fea0003c3ffff */
.L_x_17:
        /* <DEDUP_REMOVED lines=12> */
.L_x_134:


//--------------------- .text.a4c_exp_m1f32       --------------------------
	.section	.text.a4c_exp_m1f32,"ax",@progbits
	.align	128
        .global         a4c_exp_m1f32
        .type           a4c_exp_m1f32,@function
        .size           a4c_exp_m1f32,(.L_x_141 - a4c_exp_m1f32)
        .other          a4c_exp_m1f32,@"STO_CUDA_ENTRY STV_DEFAULT"
a4c_exp_m1f32:
.text.a4c_exp_m1f32:
        /* <DEDUP_REMOVED lines=13> */
.L_x_18:
[----:B0-----:R-:W-:-:S05]  /*00d0*/  IMAD.WIDE R8, R7, 0x4, R2 ;  /* 0x0000000407087825 */ /* 0x001fca00078e0202 */
[----:B--2---:R0:W2:Y:S02]  /*00e0*/  LDG.E R6, desc[UR6][R8.64] ;  /* 0x0000000608067981 */ /* 0x0040a4000c1e1900 */
[----:B0-----:R-:W-:Y:S02]  /*00f0*/  HFMA2 R9, -RZ, RZ, 0.83837890625, -4044 ;  /* 0x3ab5ebe6ff097431 */ /* 0x001fe400000001ff */
[C---:B--2---:R-:W-:Y:S01]  /*0100*/  FMUL R10, R6.reuse, 1.4426950216293334961 ;  /* 0x3fb8aa3b060a7820 */ /* 0x044fe20000400000 */
[----:B------:R-:W-:-:S05]  /*0110*/  FSETP.GEU.AND P0, PT, |R6|, 0.40999999642372131348, PT ;  /* 0x3ed1eb850600780b */ /* 0x000fca0003f0e200 */
[----:B------:R-:W0:Y:S02]  /*0120*/  FRND R10, R10 ;  /* 0x0000000a000a7307 */ /* 0x000e240000201000 */
[----:B0-----:R-:W-:-:S04]  /*0130*/  FSEL R11, R10, RZ, P0 ;  /* 0x000000ff0a0b7208 */ /* 0x001fc80000000000 */
[C---:B------:R-:W-:Y:S01]  /*0140*/  FSETP.NEU.AND P1, PT, R11.reuse, 128, PT ;  /* 0x430000000b00780b */ /* 0x040fe20003f2d000 */
[----:B------:R-:W-:-:S03]  /*0150*/  FFMA R12, R11, -0.693145751953125, R6 ;  /* 0xbf3172000b0c7823 */ /* 0x000fc60000000006 */
[C---:B------:R-:W-:Y:S01]  /*0160*/  FSEL R13, R11.reuse, 127, P1 ;  /* 0x42fe00000b0d7808 */ /* 0x040fe20000800000 */
[----:B------:R-:W-:-:S03]  /*0170*/  FFMA R12, R11, -1.428606765330187045e-06, R12 ;  /* 0xb5bfbe8e0b0c7823 */ /* 0x000fc6000000000c */
[C---:B------:R-:W-:Y:S01]  /*0180*/  FSETP.GEU.AND P0, PT, R13.reuse, -126, PT ;  /* 0xc2fc00000d00780b */ /* 0x040fe20003f0e000 */
[C---:B------:R-:W-:Y:S01]  /*0190*/  FMUL R14, R13.reuse, 0.5 ;  /* 0x3f0000000d0e7820 */ /* 0x040fe20000400000 */
[----:B------:R-:W-:Y:S01]  /*01a0*/  FFMA R9, R12, R9, 0.0083824126049876213074 ;  /* 0x3c0956630c097423 */ /* 0x000fe20000000009 */
[----:B------:R-:W-:-:S03]  /*01b0*/  FSETP.GEU.AND P2, PT, R13, -25, PT ;  /* 0xc1c800000d00780b */ /* 0x000fc60003f4e000 */
[----:B------:R-:W-:Y:S01]  /*01c0*/  FSEL R14, R14, R13, !P0 ;  /* 0x0000000d0e0e7208 */ /* 0x000fe20004000000 */
[----:B------:R-:W-:-:S03]  /*01d0*/  FFMA R9, R12, R9, 0.041667830199003219604 ;  /* 0x3d2aabe30c097423 */ /* 0x000fc60000000009 */
[----:B------:R-:W0:Y:S01]  /*01e0*/  MUFU.EX2 R8, R14 ;  /* 0x0000000e00087308 */ /* 0x000e220000000800 */
[----:B------:R-:W-:-:S04]  /*01f0*/  FFMA R9, R12, R9, 0.16666397452354431152 ;  /* 0x3e2aa9f60c097423 */ /* 0x000fc80000000009 */
[----:B------:R-:W-:-:S04]  /*0200*/  FFMA R9, R12, R9, 0.49999994039535522461 ;  /* 0x3efffffe0c097423 */ /* 0x000fc80000000009 */
[----:B------:R-:W-:-:S04]  /*0210*/  FMUL R9, R12, R9 ;  /* 0x000000090c097220 */ /* 0x000fc80000400000 */
[----:B------:R-:W-:Y:S01]  /*0220*/  FFMA R9, R12, R9, R12 ;  /* 0x000000090c097223 */ /* 0x000fe2000000000c */
[----:B0-----:R-:W-:Y:S01]  /*0230*/  @!P0 FMUL R8, R8, R8 ;  /* 0x0000000808088220 */ /* 0x001fe20000400000 */
[----:B------:R-:W-:-:S03]  /*0240*/  FSETP.NEU.AND P0, PT, R6, RZ, PT ;  /* 0x000000ff0600720b */ /* 0x000fc60003f0d000 */
[----:B------:R-:W-:-:S04]  /*0250*/  FADD R10, R8, -1 ;  /* 0xbf800000080a7421 */ /* 0x000fc80000000000 */
[----:B------:R-:W-:-:S04]  /*0260*/  FFMA R8, R9, R8, R10 ;  /* 0x0000000809087223 */ /* 0x000fc8000000000a */
[----:B------:R-:W-:Y:S01]  /*0270*/  @!P1 FADD R8, R8, R8 ;  /* 0x0000000808089221 */ /* 0x000fe20000000000 */
[----:B------:R-:W-:-:S04]  /*0280*/  FSETP.GT.AND P1, PT, R13, 128, PT ;  /* 0x430000000d00780b */ /* 0x000fc80003f24000 */
[----:B------:R-:W-:-:S04]  /*0290*/  FSEL R8, R8, +INF , !P1 ;  /* 0x7f80000008087808 */ /* 0x000fc80004800000 */
[----:B------:R-:W-:Y:S01]  /*02a0*/  FSEL R11, R8, -1, P2 ;  /* 0xbf800000080b7808 */ /* 0x000fe20001000000 */
[----:B---3--:R-:W-:-:S04]  /*02b0*/  IMAD.WIDE R8, R7, 0x4, R4 ;  /* 0x0000000407087825 */ /* 0x008fc800078e0204 */
[----:B------:R-:W-:Y:S01]  /*02c0*/  @!P0 FADD R11, R6, R6 ;  /* 0x00000006060b8221 */ /* 0x000fe20000000000 */
[----:B------:R-:W-:-:S04]  /*02d0*/  IADD3 R7, PT, PT, R0, R7, RZ ;  /* 0x0000000700077210 */ /* 0x000fc80007ffe0ff */
[----:B------:R1:W-:Y:S01]  /*02e0*/  STG.E desc[UR6][R8.64], R11 ;  /* 0x0000000b08007986 */ /* 0x0003e2000c101906 */
[----:B------:R-:W-:-:S13]  /*02f0*/  ISETP.GE.AND P0, PT, R7, UR5, PT ;  /* 0x0000000507007c0c */ /* 0x000fda000bf06270 */
[----:B-1----:R-:W-:Y:S05]  /*0300*/  @!P0 BRA `(.L_x_18) ;  /* 0xfffffffc00708947 */ /* 0x002fea000383ffff */
[----:B------:R-:W-:Y:S05]  /*0310*/  EXIT ;  /* 0x000000000000794d */ /* 0x000fea0003800000 */
.L_x_19:
        /* <DEDUP_REMOVED lines=14> */
.L_x_141:


//--------------------- .text.a4c_exp2f32         --------------------------
	.section	.text.a4c_exp2f32,"ax",@progbits
	.align	128
        .global         a4c_exp2f32
        .type           a4c_exp2f32,@function
        .size           a4c_exp2f32,(.L_x_142 - a4c_exp2f32)
        .other          a4c_exp2f32,@"STO_CUDA_ENTRY STV_DEFAULT"
a4c_exp2f32:
.text.a4c_exp2f32:
        /* <DEDUP_REMOVED lines=13> */
.L_x_20:
[----:B0-----:R-:W-:-:S05]  /*00d0*/  IMAD.WIDE R2, R0, 0x4, R6 ;  /* 0x0000000400027825 */ /* 0x001fca00078e0206 */
[----:B--2---:R-:W2:Y:S01]  /*00e0*/  LDG.E R10, desc[UR6][R2.64] ;  /* 0x00000006020a7981 */ /* 0x004ea2000c1e1900 */
[----:B-1-3--:R-:W-:Y:S01]  /*00f0*/  IMAD.WIDE R4, R0, 0x4, R8 ;  /* 0x0000000400047825 */ /* 0x00afe200078e0208 */
[----:B------:R-:W-:Y:S02]  /*0100*/  IADD3 R0, PT, PT, R11, R0, RZ ;  /* 0x000000000b007210 */ /* 0x000fe40007ffe0ff */
[----:B--2---:R-:W-:-:S13]  /*0110*/  FSETP.GEU.AND P0, PT, R10, -126, PT ;  /* 0xc2fc00000a00780b */ /* 0x004fda0003f0e000 */
[----:B------:R-:W-:-:S04]  /*0120*/  @!P0 FMUL R10, R10, 0.5 ;  /* 0x3f0000000a0a8820 */ /* 0x000fc80000400000 */
[----:B------:R-:W0:Y:S02]  /*0130*/  MUFU.EX2 R13, R10 ;  /* 0x0000000a000d7308 */ /* 0x000e240000000800 */
[----:B0-----:R-:W-:Y:S01]  /*0140*/  @!P0 FMUL R13, R13, R13 ;  /* 0x0000000d0d0d8220 */ /* 0x001fe20000400000 */
[----:B------:R-:W-:-:S04]  /*0150*/  ISETP.GE.AND P0, PT, R0, UR5, PT ;  /* 0x0000000500007c0c */ /* 0x000fc8000bf06270 */
[----:B------:R1:W-:Y:S09]  /*0160*/  STG.E desc[UR6][R4.64], R13 ;  /* 0x0000000d04007986 */ /* 0x0003f2000c101906 */
[----:B------:R-:W-:Y:S05]  /*0170*/  @!P0 BRA `(.L_x_20) ;  /* 0xfffffffc00d48947 */ /* 0x000fea000383ffff */
[----:B------:R-:W-:Y:S05]  /*0180*/  EXIT ;  /* 0x000000000000794d */ /* 0x000fea0003800000 */
.L_x_21:
        /* <DEDUP_REMOVED lines=15> */
.L_x_142:


//--------------------- .text.a4c_expf32          --------------------------
	.section	.text.a4c_expf32,"ax",@progbits
	.align	128
        .global         a4c_expf32
        .type           a4c_expf32,@function
        .size           a4c_expf32,(.L_x_143 - a4c_expf32)
        .other          a4c_expf32,@"STO_CUDA_ENTRY STV_DEFAULT"
a4c_expf32:
.text.a4c_expf32:
        /* <DEDUP_REMOVED lines=13> */
.L_x_22:
[----:B0-----:R-:W-:-:S06]  /*00d0*/  IMAD.WIDE R6, R0, 0x4, R2 ;  /* 0x0000000400067825 */ /* 0x001fcc00078e0202 */
[----:B--2---:R-:W2:Y:S01]  /*00e0*/  LDG.E R6, desc[UR6][R6.64] ;  /* 0x0000000606067981 */ /* 0x004ea2000c1e1900 */
[----:B-1----:R-:W-:Y:S01]  /*00f0*/  HFMA2 R9, -RZ, RZ, 0.96630859375, -0.0022525787353515625 ;  /* 0x3bbb989dff097431 */ /* 0x002fe200000001ff */
[----:B------:R-:W-:-:S04]  /*0100*/  MOV R13, 0x437c0000 ;  /* 0x437c0000000d7802 */ /* 0x000fc80000000f00 */
[----:B--2---:R-:W-:-:S04]  /*0110*/  FFMA.SAT R8, R6, R9, 0.5 ;  /* 0x3f00000006087423 */ /* 0x004fc80000002009 */
[----:B------:R-:W-:-:S04]  /*0120*/  FFMA.RM R8, R8, R13, 12582913 ;  /* 0x4b40000108087423 */ /* 0x000fc8000000400d */
[C---:B------:R-:W-:Y:S01]  /*0130*/  FADD R9, R8.reuse, -12583039 ;  /* 0xcb40007f08097421 */ /* 0x040fe20000000000 */
[----:B------:R-:W-:-:S03]  /*0140*/  SHF.L.U32 R12, R8, 0x17, RZ ;  /* 0x00000017080c7819 */ /* 0x000fc600000006ff */
[----:B------:R-:W-:-:S04]  /*0150*/  FFMA R9, R6, 1.4426950216293334961, -R9 ;  /* 0x3fb8aa3b06097823 */ /* 0x000fc80000000809 */
[----:B------:R-:W-:Y:S01]  /*0160*/  FFMA R10, R6, 1.925963033500011079e-08, R9 ;  /* 0x32a57060060a7823 */ /* 0x000fe20000000009 */
[----:B---3--:R-:W-:Y:S01]  /*0170*/  IMAD.WIDE R8, R0, 0x4, R4 ;  /* 0x0000000400087825 */ /* 0x008fe200078e0204 */
[----:B------:R-:W-:Y:S02]  /*0180*/  IADD3 R0, PT, PT, R11, R0, RZ ;  /* 0x000000000b007210 */ /* 0x000fe40007ffe0ff */
[----:B------:R-:W0:Y:S02]  /*0190*/  MUFU.EX2 R13, R10 ;  /* 0x0000000a000d7308 */ /* 0x000e240000000800 */
[----:B------:R-:W-:Y:S01]  /*01a0*/  ISETP.GE.AND P0, PT, R0, UR5, PT ;  /* 0x0000000500007c0c */ /* 0x000fe2000bf06270 */
[----:B0-----:R-:W-:-:S05]  /*01b0*/  FMUL R13, R12, R13 ;  /* 0x0000000d0c0d7220 */ /* 0x001fca0000400000 */
[----:B------:R1:W-:Y:S07]  /*01c0*/  STG.E desc[UR6][R8.64], R13 ;  /* 0x0000000d08007986 */ /* 0x0003ee000c101906 */
[----:B------:R-:W-:Y:S05]  /*01d0*/  @!P0 BRA `(.L_x_22) ;  /* 0xfffffffc00bc8947 */ /* 0x000fea000383ffff */
[----:B------:R-:W-:Y:S05]  /*01e0*/  EXIT ;  /* 0x000000000000794d */ /* 0x000fea0003800000 */
.L_x_23:
        /* <DEDUP_REMOVED lines=9> */
.L_x_143:


//--------------------- .text.a4c_log2f32         --------------------------
	.section	.text.a4c_log2f32,"ax",@progbits
	.align	128
        .global         a4c_log2f32
        .type           a4c_log2f32,@function
        .size           a4c_log2f32,(.L_x_144 - a4c_log2f32)
        .other          a4c_log2f32,@"STO_CUDA_ENTRY STV_DEFAULT"
a4c_log2f32:
.text.a4c_log2f32:
        /* <DEDUP_REMOVED lines=13> */
.L_x_24:
[----:B01----:R-:W-:-:S05]  /*00d0*/  IMAD.WIDE R8, R7, 0x4, R2 ;  /* 0x0000000407087825 */ /* 0x003fca00078e0202 */
[----:B--2---:R0:W2:Y:S01]  /*00e0*/  LDG.E R6, desc[UR6][R8.64] ;  /* 0x0000000608067981 */ /* 0x0040a2000c1e1900 */
[----:B------:R-:W-:Y:S01]  /*00f0*/  HFMA2 R13, -RZ, RZ, 1.443359375, -0.2030029296875 ;  /* 0x3dc6b27fff0d7431 */ /* 0x000fe200000001ff */
[----:B0-----:R-:W-:Y:S02]  /*0100*/  MOV R9, 0x7f800000 ;  /* 0x7f80000000097802 */ /* 0x001fe40000000f00 */
[----:B--2---:R-:W-:-:S04]  /*0110*/  FSETP.GEU.AND P0, PT, R6, 1.175494350822287508e-38, PT ;  /* 0x008000000600780b */ /* 0x004fc80003f0e000 */
[----:B------:R-:W-:-:S09]  /*0120*/  FSEL R8, RZ, -23, P0 ;  /* 0xc1b80000ff087808 */ /* 0x000fd20000000000 */
[----:B------:R-:W-:-:S05]  /*0130*/  @!P0 FMUL R6, R6, 8388608 ;  /* 0x4b00000006068820 */ /* 0x000fca0000400000 */
[C---:B------:R-:W-:Y:S02]  /*0140*/  IADD3 R10, PT, PT, R6.reuse, -0x3f3504f3, RZ ;  /* 0xc0cafb0d060a7810 */ /* 0x040fe40007ffe0ff */
[----:B------:R-:W-:Y:S02]  /*0150*/  ISETP.GT.U32.AND P0, PT, R6, 0x7f7fffff, PT ;  /* 0x7f7fffff0600780c */ /* 0x000fe40003f04070 */
[----:B------:R-:W-:-:S04]  /*0160*/  LOP3.LUT R11, R10, 0xff800000, RZ, 0xc0, !PT ;  /* 0xff8000000a0b7812 */ /* 0x000fc800078ec0ff */
[-C--:B------:R-:W-:Y:S02]  /*0170*/  IADD3 R10, PT, PT, R6, -R11.reuse, RZ ;  /* 0x8000000b060a7210 */ /* 0x080fe40007ffe0ff */
[----:B------:R-:W-:-:S03]  /*0180*/  I2FP.F32.S32 R11, R11 ;  /* 0x0000000b000b7245 */ /* 0x000fc60000201400 */
[----:B------:R-:W-:Y:S02]  /*0190*/  FADD R10, R10, -1 ;  /* 0xbf8000000a0a7421 */ /* 0x000fe40000000000 */
[----:B------:R-:W-:Y:S02]  /*01a0*/  FFMA R8, R11, 1.1920928955078125e-07, R8 ;  /* 0x340000000b087823 */ /* 0x000fe40000000008 */
[----:B------:R-:W-:-:S04]  /*01b0*/  FFMA R13, R10, R13, -0.16845393180847167969 ;  /* 0xbe2c7f300a0d7423 */ /* 0x000fc8000000000d */
[----:B------:R-:W-:-:S04]  /*01c0*/  FFMA R13, R10, R13, 0.1716887056827545166 ;  /* 0x3e2fcf2a0a0d7423 */ /* 0x000fc8000000000d */
[----:B------:R-:W-:-:S04]  /*01d0*/  FFMA R13, R10, R13, -0.17900948226451873779 ;  /* 0xbe374e430a0d7423 */ /* 0x000fc8000000000d */
[----:B------:R-:W-:-:S04]  /*01e0*/  FFMA R13, R10, R13, 0.20512372255325317383 ;  /* 0x3e520bf40a0d7423 */ /* 0x000fc8000000000d */
[----:B------:R-:W-:-:S04]  /*01f0*/  FFMA R13, R10, R13, -0.24046532809734344482 ;  /* 0xbe763c8b0a0d7423 */ /* 0x000fc8000000000d */
[----:B------:R-:W-:-:S04]  /*0200*/  FFMA R13, R10, R13, 0.28857114911079406738 ;  /* 0x3e93bf990a0d7423 */ /* 0x000fc8000000000d */
[----:B------:R-:W-:-:S04]  /*0210*/  FFMA R13, R10, R13, -0.36067417263984680176 ;  /* 0xbeb8aa490a0d7423 */ /* 0x000fc8000000000d */
[----:B------:R-:W-:-:S04]  /*0220*/  FFMA R13, R10, R13, 0.48089820146560668945 ;  /* 0x3ef6384a0a0d7423 */ /* 0x000fc8000000000d */
[----:B------:R-:W-:-:S04]  /*0230*/  FFMA R13, R10, R13, -0.72134751081466674805 ;  /* 0xbf38aa3b0a0d7423 */ /* 0x000fc8000000000d */
[----:B------:R-:W-:-:S04]  /*0240*/  FMUL R13, R10, R13 ;  /* 0x0000000d0a0d7220 */ /* 0x000fc80000400000 */
[----:B------:R-:W-:-:S04]  /*0250*/  FMUL R13, R10, R13 ;  /* 0x0000000d0a0d7220 */ /* 0x000fc80000400000 */
[----:B------:R-:W-:-:S04]  /*0260*/  FFMA R13, R10, 1.4426950216293334961, R13 ;  /* 0x3fb8aa3b0a0d7823 */ /* 0x000fc8000000000d */
[----:B------:R-:W-:Y:S01]  /*0270*/  FADD R13, R8, R13 ;  /* 0x0000000d080d7221 */ /* 0x000fe20000000000 */
[C---:B------:R-:W-:Y:S01]  /*0280*/  @P0 FFMA R13, R6.reuse, R9, +INF ;  /* 0x7f800000060d0423 */ /* 0x040fe20000000009 */
[----:B------:R-:W-:Y:S01]  /*0290*/  FSETP.NEU.AND P0, PT, R6, RZ, PT ;  /* 0x000000ff0600720b */ /* 0x000fe20003f0d000 */
[----:B---3--:R-:W-:Y:S01]  /*02a0*/  IMAD.WIDE R8, R7, 0x4, R4 ;  /* 0x0000000407087825 */ /* 0x008fe200078e0204 */
[----:B------:R-:W-:Y:S02]  /*02b0*/  IADD3 R7, PT, PT, R0, R7, RZ ;  /* 0x0000000700077210 */ /* 0x000fe40007ffe0ff */
[----:B------:R-:W-:Y:S02]  /*02c0*/  FSEL R13, R13, -INF , P0 ;  /* 0xff8000000d0d7808 */ /* 0x000fe40000000000 */
[----:B------:R-:W-:-:S03]  /*02d0*/  ISETP.GE.AND P0, PT, R7, UR5, PT ;  /* 0x0000000507007c0c */ /* 0x000fc6000bf06270 */
[----:B------:R1:W-:Y:S10]  /*02e0*/  STG.E desc[UR6][R8.64], R13 ;  /* 0x0000000d08007986 */ /* 0x0003f4000c101906 */
[----:B------:R-:W-:Y:S05]  /*02f0*/  @!P0 BRA `(.L_x_24) ;  /* 0xfffffffc00748947 */ /* 0x000fea000383ffff */
[----:B------:R-:W-:Y:S05]  /*0300*/  EXIT ;  /* 0x000000000000794d */ /* 0x000fea0003800000 */
.L_x_25:
        /* <DEDUP_REMOVED lines=15> */
.L_x_144:


//--------------------- .text.a4c_log10f32        --------------------------
	.section	.text.a4c_log10f32,"ax",@progbits
	.align	128
        .global         a4c_log10f32
        .type           a4c_log10f32,@function
        .size           a4c_log10f32,(.L_x_145 - a4c_log10f32)
        .other          a4c_log10f32,@"STO_CUDA_ENTRY STV_DEFAULT"
a4c_log10f32:
.text.a4c_log10f32:
        /* <DEDUP_REMOVED lines=13> */
.L_x_26:
[----:B01----:R-:W-:-:S05]  /*00d0*/  IMAD.WIDE R8, R7, 0x4, R2 ;  /* 0x0000000407087825 */ /* 0x003fca00078e0202 */
[----:B--2---:R0:W2:Y:S01]  /*00e0*/  LDG.E R6, desc[UR6][R8.64] ;  /* 0x0000000608067981 */ /* 0x0040a2000c1e1900 */
[----:B------:R-:W-:Y:S01]  /*00f0*/  HFMA2 R13, -RZ, RZ, 1.5048828125, 33.21875 ;  /* 0x3e055027ff0d7431 */ /* 0x000fe200000001ff */
        /* <DEDUP_REMOVED lines=11> */
[----:B------:R-:W-:-:S04]  /*01b0*/  FFMA R13, R10, -R13, 0.14084610342979431152 ;  /* 0x3e1039f60a0d7423 */ /* 0x000fc8000000080d */
[----:B------:R-:W-:-:S04]  /*01c0*/  FFMA R13, R10, R13, -0.12148627638816833496 ;  /* 0xbdf8cdcc0a0d7423 */ /* 0x000fc8000000000d */
[----:B------:R-:W-:-:S04]  /*01d0*/  FFMA R13, R10, R13, 0.13980610668659210205 ;  /* 0x3e0f29550a0d7423 */ /* 0x000fc8000000000d */
[----:B------:R-:W-:-:S04]  /*01e0*/  FFMA R13, R10, R13, -0.16684235632419586182 ;  /* 0xbe2ad8b90a0d7423 */ /* 0x000fc8000000000d */
[----:B------:R-:W-:-:S04]  /*01f0*/  FFMA R13, R10, R13, 0.20012299716472625732 ;  /* 0x3e4ced0b0a0d7423 */ /* 0x000fc8000000000d */
[----:B------:R-:W-:-:S04]  /*0200*/  FFMA R13, R10, R13, -0.24999669194221496582 ;  /* 0xbe7fff220a0d7423 */ /* 0x000fc8000000000d */
[----:B------:R-:W-:-:S04]  /*0210*/  FFMA R13, R10, R13, 0.33333182334899902344 ;  /* 0x3eaaaa780a0d7423 */ /* 0x000fc8000000000d */
[----:B------:R-:W-:-:S04]  /*0220*/  FFMA R13, R10, R13, -0.5 ;  /* 0xbf0000000a0d7423 */ /* 0x000fc8000000000d */
[----:B------:R-:W-:-:S04]  /*0230*/  FMUL R13, R10, R13 ;  /* 0x0000000d0a0d7220 */ /* 0x000fc80000400000 */
[----:B------:R-:W-:-:S04]  /*0240*/  FFMA R13, R10, R13, R10 ;  /* 0x0000000d0a0d7223 */ /* 0x000fc8000000000a */
[----:B------:R-:W-:Y:S01]  /*0250*/  FFMA R8, R8, 0.69314718246459960938, R13 ;  /* 0x3f31721808087823 */ /* 0x000fe2000000000d */
[C---:B------:R-:W-:Y:S01]  /*0260*/  @P0 FFMA R8, R6.reuse, R9, +INF ;  /* 0x7f80000006080423 */ /* 0x040fe20000000009 */
[----:B------:R-:W-:-:S03]  /*0270*/  FSETP.NEU.AND P0, PT, R6, RZ, PT ;  /* 0x000000ff0600720b */ /* 0x000fc60003f0d000 */
[----:B------:R-:W-:Y:S01]  /*0280*/  FMUL R10, R8, 0.43429449200630187988 ;  /* 0x3ede5bd9080a7820 */ /* 0x000fe20000400000 */
[----:B---3--:R-:W-:Y:S01]  /*0290*/  IMAD.WIDE R8, R7, 0x4, R4 ;  /* 0x0000000407087825 */ /* 0x008fe200078e0204 */
[----:B------:R-:W-:-:S03]  /*02a0*/  IADD3 R7, PT, PT, R0, R7, RZ ;  /* 0x0000000700077210 */ /* 0x000fc60007ffe0ff */
[----:B------:R-:W-:Y:S02]  /*02b0*/  FSEL R11, R10, -INF , P0 ;  /* 0xff8000000a0b7808 */ /* 0x000fe40000000000 */
[----:B------:R-:W-:-:S03]  /*02c0*/  ISETP.GE.AND P0, PT, R7, UR5, PT ;  /* 0x0000000507007c0c */ /* 0x000fc6000bf06270 */
[----:B------:R1:W-:Y:S10]  /*02d0*/  STG.E desc[UR6][R8.64], R11 ;  /* 0x0000000b08007986 */ /* 0x0003f4000c101906 */
[----:B------:R-:W-:Y:S05]  /*02e0*/  @!P0 BRA `(.L_x_26) ;  /* 0xfffffffc00788947 */ /* 0x000fea000383ffff */
[----:B------:R-:W-:Y:S05]  /*02f0*/  EXIT ;  /* 0x000000000000794d */ /* 0x000fea0003800000 */
.L_x_27:
        /* <DEDUP_REMOVED lines=16> */
.L_x_145:


//--------------------- .text.a4c_ln_1pf32        --------------------------
	.section	.text.a4c_ln_1pf32,"ax",@progbits
	.align	128
        .global         a4c_ln_1pf32
        .type           a4c_ln_1pf32,@function
        .size           a4c_ln_1pf32,(.L_x_146 - a4c_ln_1pf32)
        .other          a4c_ln_1pf32,@"STO_CUDA_ENTRY STV_DEFAULT"
a4c_ln_1pf32:
.text.a4c_ln_1pf32:
        /* <DEDUP_REMOVED lines=14> */
.L_x_28:
[----:B01----:R-:W-:-:S05]  /*00e0*/  IMAD.WIDE R8, R7, 0x4, R2 ;  /* 0x0000000407087825 */ /* 0x003fca00078e0202 */
[----:B--2---:R-:W2:Y:S01]  /*00f0*/  LDG.E R6, desc[UR6][R8.64] ;  /* 0x0000000608067981 */ /* 0x004ea2000c1e1900 */
[----:B------:R-:W-:Y:S01]  /*0100*/  HFMA2 R13, -RZ, RZ, 1.625, 0 ;  /* 0x3e800000ff0d7431 */ /* 0x000fe200000001ff */
[----:B------:R-:W-:Y:S01]  /*0110*/  MOV R15, 0x3d39bf78 ;  /* 0x3d39bf78000f7802 */ /* 0x000fe20000000f00 */
[C---:B--2---:R-:W-:Y:S01]  /*0120*/  FADD.RZ R10, R6.reuse, 1 ;  /* 0x3f800000060a7421 */ /* 0x044fe2000000c000 */
[----:B------:R-:W-:-:S04]  /*0130*/  ISETP.GE.U32.AND P0, PT, R6, 0x7f800000, PT ;  /* 0x7f8000000600780c */ /* 0x000fc80003f06070 */
[----:B------:R-:W-:Y:S02]  /*0140*/  IADD3 R10, PT, PT, R10, -0x3f400000, RZ ;  /* 0xc0c000000a0a7810 */ /* 0x000fe40007ffe0ff */
[----:B------:R-:W-:Y:S02]  /*0150*/  ISETP.GT.AND P1, PT, R6, -0x40800000, P0 ;  /* 0xbf8000000600780c */ /* 0x000fe40000724270 */
[----:B------:R-:W-:-:S04]  /*0160*/  LOP3.LUT R11, R10, 0xff800000, RZ, 0xc0, !PT ;  /* 0xff8000000a0b7812 */ /* 0x000fc800078ec0ff */
[----:B------:R-:W-:Y:S02]  /*0170*/  IADD3 R12, PT, PT, -R11, 0x40800000, RZ ;  /* 0x408000000b0c7810 */ /* 0x000fe40007ffe1ff */
[-C--:B------:R-:W-:Y:S02]  /*0180*/  IADD3 R10, PT, PT, R6, -R11.reuse, RZ ;  /* 0x8000000b060a7210 */ /* 0x080fe40007ffe0ff */
[----:B------:R-:W-:Y:S01]  /*0190*/  I2FP.F32.S32 R11, R11 ;  /* 0x0000000b000b7245 */ /* 0x000fe20000201400 */
[----:B------:R-:W-:Y:S01]  /*01a0*/  FFMA R13, R12, R13, -1 ;  /* 0xbf8000000c0d7423 */ /* 0x000fe2000000000d */
[----:B------:R-:W-:-:S03]  /*01b0*/  @P0 MOV R9, 0x7f800000 ;  /* 0x7f80000000090802 */ /* 0x000fc60000000f00 */
[----:B------:R-:W-:Y:S01]  /*01c0*/  FADD R10, R10, R13 ;  /* 0x0000000d0a0a7221 */ /* 0x000fe20000000000 */
[----:B------:R-:W-:-:S03]  /*01d0*/  FMUL R11, R11, 1.1920928955078125e-07 ;  /* 0x340000000b0b7820 */ /* 0x000fc60000400000 */
[----:B------:R-:W-:-:S04]  /*01e0*/  FFMA R13, R10, -R15, 0.10546888411045074463 ;  /* 0x3dd800120a0d7423 */ /* 0x000fc8000000080f */
[----:B------:R-:W-:-:S04]  /*01f0*/  FFMA R13, R10, R13, -0.13229703903198242188 ;  /* 0xbe0778e00a0d7423 */ /* 0x000fc8000000000d */
[----:B------:R-:W-:-:S04]  /*0200*/  FFMA R13, R10, R13, 0.14491446316242218018 ;  /* 0x3e1464750a0d7423 */ /* 0x000fc8000000000d */
[----:B------:R-:W-:-:S04]  /*0210*/  FFMA R13, R10, R13, -0.16641564667224884033 ;  /* 0xbe2a68dd0a0d7423 */ /* 0x000fc8000000000d */
[----:B------:R-:W-:-:S04]  /*0220*/  FFMA R13, R10, R13, 0.19988867640495300293 ;  /* 0x3e4caf9e0a0d7423 */ /* 0x000fc8000000000d */
[----:B------:R-:W-:-:S04]  /*0230*/  FFMA R13, R10, R13, -0.25000196695327758789 ;  /* 0xbe8000420a0d7423 */ /* 0x000fc8000000000d */
[----:B------:R-:W-:-:S04]  /*0240*/  FFMA R13, R10, R13, 0.33333510160446166992 ;  /* 0x3eaaaae60a0d7423 */ /* 0x000fc8000000000d */
[----:B------:R-:W-:-:S04]  /*0250*/  FFMA R13, R10, R13, -0.5 ;  /* 0xbf0000000a0d7423 */ /* 0x000fc8000000000d */
[----:B------:R-:W-:-:S04]  /*0260*/  FMUL R13, R10, R13 ;  /* 0x0000000d0a0d7220 */ /* 0x000fc80000400000 */
[----:B------:R-:W-:-:S04]  /*0270*/  FFMA R10, R10, R13, R10 ;  /* 0x0000000d0a0a7223 */ /* 0x000fc8000000000a */
[----:B------:R-:W-:Y:S01]  /*0280*/  FFMA R11, R11, 0.69314718246459960938, R10 ;  /* 0x3f3172180b0b7823 */ /* 0x000fe2000000000a */
[C---:B------:R-:W-:Y:S01]  /*0290*/  @P1 FFMA R11, R6.reuse, R9, +INF ;  /* 0x7f800000060b1423 */ /* 0x040fe20000000009 */
[----:B------:R-:W-:Y:S01]  /*02a0*/  @P0 FSETP.NEU.AND P1, PT, R6, RZ, PT ;  /* 0x000000ff0600020b */ /* 0x000fe20003f2d000 */
[----:B---3--:R-:W-:Y:S01]  /*02b0*/  IMAD.WIDE R8, R7, 0x4, R4 ;  /* 0x0000000407087825 */ /* 0x008fe200078e0204 */
[----:B------:R-:W-:Y:S02]  /*02c0*/  IADD3 R7, PT, PT, R0, R7, RZ ;  /* 0x0000000700077210 */ /* 0x000fe40007ffe0ff */
[----:B------:R-:W-:Y:S02]  /*02d0*/  @P0 FSEL R11, R11, -RZ, P1 ;  /* 0x800000ff0b0b0208 */ /* 0x000fe40000800000 */
[----:B----4-:R-:W-:-:S03]  /*02e0*/  ISETP.GE.AND P0, PT, R7, UR5, PT ;  /* 0x0000000507007c0c */ /* 0x010fc6000bf06270 */
[----:B------:R1:W-:Y:S10]  /*02f0*/  STG.E desc[UR6][R8.64], R11 ;  /* 0x0000000b08007986 */ /* 0x0003f4000c101906 */
[----:B------:R-:W-:Y:S05]  /*0300*/  @!P0 BRA `(.L_x_28) ;  /* 0xfffffffc00748947 */ /* 0x000fea000383ffff */
[----:B------:R-:W-:Y:S05]  /*0310*/  EXIT ;  /* 0x000000000000794d */ /* 0x000fea0003800000 */
.L_x_29:
        /* <DEDUP_REMOVED lines=14> */
.L_x_146:


//--------------------- .text.a4c_lnf32           --------------------------
	.section	.text.a4c_lnf32,"ax",@progbits
	.align	128
        .global         a4c_lnf32
        .type           a4c_lnf32,@function
        .size           a4c_lnf32,(.L_x_147 - a4c_lnf32)
        .other          a4c_lnf32,@"STO_CUDA_ENTRY STV_DEFAULT"
a4c_lnf32:
.text.a4c_lnf32:
        /* <DEDUP_REMOVED lines=13> */
.L_x_30:
        /* <DEDUP_REMOVED lines=34> */
.L_x_31:
        /* <DEDUP_REMOVED lines=9> */
.L_x_147:


//--------------------- .text.a4c_atanhf32        --------------------------
	.section	.text.a4c_atanhf32,"ax",@progbits
	.align	128
        .global         a4c_atanhf32
        .type           a4c_atanhf32,@function
        .size           a4c_atanhf32,(.L_x_148 - a4c_atanhf32)
        .other          a4c_atanhf32,@"STO_CUDA_ENTRY STV_DEFAULT"
a4c_atanhf32:
.text.a4c_atanhf32:
        /* <DEDUP_REMOVED lines=14> */
.L_x_32:
[----:B01----:R-:W-:-:S05]  /*00e0*/  IMAD.WIDE R10, R7, 0x4, R2 ;  /* 0x00000004070a7825 */ /* 0x003fca00078e0202 */
[----:B--2---:R-:W2:Y:S02]  /*00f0*/  LDG.E R6, desc[UR6][R10.64] ;  /* 0x000000060a067981 */ /* 0x004ea4000c1e1900 */
[C---:B--2---:R-:W-:Y:S01]  /*0100*/  FADD R9, -|R6|.reuse, 1 ;  /* 0x3f80000006097421 */ /* 0x044fe20000000300 */
[----:B------:R-:W-:-:S05]  /*0110*/  FSETP.GT.AND P0, PT, |R6|, 8.50705917302346158658e+37, PT ;  /* 0x7e8000000600780b */ /* 0x000fca0003f04200 */
[----:B------:R-:W0:Y:S02]  /*0120*/  MUFU.RCP R9, R9 ;  /* 0x0000000900097308 */ /* 0x000e240000001000 */
[----:B0-----:R-:W-:Y:S01]  /*0130*/  FADD R13, R9, R9 ;  /* 0x00000009090d7221 */ /* 0x001fe20000000000 */
[----:B------:R-:W-:-:S03]  /*0140*/  MOV R9, 0x3d39bf78 ;  /* 0x3d39bf7800097802 */ /* 0x000fc60000000f00 */
[----:B------:R-:W-:-:S05]  /*0150*/  FMUL R8, |R6|, R13 ;  /* 0x0000000d06087220 */ /* 0x000fca0000400200 */
[----:B------:R-:W-:-:S04]  /*0160*/  FSEL R8, R8, -2, !P0 ;  /* 0xc000000008087808 */ /* 0x000fc80004000000 */
[C---:B------:R-:W-:Y:S01]  /*0170*/  ISETP.GE.U32.AND P0, PT, R8.reuse, 0x7f800000, PT ;  /* 0x7f8000000800780c */ /* 0x040fe20003f06070 */
[----:B------:R-:W-:-:S03]  /*0180*/  FADD.RZ R12, R8, 1 ;  /* 0x3f800000080c7421 */ /* 0x000fc6000000c000 */
[----:B------:R-:W-:Y:S02]  /*0190*/  ISETP.GT.AND P1, PT, R8, -0x40800000, P0 ;  /* 0xbf8000000800780c */ /* 0x000fe40000724270 */
[----:B------:R-:W-:-:S04]  /*01a0*/  IADD3 R12, PT, PT, R12, -0x3f400000, RZ ;  /* 0xc0c000000c0c7810 */ /* 0x000fc80007ffe0ff */
[----:B------:R-:W-:Y:S01]  /*01b0*/  LOP3.LUT R13, R12, 0xff800000, RZ, 0xc0, !PT ;  /* 0xff8000000c0d7812 */ /* 0x000fe200078ec0ff */
[----:B------:R-:W-:-:S03]  /*01c0*/  HFMA2 R12, -RZ, RZ, 1.625, 0 ;  /* 0x3e800000ff0c7431 */ /* 0x000fc600000001ff */
[----:B------:R-:W-:Y:S02]  /*01d0*/  IADD3 R11, PT, PT, -R13, 0x40800000, RZ ;  /* 0x408000000d0b7810 */ /* 0x000fe40007ffe1ff */
[-C--:B------:R-:W-:Y:S02]  /*01e0*/  IADD3 R10, PT, PT, R8, -R13.reuse, RZ ;  /* 0x8000000d080a7210 */ /* 0x080fe40007ffe0ff */
[----:B------:R-:W-:Y:S01]  /*01f0*/  I2FP.F32.S32 R13, R13 ;  /* 0x0000000d000d7245 */ /* 0x000fe20000201400 */
[----:B------:R-:W-:-:S04]  /*0200*/  FFMA R11, R11, R12, -1 ;  /* 0xbf8000000b0b7423 */ /* 0x000fc8000000000c */
[----:B------:R-:W-:Y:S01]  /*0210*/  FMUL R13, R13, 1.1920928955078125e-07 ;  /* 0x340000000d0d7820 */ /* 0x000fe20000400000 */
[----:B------:R-:W-:Y:S01]  /*0220*/  FADD R10, R10, R11 ;  /* 0x0000000b0a0a7221 */ /* 0x000fe20000000000 */
[----:B------:R-:W-:-:S03]  /*0230*/  HFMA2 R11, -RZ, RZ, 1.75, 0 ;  /* 0x3f000000ff0b7431 */ /* 0x000fc600000001ff */
[----:B------:R-:W-:-:S04]  /*0240*/  FFMA R9, R10, -R9, 0.10546888411045074463 ;  /* 0x3dd800120a097423 */ /* 0x000fc80000000809 */
[----:B------:R-:W-:Y:S01]  /*0250*/  FFMA R9, R10, R9, -0.13229703903198242188 ;  /* 0xbe0778e00a097423 */ /* 0x000fe20000000009 */
[----:B------:R-:W-:-:S03]  /*0260*/  LOP3.LUT R11, R11, 0x80000000, R6, 0xb8, !PT ;  /* 0x800000000b0b7812 */ /* 0x000fc600078eb806 */
[----:B------:R-:W-:-:S04]  /*0270*/  FFMA R9, R10, R9, 0.14491446316242218018 ;  /* 0x3e1464750a097423 */ /* 0x000fc80000000009 */
[----:B------:R-:W-:-:S04]  /*0280*/  FFMA R9, R10, R9, -0.16641564667224884033 ;  /* 0xbe2a68dd0a097423 */ /* 0x000fc80000000009 */
[----:B------:R-:W-:-:S04]  /*0290*/  FFMA R9, R10, R9, 0.19988867640495300293 ;  /* 0x3e4caf9e0a097423 */ /* 0x000fc80000000009 */
[----:B------:R-:W-:-:S04]  /*02a0*/  FFMA R9, R10, R9, -0.25000196695327758789 ;  /* 0xbe8000420a097423 */ /* 0x000fc80000000009 */
[----:B------:R-:W-:-:S04]  /*02b0*/  FFMA R9, R10, R9, 0.33333510160446166992 ;  /* 0x3eaaaae60a097423 */ /* 0x000fc80000000009 */
[----:B------:R-:W-:-:S04]  /*02c0*/  FFMA R9, R10, R9, -0.5 ;  /* 0xbf0000000a097423 */ /* 0x000fc80000000009 */
[----:B------:R-:W-:-:S04]  /*02d0*/  FMUL R9, R10, R9 ;  /* 0x000000090a097220 */ /* 0x000fc80000400000 */
[----:B------:R-:W-:Y:S01]  /*02e0*/  FFMA R10, R10, R9, R10 ;  /* 0x000000090a0a7223 */ /* 0x000fe2000000000a */
[----:B------:R-:W-:-:S03]  /*02f0*/  @P0 MOV R9, 0x7f800000 ;  /* 0x7f80000000090802 */ /* 0x000fc60000000f00 */
[----:B------:R-:W-:Y:S02]  /*0300*/  FFMA R10, R13, 0.69314718246459960938, R10 ;  /* 0x3f3172180d0a7823 */ /* 0x000fe4000000000a */
[C---:B------:R-:W-:Y:S01]  /*0310*/  @P1 FFMA R10, R8.reuse, R9, +INF ;  /* 0x7f800000080a1423 */ /* 0x040fe20000000009 */
[----:B------:R-:W-:Y:S01]  /*0320*/  @P0 FSETP.NEU.AND P1, PT, R8, RZ, PT ;  /* 0x000000ff0800020b */ /* 0x000fe20003f2d000 */
[----:B---3--:R-:W-:Y:S01]  /*0330*/  IMAD.WIDE R8, R7, 0x4, R4 ;  /* 0x0000000407087825 */ /* 0x008fe200078e0204 */
[----:B------:R-:W-:Y:S02]  /*0340*/  IADD3 R7, PT, PT, R0, R7, RZ ;  /* 0x0000000700077210 */ /* 0x000fe40007ffe0ff */
[----:B------:R-:W-:Y:S02]  /*0350*/  @P0 FSEL R10, R10, -RZ, P1 ;  /* 0x800000ff0a0a0208 */ /* 0x000fe40000800000 */
[----:B----4-:R-:W-:-:S03]  /*0360*/  ISETP.GE.AND P0, PT, R7, UR5, PT ;  /* 0x0000000507007c0c */ /* 0x010fc6000bf06270 */
[----:B------:R-:W-:-:S05]  /*0370*/  FMUL R11, R11, R10 ;  /* 0x0000000a0b0b7220 */ /* 0x000fca0000400000 */
[----:B------:R1:W-:Y:S05]  /*0380*/  STG.E desc[UR6][R8.64], R11 ;  /* 0x0000000b08007986 */ /* 0x0003ea000c101906 */
[----:B------:R-:W-:Y:S05]  /*0390*/  @!P0 BRA `(.L_x_32) ;  /* 0xfffffffc00508947 */ /* 0x000fea000383ffff */
[----:B------:R-:W-:Y:S05]  /*03a0*/  EXIT ;  /* 0x000000000000794d */ /* 0x000fea0003800000 */
.L_x_33:
        /* <DEDUP_REMOVED lines=13> */
.L_x_148:


//--------------------- .text.a4c_asinhf32        --------------------------
	.section	.text.a4c_asinhf32,"ax",@progbits
	.align	128
        .global         a4c_asinhf32
        .type           a4c_asinhf32,@function
        .size           a4c_asinhf32,(.L_x_149 - a4c_asinhf32)
        .other          a4c_asinhf32,@"STO_CUDA_ENTRY STV_DEFAULT"
a4c_asinhf32:
.text.a4c_asinhf32:
        /* <DEDUP_REMOVED lines=14> */
.L_x_34:
[----:B01----:R-:W-:-:S05]  /*00e0*/  IMAD.WIDE R10, R7, 0x4, R2 ;  /* 0x00000004070a7825 */ /* 0x003fca00078e0202 */
[----:B--2---:R0:W2:Y:S02]  /*00f0*/  LDG.E R6, desc[UR6][R10.64] ;  /* 0x000000060a067981 */ /* 0x0040a4000c1e1900 */
[----:B0-----:R-:W-:Y:S02]  /*0100*/  HFMA2 R11, -RZ, RZ, 1.625, 0 ;  /* 0x3e800000ff0b7431 */ /* 0x001fe400000001ff */
[C---:B--2---:R-:W-:Y:S01]  /*0110*/  FFMA R9, R6.reuse, R6, 1 ;  /* 0x3f80000006097423 */ /* 0x044fe20000000006 */
[----:B------:R-:W-:-:S03]  /*0120*/  FSETP.GT.AND P0, PT, |R6|, 8388608, PT ;  /* 0x4b0000000600780b */ /* 0x000fc60003f04200 */
[----:B------:R-:W0:Y:S02]  /*0130*/  MUFU.RSQ R8, R9 ;  /* 0x0000000900087308 */ /* 0x000e240000001400 */
[----:B0-----:R-:W-:-:S06]  /*0140*/  FFMA R12, R9, R8, 1 ;  /* 0x3f800000090c7423 */ /* 0x001fcc0000000008 */
[----:B------:R0:W1:Y:S02]  /*0150*/  MUFU.RCP R13, R12 ;  /* 0x0000000c000d7308 */ /* 0x0000640000001000 */
[----:B0-----:R-:W-:Y:S01]  /*0160*/  MOV R12, 0x3d39bf78 ;  /* 0x3d39bf78000c7802 */ /* 0x001fe20000000f00 */
[----:B-1----:R-:W-:-:S04]  /*0170*/  FMUL R13, |R6|, R13 ;  /* 0x0000000d060d7220 */ /* 0x002fc80000400200 */
[----:B------:R-:W-:-:S05]  /*0180*/  FFMA R13, |R6|, R13, |R6| ;  /* 0x0000000d060d7223 */ /* 0x000fca0000000606 */
[----:B------:R-:W-:-:S04]  /*0190*/  FSEL R8, |R6|, R13, P0 ;  /* 0x0000000d06087208 */ /* 0x000fc80000000200 */
[C---:B------:R-:W-:Y:S01]  /*01a0*/  ISETP.GE.U32.AND P1, PT, R8.reuse, 0x7f800000, PT ;  /* 0x7f8000000800780c */ /* 0x040fe20003f26070 */
[----:B------:R-:W-:-:S03]  /*01b0*/  FADD.RZ R13, R8, 1 ;  /* 0x3f800000080d7421 */ /* 0x000fc6000000c000 */
[----:B------:R-:W-:Y:S02]  /*01c0*/  ISETP.GT.AND P2, PT, R8, -0x40800000, P1 ;  /* 0xbf8000000800780c */ /* 0x000fe40000f44270 */
[----:B------:R-:W-:-:S04]  /*01d0*/  IADD3 R13, PT, PT, R13, -0x3f400000, RZ ;  /* 0xc0c000000d0d7810 */ /* 0x000fc80007ffe0ff */
[----:B------:R-:W-:-:S04]  /*01e0*/  LOP3.LUT R13, R13, 0xff800000, RZ, 0xc0, !PT ;  /* 0xff8000000d0d7812 */ /* 0x000fc800078ec0ff */
[----:B------:R-:W-:Y:S02]  /*01f0*/  IADD3 R10, PT, PT, -R13, 0x40800000, RZ ;  /* 0x408000000d0a7810 */ /* 0x000fe40007ffe1ff */
[-C--:B------:R-:W-:Y:S02]  /*0200*/  IADD3 R9, PT, PT, R8, -R13.reuse, RZ ;  /* 0x8000000d08097210 */ /* 0x080fe40007ffe0ff */
[----:B------:R-:W-:Y:S01]  /*0210*/  I2FP.F32.S32 R13, R13 ;  /* 0x0000000d000d7245 */ /* 0x000fe20000201400 */
[----:B------:R-:W-:-:S04]  /*0220*/  FFMA R10, R10, R11, -1 ;  /* 0xbf8000000a0a7423 */ /* 0x000fc8000000000b */
        /* <DEDUP_REMOVED lines=18> */
[----:B------:R-:W-:-:S05]  /*0350*/  @P1 FSEL R10, R10, -RZ, P2 ;  /* 0x800000ff0a0a1208 */ /* 0x000fca0001000000 */
[----:B------:R-:W-:Y:S01]  /*0360*/  @P0 FADD R10, R10, 0.69314718246459960938 ;  /* 0x3f3172180a0a0421 */ /* 0x000fe20000000000 */
[----:B------:R-:W-:-:S04]  /*0370*/  FSETP.NAN.AND P0, PT, |R6|, |R6|, PT ;  /* 0x400000060600720b */ /* 0x000fc80003f08200 */
[----:B------:R-:W-:-:S04]  /*0380*/  LOP3.LUT R6, R10, 0x80000000, R6, 0xb8, !PT ;  /* 0x800000000a067812 */ /* 0x000fc800078eb806 */
[----:B------:R-:W-:Y:S02]  /*0390*/  FSEL R11, R6, R10, !P0 ;  /* 0x0000000a060b7208 */ /* 0x000fe40004000000 */
[----:B----4-:R-:W-:-:S03]  /*03a0*/  ISETP.GE.AND P0, PT, R7, UR5, PT ;  /* 0x0000000507007c0c */ /* 0x010fc6000bf06270 */
[----:B------:R1:W-:Y:S10]  /*03b0*/  STG.E desc[UR6][R8.64], R11 ;  /* 0x0000000b08007986 */ /* 0x0003f4000c101906 */
[----:B------:R-:W-:Y:S05]  /*03c0*/  @!P0 BRA `(.L_x_34) ;  /* 0xfffffffc00448947 */ /* 0x000fea000383ffff */
[----:B------:R-:W-:Y:S05]  /*03d0*/  EXIT ;  /* 0x000000000000794d */ /* 0x000fea0003800000 */
.L_x_35:
        /* <DEDUP_REMOVED lines=10> */
.L_x_149:


//--------------------- .text.a4c_acoshf32        --------------------------
	.section	.text.a4c_acoshf32,"ax",@progbits
	.align	128
        .global         a4c_acoshf32
        .type           a4c_acoshf32,@function
        .size           a4c_acoshf32,(.L_x_150 - a4c_acoshf32)
        .other          a4c_acoshf32,@"STO_CUDA_ENTRY STV_DEFAULT"
a4c_acoshf32:
.text.a4c_acoshf32:
        /* <DEDUP_REMOVED lines=14> */
.L_x_36:
[----:B01----:R-:W-:-:S06]  /*00e0*/  IMAD.WIDE R8, R7, 0x4, R2 ;  /* 0x0000000407087825 */ /* 0x003fcc00078e0202 */
[----:B--2---:R-:W2:Y:S02]  /*00f0*/  LDG.E R8, desc[UR6][R8.64] ;  /* 0x0000000608087981 */ /* 0x004ea4000c1e1900 */
[C---:B--2---:R-:W-:Y:S01]  /*0100*/  FFMA R10, R8.reuse, R8, -1 ;  /* 0xbf800000080a7423 */ /* 0x044fe20000000008 */
[----:B------:R-:W-:-:S03]  /*0110*/  FADD R15, R8, -1 ;  /* 0xbf800000080f7421 */ /* 0x000fc60000000000 */
[----:B------:R-:W0:Y:S01]  /*0120*/  MUFU.RSQ R11, R10 ;  /* 0x0000000a000b7308 */ /* 0x000e220000001400 */
[C---:B------:R-:W-:Y:S02]  /*0130*/  FSETP.NEU.AND P1, PT, R10.reuse, RZ, PT ;  /* 0x000000ff0a00720b */ /* 0x040fe40003f2d000 */
[----:B------:R-:W-:Y:S01]  /*0140*/  ISETP.GT.U32.AND P0, PT, R15, 0x4b000000, PT ;  /* 0x4b0000000f00780c */ /* 0x000fe20003f04070 */
[----:B0-----:R-:W-:Y:S01]  /*0150*/  FMUL R13, R10, R11 ;  /* 0x0000000b0a0d7220 */ /* 0x001fe20000400000 */
[----:B------:R-:W-:-:S03]  /*0160*/  FMUL R6, R11, 0.5 ;  /* 0x3f0000000b067820 */ /* 0x000fc60000400000 */
[----:B------:R-:W-:-:S04]  /*0170*/  FFMA R11, -R13, R13, R10 ;  /* 0x0000000d0d0b7223 */ /* 0x000fc8000000010a */
[----:B------:R-:W-:Y:S01]  /*0180*/  FFMA R6, R6, R11, R13 ;  /* 0x0000000b06067223 */ /* 0x000fe2000000000d */
[----:B------:R-:W-:Y:S01]  /*0190*/  HFMA2 R11, -RZ, RZ, 1.625, 0 ;  /* 0x3e800000ff0b7431 */ /* 0x000fe200000001ff */
[----:B------:R-:W-:-:S03]  /*01a0*/  MOV R13, 0x3d39bf78 ;  /* 0x3d39bf78000d7802 */ /* 0x000fc60000000f00 */
[----:B------:R-:W-:-:S04]  /*01b0*/  FSEL R6, R6, RZ, P1 ;  /* 0x000000ff06067208 */ /* 0x000fc80000800000 */
[----:B------:R-:W-:-:S05]  /*01c0*/  FSEL R6, R6, -1.0000001192092895508, !P0 ;  /* 0xbf80000106067808 */ /* 0x000fca0004000000 */
[----:B------:R-:W-:-:S04]  /*01d0*/  FADD R6, R15, R6 ;  /* 0x000000060f067221 */ /* 0x000fc80000000000 */
[C---:B------:R-:W-:Y:S01]  /*01e0*/  FADD.RZ R8, R6.reuse, 1 ;  /* 0x3f80000006087421 */ /* 0x040fe2000000c000 */
[----:B------:R-:W-:-:S04]  /*01f0*/  ISETP.GE.U32.AND P1, PT, R6, 0x7f800000, PT ;  /* 0x7f8000000600780c */ /* 0x000fc80003f26070 */
[----:B------:R-:W-:Y:S02]  /*0200*/  IADD3 R8, PT, PT, R8, -0x3f400000, RZ ;  /* 0xc0c0000008087810 */ /* 0x000fe40007ffe0ff */
[----:B------:R-:W-:Y:S02]  /*0210*/  ISETP.GT.AND P2, PT, R6, -0x40800000, P1 ;  /* 0xbf8000000600780c */ /* 0x000fe40000f44270 */
        /* <DEDUP_REMOVED lines=20> */
[----:B------:R-:W-:-:S04]  /*0360*/  @P1 FSETP.NEU.AND P2, PT, R6, RZ, PT ;  /* 0x000000ff0600120b */ /* 0x000fc80003f4d000 */
[----:B------:R-:W-:-:S04]  /*0370*/  @P1 FSEL R8, R8, -RZ, P2 ;  /* 0x800000ff08081208 */ /* 0x000fc80001000000 */
[----:B------:R-:W-:Y:S01]  /*0380*/  MOV R11, R8 ;  /* 0x00000008000b7202 */ /* 0x000fe20000000f00 */
[----:B---3--:R-:W-:Y:S01]  /*0390*/  IMAD.WIDE R8, R7, 0x4, R4 ;  /* 0x0000000407087825 */ /* 0x008fe200078e0204 */
[----:B------:R-:W-:-:S03]  /*03a0*/  IADD3 R7, PT, PT, R0, R7, RZ ;  /* 0x0000000700077210 */ /* 0x000fc60007ffe0ff */
[----:B------:R-:W-:Y:S01]  /*03b0*/  @P0 FADD R11, R11, 0.69314718246459960938 ;  /* 0x3f3172180b0b0421 */ /* 0x000fe20000000000 */
[----:B----4-:R-:W-:-:S04]  /*03c0*/  ISETP.GE.AND P0, PT, R7, UR5, PT ;  /* 0x0000000507007c0c */ /* 0x010fc8000bf06270 */
[----:B------:R1:W-:Y:S09]  /*03d0*/  STG.E desc[UR6][R8.64], R11 ;  /* 0x0000000b08007986 */ /* 0x0003f2000c101906 */
[----:B------:R-:W-:Y:S05]  /*03e0*/  @!P0 BRA `(.L_x_36) ;  /* 0xfffffffc003c8947 */ /* 0x000fea000383ffff */
[----:B------:R-:W-:Y:S05]  /*03f0*/  EXIT ;  /* 0x000000000000794d */ /* 0x000fea0003800000 */
.L_x_37:
        /* <DEDUP_REMOVED lines=16> */
.L_x_150:


//--------------------- .text.a4c_tanhf32         --------------------------
	.section	.text.a4c_tanhf32,"ax",@progbits
	.align	128
        .global         a4c_tanhf32
        .type           a4c_tanhf32,@function
        .size           a4c_tanhf32,(.L_x_151 - a4c_tanhf32)
        .other          a4c_tanhf32,@"STO_CUDA_ENTRY STV_DEFAULT"
a4c_tanhf32:
.text.a4c_tanhf32:
        /* <DEDUP_REMOVED lines=10> */
[----:B------:R-:W-:Y:S01]  /*00a0*/  MOV R9, R0 ;  /* 0x0000000000097202 */ /* 0x000fe20000000f00 */
[----:B------:R-:W2:Y:S05]  /*00b0*/  LDCU.64 UR6, c[0x0][0x358] ;  /* 0x00006b00ff0677ac */ /* 0x000eaa0008000a00 */
[----:B------:R-:W3:Y:S01]  /*00c0*/  LDC.64 R4, c[0x0][0x380] ;  /* 0x0000e000ff047b82 */ /* 0x000ee20000000a00 */
[----:B-1----:R-:W-:-:S07]  /*00d0*/  IMAD R8, R8, UR4, RZ ;  /* 0x0000000408087c24 */ /* 0x002fce000f8e02ff */
.L_x_38:
[----:B0-----:R-:W-:-:S05]  /*00e0*/  IMAD.WIDE R6, R9, 0x4, R2 ;  /* 0x0000000409067825 */ /* 0x001fca00078e0202 */
[----:B--2---:R-:W2:Y:S01]  /*00f0*/  LDG.E R10, desc[UR6][R6.64] ;  /* 0x00000006060a7981 */ /* 0x004ea2000c1e1900 */
[----:B------:R-:W-:Y:S01]  /*0100*/  HFMA2 R14, -RZ, RZ, 1.125, -9232 ;  /* 0x3c80f082ff0e7431 */ /* 0x000fe200000001ff */
[----:B------:R-:W-:Y:S01]  /*0110*/  MOV R12, 0x3f800000 ;  /* 0x3f800000000c7802 */ /* 0x000fe20000000f00 */
[C---:B--2---:R-:W-:Y:S01]  /*0120*/  FMUL R0, |R10|.reuse, 2.8853900432586669922 ;  /* 0x4038aa3b0a007820 */ /* 0x044fe20000400200 */
[C---:B------:R-:W-:Y:S01]  /*0130*/  FMUL R13, R10.reuse, R10 ;  /* 0x0000000a0a0d7220 */ /* 0x040fe20000400000 */
[C---:B------:R-:W-:Y:S02]  /*0140*/  FSETP.GE.AND P1, PT, |R10|.reuse, 0.60000002384185791016, PT ;  /* 0x3f19999a0a00780b */ /* 0x040fe40003f26200 */
[----:B------:R-:W-:Y:S01]  /*0150*/  FSETP.GE.AND P0, PT, |R10|, 9.010913848876953125, PT ;  /* 0x41102cb40a00780b */ /* 0x000fe20003f06200 */
[C---:B------:R-:W-:Y:S01]  /*0160*/  FFMA R14, R13.reuse, R14, -0.052303962409496307373 ;  /* 0xbd563cae0d0e7423 */ /* 0x040fe2000000000e */
[----:B------:R-:W0:Y:S03]  /*0170*/  MUFU.EX2 R0, R0 ;  /* 0x0000000000007308 */ /* 0x000e260000000800 */
[----:B------:R-:W-:Y:S01]  /*0180*/  FFMA R14, R13, R14, 0.1331529766321182251 ;  /* 0x3e0859410d0e7423 */ /* 0x000fe2000000000e */
[----:B0-----:R-:W-:-:S03]  /*0190*/  FADD R11, R0, 1 ;  /* 0x3f800000000b7421 */ /* 0x001fc60000000000 */
[----:B------:R-:W-:-:S04]  /*01a0*/  FFMA R0, R13, R14, -0.33332768082618713379 ;  /* 0xbeaaa9ed0d007423 */ /* 0x000fc8000000000e */
[----:B------:R-:W-:Y:S01]  /*01b0*/  FFMA R13, R13, R0, RZ ;  /* 0x000000000d0d7223 */ /* 0x000fe200000000ff */
[----:B------:R-:W0:Y:S02]  /*01c0*/  MUFU.RCP R11, R11 ;  /* 0x0000000b000b7308 */ /* 0x000e240000001000 */
[----:B0-----:R-:W-:-:S05]  /*01d0*/  FFMA R12, R11, -2, R12 ;  /* 0xc00000000b0c7823 */ /* 0x001fca000000000c */
[----:B------:R-:W-:-:S04]  /*01e0*/  FSEL R7, R12, 1, !P0 ;  /* 0x3f8000000c077808 */ /* 0x000fc80004000000 */
[----:B------:R-:W-:Y:S01]  /*01f0*/  LOP3.LUT R11, R7, 0x80000000, R10, 0xb8, !PT ;  /* 0x80000000070b7812 */ /* 0x000fe200078eb80a */
[----:B---3--:R-:W-:-:S04]  /*0200*/  IMAD.WIDE R6, R9, 0x4, R4 ;  /* 0x0000000409067825 */ /* 0x008fc800078e0204 */
[----:B------:R-:W-:Y:S01]  /*0210*/  @!P1 FFMA R11, R10, R13, R10 ;  /* 0x0000000d0a0b9223 */ /* 0x000fe2000000000a */
[----:B------:R-:W-:-:S04]  /*0220*/  IADD3 R9, PT, PT, R8, R9, RZ ;  /* 0x0000000908097210 */ /* 0x000fc80007ffe0ff */
[----:B------:R1:W-:Y:S01]  /*0230*/  STG.E desc[UR6][R6.64], R11 ;  /* 0x0000000b06007986 */ /* 0x0003e2000c101906 */
[----:B------:R-:W-:-:S13]  /*0240*/  ISETP.GE.AND P0, PT, R9, UR5, PT ;  /* 0x0000000509007c0c */ /* 0x000fda000bf06270 */
[----:B-1----:R-:W-:Y:S05]  /*0250*/  @!P0 BRA `(.L_x_38) ;  /* 0xfffffffc00a08947 */ /* 0x002fea000383ffff */
[----:B------:R-:W-:Y:S05]  /*0260*/  EXIT ;  /* 0x000000000000794d */ /* 0x000fea0003800000 */
.L_x_39:
        /* <DEDUP_REMOVED lines=9> */
.L_x_151:


//--------------------- .text.a4c_sinhf32         --------------------------
	.section	.text.a4c_sinhf32,"ax",@progbits
	.align	128
        .global         a4c_sinhf32
        .type           a4c_sinhf32,@function
        .size           a4c_sinhf32,(.L_x_152 - a4c_sinhf32)
        .other          a4c_sinhf32,@"STO_CUDA_ENTRY STV_DEFAULT"
a4c_sinhf32:
.text.a4c_sinhf32:
        /* <DEDUP_REMOVED lines=13> */
.L_x_40:
[----:B0-----:R-:W-:-:S05]  /*00d0*/  IMAD.WIDE R8, R7, 0x4, R2 ;  /* 0x0000000407087825 */ /* 0x001fca00078e0202 */
[----:B--2---:R0:W2:Y:S01]  /*00e0*/  LDG.E R6, desc[UR6][R8.64] ;  /* 0x0000000608067981 */ /* 0x0040a2000c1e1900 */
[----:B------:R-:W-:Y:S01]  /*00f0*/  HFMA2 R11, -RZ, RZ, 3.4921875, 0 ;  /* 0x42fc0000ff0b7431 */ /* 0x000fe200000001ff */
[----:B0-----:R-:W-:Y:S01]  /*0100*/  MOV R9, 0x363d0ada ;  /* 0x363d0ada00097802 */ /* 0x001fe20000000f00 */
[----:B--2---:R-:W-:-:S06]  /*0110*/  FMUL R10, |R6|, 1.4426950216293334961 ;  /* 0x3fb8aa3b060a7820 */ /* 0x004fcc0000400200 */
[----:B------:R-:W0:Y:S02]  /*0120*/  FRND.TRUNC R10, R10 ;  /* 0x0000000a000a7307 */ /* 0x000e24000020d000 */
[----:B0-----:R-:W-:Y:S02]  /*0130*/  FSETP.GT.AND P0, PT, |R10|, 126, PT ;  /* 0x42fc00000a00780b */ /* 0x001fe40003f04200 */
[----:B------:R-:W-:-:S04]  /*0140*/  LOP3.LUT R11, R11, 0x80000000, R10, 0xb8, !PT ;  /* 0x800000000b0b7812 */ /* 0x000fc800078eb80a */
[----:B------:R-:W-:Y:S01]  /*0150*/  FSEL R11, R11, R10, P0 ;  /* 0x0000000a0b0b7208 */ /* 0x000fe20000000000 */
[C---:B------:R-:W-:Y:S01]  /*0160*/  FMUL R10, R6.reuse, R6 ;  /* 0x00000006060a7220 */ /* 0x040fe20000400000 */
[----:B------:R-:W-:-:S03]  /*0170*/  FSETP.GE.AND P0, PT, |R6|, 1, PT ;  /* 0x3f8000000600780b */ /* 0x000fc60003f06200 */
[----:B------:R-:W-:Y:S01]  /*0180*/  FFMA R12, R11, -0.69314718246459960938, |R6| ;  /* 0xbf3172180b0c7823 */ /* 0x000fe20000000406 */
[----:B------:R-:W-:-:S03]  /*0190*/  FFMA R9, R10, R9, 0.00019836159481201320887 ;  /* 0x394fff490a097423 */ /* 0x000fc60000000009 */
[C---:B------:R-:W-:Y:S01]  /*01a0*/  FFMA R12, R11.reuse, 1.9046542121259335545e-09, R12 ;  /* 0x3102e3080b0c7823 */ /* 0x040fe2000000000c */
[----:B------:R-:W-:Y:S01]  /*01b0*/  FADD R11, R11, 12583037 ;  /* 0x4b40007d0b0b7421 */ /* 0x000fe20000000000 */
[----:B------:R-:W-:Y:S02]  /*01c0*/  FFMA R13, R10, R9, 0.0083333496004343032837 ;  /* 0x3c08889a0a0d7423 */ /* 0x000fe40000000009 */
[----:B------:R-:W-:Y:S02]  /*01d0*/  FMUL R12, R12, 1.4426950216293334961 ;  /* 0x3fb8aa3b0c0c7820 */ /* 0x000fe40000400000 */
[----:B------:R-:W-:Y:S01]  /*01e0*/  SHF.L.U32 R11, R11, 0x17, RZ ;  /* 0x000000170b0b7819 */ /* 0x000fe200000006ff */
[----:B------:R-:W-:-:S03]  /*01f0*/  FFMA R13, R10, R13, 0.16666667163372039795 ;  /* 0x3e2aaaab0a0d7423 */ /* 0x000fc6000000000d */
[----:B------:R-:W0:Y:S01]  /*0200*/  MUFU.EX2 R12, R12 ;  /* 0x0000000c000c7308 */ /* 0x000e220000000800 */
[----:B------:R-:W-:Y:S01]  /*0210*/  FMUL R13, R10, R13 ;  /* 0x0000000d0a0d7220 */ /* 0x000fe20000400000 */
[----:B0-----:R-:W-:-:S06]  /*0220*/  FMUL R11, R11, R12 ;  /* 0x0000000c0b0b7220 */ /* 0x001fcc0000400000 */
[----:B------:R-:W0:Y:S02]  /*0230*/  MUFU.RCP R8, R11 ;  /* 0x0000000b00087308 */ /* 0x000e240000001000 */
[----:B0-----:R-:W-:-:S04]  /*0240*/  FMUL.FTZ R8, R8, -0.125 ;  /* 0xbe00000008087820 */ /* 0x001fc80000410000 */
[----:B------:R-:W-:-:S05]  /*0250*/  FFMA R9, R11, 2, R8 ;  /* 0x400000000b097823 */ /* 0x000fca0000000008 */
        /* <DEDUP_REMOVED lines=8> */
.L_x_41:
        /* <DEDUP_REMOVED lines=10> */
.L_x_152:


//--------------------- .text.a4c_coshf32         --------------------------
	.section	.text.a4c_coshf32,"ax",@progbits
	.align	128
        .global         a4c_coshf32
        .type           a4c_coshf32,@function
        .size           a4c_coshf32,(.L_x_153 - a4c_coshf32)
        .other          a4c_coshf32,@"STO_CUDA_ENTRY STV_DEFAULT"
a4c_coshf32:
.text.a4c_coshf32:
        /* <DEDUP_REMOVED lines=13> */
.L_x_42:
[----:B01----:R-:W-:-:S06]  /*00d0*/  IMAD.WIDE R6, R0, 0x4, R2 ;  /* 0x0000000400067825 */ /* 0x003fcc00078e0202 */
[----:B--2---:R-:W2:Y:S01]  /*00e0*/  LDG.E R6, desc[UR6][R6.64] ;  /* 0x0000000606067981 */ /* 0x004ea2000c1e1900 */
[----:B------:R-:W-:Y:S02]  /*00f0*/  HFMA2 R11, -RZ, RZ, 3.4921875, 0 ;  /* 0x42fc0000ff0b7431 */ /* 0x000fe400000001ff */
[----:B--2---:R-:W-:-:S06]  /*0100*/  FMUL R8, |R6|, 1.4426950216293334961 ;  /* 0x3fb8aa3b06087820 */ /* 0x004fcc0000400200 */
[----:B------:R-:W0:Y:S02]  /*0110*/  FRND.TRUNC R8, R8 ;  /* 0x0000000800087307 */ /* 0x000e24000020d000 */
[----:B0-----:R-:W-:Y:S02]  /*0120*/  FSETP.GT.AND P0, PT, |R8|, 126, PT ;  /* 0x42fc00000800780b */ /* 0x001fe40003f04200 */
[----:B------:R-:W-:-:S04]  /*0130*/  LOP3.LUT R11, R11, 0x80000000, R8, 0xb8, !PT ;  /* 0x800000000b0b7812 */ /* 0x000fc800078eb808 */
[----:B------:R-:W-:-:S05]  /*0140*/  FSEL R11, R11, R8, P0 ;  /* 0x000000080b0b7208 */ /* 0x000fca0000000000 */
[----:B------:R-:W-:Y:S01]  /*0150*/  FFMA R10, R11, -0.69314718246459960938, |R6| ;  /* 0xbf3172180b0a7823 */ /* 0x000fe20000000406 */
[----:B---3--:R-:W-:Y:S01]  /*0160*/  IMAD.WIDE R6, R0, 0x4, R4 ;  /* 0x0000000400067825 */ /* 0x008fe200078e0204 */
[----:B------:R-:W-:-:S03]  /*0170*/  IADD3 R0, PT, PT, R9, R0, RZ ;  /* 0x0000000009007210 */ /* 0x000fc60007ffe0ff */
[C---:B------:R-:W-:Y:S01]  /*0180*/  FFMA R10, R11.reuse, 1.9046542121259335545e-09, R10 ;  /* 0x3102e3080b0a7823 */ /* 0x040fe2000000000a */
[----:B------:R-:W-:Y:S01]  /*0190*/  FADD R11, R11, 12583037 ;  /* 0x4b40007d0b0b7421 */ /* 0x000fe20000000000 */
[----:B------:R-:W-:Y:S02]  /*01a0*/  ISETP.GE.AND P0, PT, R0, UR5, PT ;  /* 0x0000000500007c0c */ /* 0x000fe4000bf06270 */
[----:B------:R-:W-:Y:S02]  /*01b0*/  FMUL R10, R10, 1.4426950216293334961 ;  /* 0x3fb8aa3b0a0a7820 */ /* 0x000fe40000400000 */
[----:B------:R-:W-:-:S04]  /*01c0*/  SHF.L.U32 R11, R11, 0x17, RZ ;  /* 0x000000170b0b7819 */ /* 0x000fc800000006ff */
[----:B------:R-:W0:Y:S02]  /*01d0*/  MUFU.EX2 R10, R10 ;  /* 0x0000000a000a7308 */ /* 0x000e240000000800 */
[----:B0-----:R-:W-:-:S06]  /*01e0*/  FMUL R11, R11, R10 ;  /* 0x0000000a0b0b7220 */ /* 0x001fcc0000400000 */
[----:B------:R-:W0:Y:S02]  /*01f0*/  MUFU.RCP R8, R11 ;  /* 0x0000000b00087308 */ /* 0x000e240000001000 */
[----:B0-----:R-:W-:-:S04]  /*0200*/  FMUL.FTZ R8, R8, 0.125 ;  /* 0x3e00000008087820 */ /* 0x001fc80000410000 */
[----:B------:R-:W-:-:S05]  /*0210*/  FFMA R13, R11, 2, R8 ;  /* 0x400000000b0d7823 */ /* 0x000fca0000000008 */
[----:B------:R1:W-:Y:S01]  /*0220*/  STG.E desc[UR6][R6.64], R13 ;  /* 0x0000000d06007986 */ /* 0x0003e2000c101906 */
[----:B------:R-:W-:Y:S05]  /*0230*/  @!P0 BRA `(.L_x_42) ;  /* 0xfffffffc00a48947 */ /* 0x000fea000383ffff */
[----:B------:R-:W-:Y:S05]  /*0240*/  EXIT ;  /* 0x000000000000794d */ /* 0x000fea0003800000 */
.L_x_43:
        /* <DEDUP_REMOVED lines=11> */
.L_x_153:


//--------------------- .text.a4c_atan2f32        --------------------------
	.section	.text.a4c_atan2f32,"ax",@progbits
	.align	128
        .global         a4c_atan2f32
        .type           a4c_atan2f32,@function
        .size           a4c_atan2f32,(.L_x_135 - a4c_atan2f32)
        .other          a4c_atan2f32,@"STO_CUDA_ENTRY STV_DEFAULT"
a4c_atan2f32:
.text.a4c_atan2f32:
        /* <DEDUP_REMOVED lines=15> */
.L_x_46:
[----:B01----:R-:W-:-:S04]  /*00f0*/  IMAD.WIDE R12, R11, 0x4, R4 ;  /* 0x000000040b0c7825 */ /* 0x003fc800078e0204 */
[----:B---3--:R-:W-:Y:S02]  /*0100*/  IMAD.WIDE R14, R11, 0x4, R6 ;  /* 0x000000040b0e7825 */ /* 0x008fe400078e0206 */
[----:B--2---:R-:W2:Y:S04]  /*0110*/  LDG.E R13, desc[UR6][R12.64] ;  /* 0x000000060c0d7981 */ /* 0x004ea8000c1e1900 */
[----:B------:R-:W2:Y:S01]  /*0120*/  LDG.E R10, desc[UR6][R14.64] ;  /* 0x000000060e0a7981 */ /* 0x000ea2000c1e1900 */
[----:B------:R-:W-:Y:S01]  /*0130*/  BSSY.RECONVERGENT B0, `(.L_x_44) ;  /* 0x000000f000007945 */ /* 0x000fe20003800200 */
[----:B--2---:R-:W-:-:S04]  /*0140*/  FSETP.GT.AND P2, PT, |R10|, |R13|, PT ;  /* 0x4000000d0a00720b */ /* 0x004fc80003f44200 */
[----:B------:R-:W-:-:S04]  /*0150*/  FSEL R3, |R10|, |R13|, P2 ;  /* 0x4000000d0a037208 */ /* 0x000fc80001000200 */
[----:B------:R-:W0:Y:S01]  /*0160*/  MUFU.RCP R16, R3 ;  /* 0x0000000300107308 */ /* 0x000e220000001000 */
[----:B------:R-:W-:-:S07]  /*0170*/  FSEL R0, |R13|, |R10|, P2 ;  /* 0x4000000a0d007208 */ /* 0x000fce0001000200 */
[----:B------:R-:W1:Y:S01]  /*0180*/  FCHK P0, R0, R3 ;  /* 0x0000000300007302 */ /* 0x000e620000000000 */
[----:B0-----:R-:W-:-:S04]  /*0190*/  FFMA R17, -R3, R16, 1 ;  /* 0x3f80000003117423 */ /* 0x001fc80000000110 */
[----:B------:R-:W-:-:S04]  /*01a0*/  FFMA R17, R16, R17, R16 ;  /* 0x0000001110117223 */ /* 0x000fc80000000010 */
[----:B------:R-:W-:-:S04]  /*01b0*/  FFMA R16, R0, R17, RZ ;  /* 0x0000001100107223 */ /* 0x000fc800000000ff */
[----:B------:R-:W-:-:S04]  /*01c0*/  FFMA R18, -R3, R16, R0 ;  /* 0x0000001003127223 */ /* 0x000fc80000000100 */
[----:B------:R-:W-:Y:S01]  /*01d0*/  FFMA R16, R17, R18, R16 ;  /* 0x0000001211107223 */ /* 0x000fe20000000010 */
[----:B-1----:R-:W-:Y:S06]  /*01e0*/  @!P0 BRA `(.L_x_45) ;  /* 0x00000000000c8947 */ /* 0x002fec0003800000 */
[----:B------:R-:W-:-:S07]  /*01f0*/  MOV R12, 0x210 ;  /* 0x00000210000c7802 */ /* 0x000fce0000000f00 */
[----:B----4-:R-:W-:Y:S05]  /*0200*/  CALL.REL.NOINC `($__internal_2_$__cuda_sm3x_div_rn_noftz_f32_slowpath) ;  /* 0x00000000008c7944 */ /* 0x010fea0003c00000 */
[----:B------:R-:W-:-:S07]  /*0210*/  IMAD.MOV.U32 R16, RZ, RZ, R0 ;  /* 0x000000ffff107224 */ /* 0x000fce00078e0000 */
.L_x_45:
[----:B----4-:R-:W-:Y:S05]  /*0220*/  BSYNC.RECONVERGENT B0 ;  /* 0x0000000000007941 */ /* 0x010fea0003800200 */
.L_x_44:
[----:B------:R-:W-:Y:S02]  /*0230*/  IMAD.MOV.U32 R15, RZ, RZ, 0x3b33710b ;  /* 0x3b33710bff0f7424 */ /* 0x000fe400078e00ff */
[----:B------:R-:W-:Y:S01]  /*0240*/  FMUL R0, R16, R16 ;  /* 0x0000001010007220 */ /* 0x000fe20000400000 */
[----:B------:R-:W-:Y:S01]  /*0250*/  IMAD.MOV.U32 R12, RZ, RZ, 0x3f6ee581 ;  /* 0x3f6ee581ff0c7424 */ /* 0x000fe200078e00ff */
[C---:B------:R-:W-:Y:S02]  /*0260*/  ISETP.GE.AND P0, PT, R13.reuse, RZ, PT ;  /* 0x000000ff0d00720c */ /* 0x040fe40003f06270 */
[C---:B------:R-:W-:Y:S01]  /*0270*/  FFMA R15, R0.reuse, R15, -0.015681877732276916504 ;  /* 0xbc807748000f7423 */ /* 0x040fe2000000000f */
[----:B------:R-:W-:Y:S02]  /*0280*/  FSETP.NEU.AND P3, PT, |R13|, |R10|, PT ;  /* 0x4000000a0d00720b */ /* 0x000fe40003f6d200 */
[----:B------:R-:W-:Y:S01]  /*0290*/  FSETP.NEU.AND P1, PT, R3, RZ, PT ;  /* 0x000000ff0300720b */ /* 0x000fe20003f2d000 */
[----:B------:R-:W-:-:S04]  /*02a0*/  FFMA R15, R0, R15, 0.042200751602649688721 ;  /* 0x3d2cdab2000f7423 */ /* 0x000fc8000000000f */
[----:B------:R-:W-:-:S04]  /*02b0*/  FFMA R15, R0, R15, -0.074792981147766113281 ;  /* 0xbd992d10000f7423 */ /* 0x000fc8000000000f */
[----:B------:R-:W-:-:S04]  /*02c0*/  FFMA R15, R0, R15, 0.10640415549278259277 ;  /* 0x3dd9ea6c000f7423 */ /* 0x000fc8000000000f */
[----:B------:R-:W-:-:S04]  /*02d0*/  FFMA R15, R0, R15, -0.14207722246646881104 ;  /* 0xbe117cb1000f7423 */ /* 0x000fc8000000000f */
[----:B------:R-:W-:-:S04]  /*02e0*/  FFMA R15, R0, R15, 0.19993925094604492188 ;  /* 0x3e4cbce0000f7423 */ /* 0x000fc8000000000f */
[----:B------:R-:W-:-:S04]  /*02f0*/  FFMA R15, R0, R15, -0.33333197236061096191 ;  /* 0xbeaaaa7d000f7423 */ /* 0x000fc8000000000f */
[----:B------:R-:W-:-:S04]  /*0300*/  FMUL R15, R0, R15 ;  /* 0x0000000f000f7220 */ /* 0x000fc80000400000 */
[----:B------:R-:W-:-:S04]  /*0310*/  FFMA R15, R15, R16, R16 ;  /* 0x000000100f0f7223 */ /* 0x000fc80000000010 */
[C---:B------:R-:W-:Y:S01]  /*0320*/  FFMA R0, R12.reuse, 1.6832555532455444336, -R15 ;  /* 0x3fd774eb0c007823 */ /* 0x040fe2000000080f */
[----:B------:R-:W-:-:S04]  /*0330*/  FSEL R12, R12, 1.8663789033889770508, P2 ;  /* 0x3feee5810c0c7808 */ /* 0x000fc80001000000 */
[-C--:B------:R-:W-:Y:S01]  /*0340*/  FSEL R17, R0, R15.reuse, P2 ;  /* 0x0000000f00117208 */ /* 0x080fe20001000000 */
[----:B------:R-:W-:Y:S01]  /*0350*/  IMAD.MOV.U32 R0, RZ, RZ, 0x4016cbe4 ;  /* 0x4016cbe4ff007424 */ /* 0x000fe200078e00ff */
[----:B------:R-:W-:-:S05]  /*0360*/  FSEL R15, R15, -R15, P2 ;  /* 0x8000000f0f0f7208 */ /* 0x000fca0001000000 */
[----:B------:R-:W-:Y:S01]  /*0370*/  @!P0 FFMA R17, R12, 1.6832555532455444336, R15 ;  /* 0x3fd774eb0c118823 */ /* 0x000fe2000000000f */
[----:B------:R-:W-:Y:S01]  /*0380*/  @!P3 FSEL R17, R0, 0.78539818525314331055, !P0 ;  /* 0x3f490fdb0011b808 */ /* 0x000fe20004000000 */
[----:B------:R-:W-:Y:S01]  /*0390*/  FADD R0, |R10|, |R13| ;  /* 0x4000000d0a007221 */ /* 0x000fe20000000200 */
[----:B------:R-:W-:Y:S01]  /*03a0*/  @!P1 FSEL R17, RZ, 3.1415927410125732422, P0 ;  /* 0x40490fdbff119808 */ /* 0x000fe20000000000 */
[----:B------:R-:W-:-:S03]  /*03b0*/  IMAD.WIDE R12, R11, 0x4, R8 ;  /* 0x000000040b0c7825 */ /* 0x000fc600078e0208 */
[----:B------:R-:W-:Y:S01]  /*03c0*/  FSETP.NAN.AND P0, PT, R0, R0, PT ;  /* 0x000000000000720b */ /* 0x000fe20003f08000 */
[----:B------:R-:W-:Y:S01]  /*03d0*/  IMAD.IADD R11, R2, 0x1, R11 ;  /* 0x00000001020b7824 */ /* 0x000fe200078e020b */
[----:B------:R-:W-:-:S04]  /*03e0*/  LOP3.LUT R17, R17, 0x80000000, R10, 0xb8, !PT ;  /* 0x8000000011117812 */ /* 0x000fc800078eb80a */
[----:B------:R-:W-:Y:S02]  /*03f0*/  FSEL R17, R0, R17, P0 ;  /* 0x0000001100117208 */ /* 0x000fe40000000000 */
[----:B------:R-:W-:-:S03]  /*0400*/  ISETP.GE.AND P0, PT, R11, UR5, PT ;  /* 0x000000050b007c0c */ /* 0x000fc6000bf06270 */
[----:B------:R1:W-:Y:S10]  /*0410*/  STG.E desc[UR6][R12.64], R17 ;  /* 0x000000110c007986 */ /* 0x0003f4000c101906 */
[----:B------:R-:W-:Y:S05]  /*0420*/  @!P0 BRA `(.L_x_46) ;  /* 0xfffffffc00308947 */ /* 0x000fea000383ffff */
[----:B------:R-:W-:Y:S05]  /*0430*/  EXIT ;  /* 0x000000000000794d */ /* 0x000fea0003800000 */
        .weak           $__internal_2_$__cuda_sm3x_div_rn_noftz_f32_slowpath
        .type           $__internal_2_$__cuda_sm3x_div_rn_noftz_f32_slowpath,@function
        .size           $__internal_2_$__cuda_sm3x_div_rn_noftz_f32_slowpath,(.L_x_135 - $__internal_2_$__cuda_sm3x_div_rn_noftz_f32_slowpath)
$__internal_2_$__cuda_sm3x_div_rn_noftz_f32_slowpath:
[--C-:B------:R-:W-:Y:S01]  /*0440*/  SHF.R.U32.HI R14, RZ, 0x17, R3.reuse ;  /* 0x00000017ff0e7819 */ /* 0x100fe20000011603 */
[----:B------:R-:W-:Y:S01]  /*0450*/  BSSY.RECONVERGENT B1, `(.L_x_47) ;  /* 0x0000064000017945 */ /* 0x000fe20003800200 */
[--C-:B------:R-:W-:Y:S01]  /*0460*/  SHF.R.U32.HI R15, RZ, 0x17, R0.reuse ;  /* 0x00000017ff0f7819 */ /* 0x100fe20000011600 */
[----:B------:R-:W-:Y:S01]  /*0470*/  IMAD.MOV.U32 R16, RZ, RZ, R0 ;  /* 0x000000ffff107224 */ /* 0x000fe200078e0000 */
[----:B------:R-:W-:Y:S01]  /*0480*/  LOP3.LUT R14, R14, 0xff, RZ, 0xc0, !PT ;  /* 0x000000ff0e0e7812 */ /* 0x000fe200078ec0ff */
[----:B------:R-:W-:Y:S01]  /*0490*/  IMAD.MOV.U32 R17, RZ, RZ, R3 ;  /* 0x000000ffff117224 */ /* 0x000fe200078e0003 */
[----:B------:R-:W-:-:S03]  /*04a0*/  LOP3.LUT R19, R15, 0xff, RZ, 0xc0, !PT ;  /* 0x000000ff0f137812 */ /* 0x000fc600078ec0ff */
[----:B------:R-:W-:Y:S02]  /*04b0*/  VIADD R20, R14, 0xffffffff ;  /* 0xffffffff0e147836 */ /* 0x000fe40000000000 */
[----:B------:R-:W-:-:S03]  /*04c0*/  VIADD R18, R19, 0xffffffff ;  /* 0xffffffff13127836 */ /* 0x000fc60000000000 */
[----:B------:R-:W-:-:S04]  /*04d0*/  ISETP.GT.U32.AND P0, PT, R20, 0xfd, PT ;  /* 0x000000fd1400780c */ /* 0x000fc80003f04070 */
[----:B------:R-:W-:-:S13]  /*04e0*/  ISETP.GT.U32.OR P0, PT, R18, 0xfd, P0 ;  /* 0x000000fd1200780c */ /* 0x000fda0000704470 */
[----:B------:R-:W-:Y:S01]  /*04f0*/  @!P0 IMAD.MOV.U32 R15, RZ, RZ, RZ ;  /* 0x000000ffff0f8224 */ /* 0x000fe200078e00ff */
[----:B------:R-:W-:Y:S06]  /*0500*/  @!P0 BRA `(.L_x_48) ;  /* 0x00000000005c8947 */ /* 0x000fec0003800000 */
[----:B------:R-:W-:Y:S02]  /*0510*/  FSETP.GTU.FTZ.AND P1, PT, |R3|, +INF , PT ;  /* 0x7f8000000300780b */ /* 0x000fe40003f3c200 */
[----:B------:R-:W-:-:S04]  /*0520*/  FSETP.GTU.FTZ.AND P0, PT, |R0|, +INF , PT ;  /* 0x7f8000000000780b */ /* 0x000fc80003f1c200 */
[----:B------:R-:W-:-:S13]  /*0530*/  PLOP3.LUT P0, PT, P0, P1, PT, 0xf8, 0x8f ;  /* 0x00000000008f781c */ /* 0x000fda0000703f70 */
[----:B------:R-:W-:Y:S05]  /*0540*/  @P0 BRA `(.L_x_49) ;  /* 0x00000004004c0947 */ /* 0x000fea0003800000 */
[----:B------:R-:W-:-:S13]  /*0550*/  LOP3.LUT P0, RZ, R17, 0x7fffffff, R16, 0xc8, !PT ;  /* 0x7fffffff11ff7812 */ /* 0x000fda000780c810 */
[----:B------:R-:W-:Y:S05]  /*0560*/  @!P0 BRA `(.L_x_50) ;  /* 0x00000004003c8947 */ /* 0x000fea0003800000 */
[C---:B------:R-:W-:Y:S02]  /*0570*/  FSETP.NEU.FTZ.AND P3, PT, |R0|.reuse, +INF , PT ;  /* 0x7f8000000000780b */ /* 0x040fe40003f7d200 */
[----:B------:R-:W-:Y:S02]  /*0580*/  FSETP.NEU.FTZ.AND P1, PT, |R3|, +INF , PT ;  /* 0x7f8000000300780b */ /* 0x000fe40003f3d200 */
[----:B------:R-:W-:-:S11]  /*0590*/  FSETP.NEU.FTZ.AND P0, PT, |R0|, +INF , PT ;  /* 0x7f8000000000780b */ /* 0x000fd60003f1d200 */
[----:B------:R-:W-:Y:S05]  /*05a0*/  @!P1 BRA !P3, `(.L_x_50) ;  /* 0x00000004002c9947 */ /* 0x000fea0005800000 */
[----:B------:R-:W-:-:S04]  /*05b0*/  LOP3.LUT P3, RZ, R16, 0x7fffffff, RZ, 0xc0, !PT ;  /* 0x7fffffff10ff7812 */ /* 0x000fc8000786c0ff */
[----:B------:R-:W-:-:S13]  /*05c0*/  PLOP3.LUT P1, PT, P1, P3, PT, 0x2f, 0xf2 ;  /* 0x0000000000f2781c */ /* 0x000fda0000f26577 */
[----:B------:R-:W-:Y:S05]  /*05d0*/  @P1 BRA `(.L_x_51) ;  /* 0x0000000400181947 */ /* 0x000fea0003800000 */
[----:B------:R-:W-:-:S04]  /*05e0*/  LOP3.LUT P1, RZ, R17, 0x7fffffff, RZ, 0xc0, !PT ;  /* 0x7fffffff11ff7812 */ /* 0x000fc8000782c0ff */
[----:B------:R-:W-:-:S13]  /*05f0*/  PLOP3.LUT P0, PT, P0, P1, PT, 0x2f, 0xf2 ;  /* 0x0000000000f2781c */ /* 0x000fda0000702577 */
[----:B------:R-:W-:Y:S05]  /*0600*/  @P0 BRA `(.L_x_52) ;  /* 0x0000000400000947 */ /* 0x000fea0003800000 */
[----:B------:R-:W-:Y:S02]  /*0610*/  ISETP.GE.AND P0, PT, R18, RZ, PT ;  /* 0x000000ff1200720c */ /* 0x000fe40003f06270 */
[----:B------:R-:W-:-:S11]  /*0620*/  ISETP.GE.AND P1, PT, R20, RZ, PT ;  /* 0x000000ff1400720c */ /* 0x000fd60003f26270 */
[----:B------:R-:W-:Y:S02]  /*0630*/  @P0 IMAD.MOV.U32 R15, RZ, RZ, RZ ;  /* 0x000000ffff0f0224 */ /* 0x000fe400078e00ff */
[----:B------:R-:W-:Y:S01]  /*0640*/  @!P0 FFMA R16, R0, 1.84467440737095516160e+19, RZ ;  /* 0x5f80000000108823 */ /* 0x000fe200000000ff */
[----:B------:R-:W-:Y:S02]  /*0650*/  @!P0 IMAD.MOV.U32 R15, RZ, RZ, -0x40 ;  /* 0xffffffc0ff0f8424 */ /* 0x000fe400078e00ff */
[----:B------:R-:W-:Y:S02]  /*0660*/  @!P1 FFMA R17, R3, 1.84467440737095516160e+19, RZ ;  /* 0x5f80000003119823 */ /* 0x000fe400000000ff */
[----:B------:R-:W-:-:S07]  /*0670*/  @!P1 VIADD R15, R15, 0x40 ;  /* 0x000000400f0f9836 */ /* 0x000fce0000000000 */
.L_x_48:
[----:B------:R-:W-:Y:S01]  /*0680*/  LEA R0, R14, 0xc0800000, 0x17 ;  /* 0xc08000000e007811 */ /* 0x000fe200078eb8ff */
[----:B------:R-:W-:Y:S01]  /*0690*/  VIADD R19, R19, 0xffffff81 ;  /* 0xffffff8113137836 */ /* 0x000fe20000000000 */
[----:B------:R-:W-:Y:S03]  /*06a0*/  BSSY.RECONVERGENT B2, `(.L_x_53) ;  /* 0x0000035000027945 */ /* 0x000fe60003800200 */
[----:B------:R-:W-:Y:S02]  /*06b0*/  IMAD.IADD R18, R17, 0x1, -R0 ;  /* 0x0000000111127824 */ /* 0x000fe400078e0a00 */
[C---:B------:R-:W-:Y:S02]  /*06c0*/  IMAD R0, R19.reuse, -0x800000, R16 ;  /* 0xff80000013007824 */ /* 0x040fe400078e0210 */
[----:B------:R0:W1:Y:S01]  /*06d0*/  MUFU.RCP R17, R18 ;  /* 0x0000001200117308 */ /* 0x0000620000001000 */
[----:B------:R-:W-:Y:S01]  /*06e0*/  FADD.FTZ R21, -R18, -RZ ;  /* 0x800000ff12157221 */ /* 0x000fe20000010100 */
[----:B0-----:R-:W-:-:S05]  /*06f0*/  IADD3 R18, PT, PT, R19, 0x7f, -R14 ;  /* 0x0000007f13127810 */ /* 0x001fca0007ffe80e */
[----:B------:R-:W-:Y:S02]  /*0700*/  IMAD.IADD R15, R18, 0x1, R15 ;  /* 0x00000001120f7824 */ /* 0x000fe400078e020f */
[----:B-1----:R-:W-:-:S04]  /*0710*/  FFMA R20, R17, R21, 1 ;  /* 0x3f80000011147423 */ /* 0x002fc80000000015 */
[----:B------:R-:W-:-:S04]  /*0720*/  FFMA R17, R17, R20, R17 ;  /* 0x0000001411117223 */ /* 0x000fc80000000011 */
[----:B------:R-:W-:-:S04]  /*0730*/  FFMA R16, R0, R17, RZ ;  /* 0x0000001100107223 */ /* 0x000fc800000000ff */
[----:B------:R-:W-:-:S04]  /*0740*/  FFMA R20, R21, R16, R0 ;  /* 0x0000001015147223 */ /* 0x000fc80000000000 */
[----:B------:R-:W-:-:S04]  /*0750*/  FFMA R16, R17, R20, R16 ;  /* 0x0000001411107223 */ /* 0x000fc80000000010 */
[----:B------:R-:W-:-:S04]  /*0760*/  FFMA R21, R21, R16, R0 ;  /* 0x0000001015157223 */ /* 0x000fc80000000000 */
[----:B------:R-:W-:-:S05]  /*0770*/  FFMA R0, R17, R21, R16 ;  /* 0x0000001511007223 */ /* 0x000fca0000000010 */
[----:B------:R-:W-:-:S04]  /*0780*/  SHF.R.U32.HI R14, RZ, 0x17, R0 ;  /* 0x00000017ff0e7819 */ /* 0x000fc80000011600 */
[----:B------:R-:W-:-:S05]  /*0790*/  LOP3.LUT R14, R14, 0xff, RZ, 0xc0, !PT ;  /* 0x000000ff0e0e7812 */ /* 0x000fca00078ec0ff */
[----:B------:R-:W-:-:S04]  /*07a0*/  IMAD.IADD R18, R14, 0x1, R15 ;  /* 0x000000010e127824 */ /* 0x000fc800078e020f */
[----:B------:R-:W-:-:S05]  /*07b0*/  VIADD R14, R18, 0xffffffff ;  /* 0xffffffff120e7836 */ /* 0x000fca0000000000 */
[----:B------:R-:W-:-:S13]  /*07c0*/  ISETP.GE.U32.AND P0, PT, R14, 0xfe, PT ;  /* 0x000000fe0e00780c */ /* 0x000fda0003f06070 */
[----:B------:R-:W-:Y:S05]  /*07d0*/  @!P0 BRA `(.L_x_54) ;  /* 0x0000000000808947 */ /* 0x000fea0003800000 */
[----:B------:R-:W-:-:S13]  /*07e0*/  ISETP.GT.AND P0, PT, R18, 0xfe, PT ;  /* 0x000000fe1200780c */ /* 0x000fda0003f04270 */
[----:B------:R-:W-:Y:S05]  /*07f0*/  @P0 BRA `(.L_x_55) ;  /* 0x00000000006c0947 */ /* 0x000fea0003800000 */
[----:B------:R-:W-:-:S13]  /*0800*/  ISETP.GE.AND P0, PT, R18, 0x1, PT ;  /* 0x000000011200780c */ /* 0x000fda0003f06270 */
[----:B------:R-:W-:Y:S05]  /*0810*/  @P0 BRA `(.L_x_56) ;  /* 0x0000000000740947 */ /* 0x000fea0003800000 */
[----:B------:R-:W-:Y:S02]  /*0820*/  ISETP.GE.AND P0, PT, R18, -0x18, PT ;  /* 0xffffffe81200780c */ /* 0x000fe40003f06270 */
[----:B------:R-:W-:-:S11]  /*0830*/  LOP3.LUT R0, R0, 0x80000000, RZ, 0xc0, !PT ;  /* 0x8000000000007812 */ /* 0x000fd600078ec0ff */
[----:B------:R-:W-:Y:S05]  /*0840*/  @!P0 BRA `(.L_x_56) ;  /* 0x0000000000688947 */ /* 0x000fea0003800000 */
[CCC-:B------:R-:W-:Y:S01]  /*0850*/  FFMA.RZ R14, R17.reuse, R21.reuse, R16.reuse ;  /* 0x00000015110e7223 */ /* 0x1c0fe2000000c010 */
[C---:B------:R-:W-:Y:S02]  /*0860*/  ISETP.NE.AND P3, PT, R18.reuse, RZ, PT ;  /* 0x000000ff1200720c */ /* 0x040fe40003f65270 */
[----:B------:R-:W-:Y:S02]  /*0870*/  ISETP.NE.AND P1, PT, R18, RZ, PT ;  /* 0x000000ff1200720c */ /* 0x000fe40003f25270 */
[----:B------:R-:W-:Y:S01]  /*0880*/  LOP3.LUT R15, R14, 0x7fffff, RZ, 0xc0, !PT ;  /* 0x007fffff0e0f7812 */ /* 0x000fe200078ec0ff */
[CCC-:B------:R-:W-:Y:S01]  /*0890*/  FFMA.RP R14, R17.reuse, R21.reuse, R16.reuse ;  /* 0x00000015110e7223 */ /* 0x1c0fe20000008010 */
[----:B------:R-:W-:Y:S01]  /*08a0*/  FFMA.RM R17, R17, R21, R16 ;  /* 0x0000001511117223 */ /* 0x000fe20000004010 */
[----:B------:R-:W-:Y:S01]  /*08b0*/  VIADD R16, R18, 0x20 ;  /* 0x0000002012107836 */ /* 0x000fe20000000000 */
[----:B------:R-:W-:Y:S01]  /*08c0*/  LOP3.LUT R15, R15, 0x800000, RZ, 0xfc, !PT ;  /* 0x008000000f0f7812 */ /* 0x000fe200078efcff */
[----:B------:R-:W-:-:S02]  /*08d0*/  IMAD.MOV R18, RZ, RZ, -R18 ;  /* 0x000000ffff127224 */ /* 0x000fc400078e0a12 */
[----:B------:R-:W-:Y:S02]  /*08e0*/  FSETP.NEU.FTZ.AND P0, PT, R14, R17, PT ;  /* 0x000000110e00720b */ /* 0x000fe40003f1d000 */
[----:B------:R-:W-:Y:S02]  /*08f0*/  SHF.L.U32 R16, R15, R16, RZ ;  /* 0x000000100f107219 */ /* 0x000fe400000006ff */
[----:B------:R-:W-:Y:S02]  /*0900*/  SEL R14, R18, RZ, P3 ;  /* 0x000000ff120e7207 */ /* 0x000fe40001800000 */
[----:B------:R-:W-:Y:S02]  /*0910*/  ISETP.NE.AND P1, PT, R16, RZ, P1 ;  /* 0x000000ff1000720c */ /* 0x000fe40000f25270 */
[----:B------:R-:W-:Y:S02]  /*0920*/  SHF.R.U32.HI R14, RZ, R14, R15 ;  /* 0x0000000eff0e7219 */ /* 0x000fe4000001160f */
[----:B------:R-:W-:-:S02]  /*0930*/  PLOP3.LUT P0, PT, P0, P1, PT, 0xf8, 0x8f ;  /* 0x00000000008f781c */ /* 0x000fc40000703f70 */
[----:B------:R-:W-:Y:S02]  /*0940*/  SHF.R.U32.HI R16, RZ, 0x1, R14 ;  /* 0x00000001ff107819 */ /* 0x000fe4000001160e */
[----:B------:R-:W-:-:S04]  /*0950*/  SEL R15, RZ, 0x1, !P0 ;  /* 0x00000001ff0f7807 */ /* 0x000fc80004000000 */
[----:B------:R-:W-:-:S04]  /*0960*/  LOP3.LUT R15, R15, 0x1, R16, 0xf8, !PT ;  /* 0x000000010f0f7812 */ /* 0x000fc800078ef810 */
[----:B------:R-:W-:-:S05]  /*0970*/  LOP3.LUT R15, R15, R14, RZ, 0xc0, !PT ;  /* 0x0000000e0f0f7212 */ /* 0x000fca00078ec0ff */
[----:B------:R-:W-:-:S05]  /*0980*/  IMAD.IADD R15, R16, 0x1, R15 ;  /* 0x00000001100f7824 */ /* 0x000fca00078e020f */
[----:B------:R-:W-:Y:S01]  /*0990*/  LOP3.LUT R0, R15, R0, RZ, 0xfc, !PT ;  /* 0x000000000f007212 */ /* 0x000fe200078efcff */
[----:B------:R-:W-:Y:S06]  /*09a0*/  BRA `(.L_x_56) ;  /* 0x0000000000107947 */ /* 0x000fec0003800000 */
.L_x_55:
[----:B------:R-:W-:-:S04]  /*09b0*/  LOP3.LUT R0, R0, 0x80000000, RZ, 0xc0, !PT ;  /* 0x8000000000007812 */ /* 0x000fc800078ec0ff */
[----:B------:R-:W-:Y:S01]  /*09c0*/  LOP3.LUT R0, R0, 0x7f800000, RZ, 0xfc, !PT ;  /* 0x7f80000000007812 */ /* 0x000fe200078efcff */
[----:B------:R-:W-:Y:S06]  /*09d0*/  BRA `(.L_x_56) ;  /* 0x0000000000047947 */ /* 0x000fec0003800000 */
.L_x_54:
[----:B------:R-:W-:-:S07]  /*09e0*/  IMAD R0, R15, 0x800000, R0 ;  /* 0x008000000f007824 */ /* 0x000fce00078e0200 */
.L_x_56:
[----:B------:R-:W-:Y:S05]  /*09f0*/  BSYNC.RECONVERGENT B2 ;  /* 0x0000000000027941 */ /* 0x000fea0003800200 */
.L_x_53:
[----:B------:R-:W-:Y:S05]  /*0a00*/  BRA `(.L_x_57) ;  /* 0x0000000000207947 */ /* 0x000fea0003800000 */
.L_x_52:
[----:B------:R-:W-:-:S04]  /*0a10*/  LOP3.LUT R0, R17, 0x80000000, R16, 0x48, !PT ;  /* 0x8000000011007812 */ /* 0x000fc800078e4810 */
[----:B------:R-:W-:Y:S01]  /*0a20*/  LOP3.LUT R0, R0, 0x7f800000, RZ, 0xfc, !PT ;  /* 0x7f80000000007812 */ /* 0x000fe200078efcff */
[----:B------:R-:W-:Y:S06]  /*0a30*/  BRA `(.L_x_57) ;  /* 0x0000000000147947 */ /* 0x000fec0003800000 */
.L_x_51:
[----:B------:R-:W-:Y:S01]  /*0a40*/  LOP3.LUT R0, R17, 0x80000000, R16, 0x48, !PT ;  /* 0x8000000011007812 */ /* 0x000fe200078e4810 */
[----:B------:R-:W-:Y:S06]  /*0a50*/  BRA `(.L_x_57) ;  /* 0x00000000000c7947 */ /* 0x000fec0003800000 */
.L_x_50:
[----:B------:R-:W0:Y:S01]  /*0a60*/  MUFU.RSQ R0, -QNAN ;  /* 0xffc0000000007908 */ /* 0x000e220000001400 */
[----:B------:R-:W-:Y:S05]  /*0a70*/  BRA `(.L_x_57) ;  /* 0x0000000000047947 */ /* 0x000fea0003800000 */
.L_x_49:
[----:B------:R-:W-:-:S07]  /*0a80*/  FADD.FTZ R0, R0, R3 ;  /* 0x0000000300007221 */ /* 0x000fce0000010000 */
.L_x_57:
[----:B------:R-:W-:Y:S05]  /*0a90*/  BSYNC.RECONVERGENT B1 ;  /* 0x0000000000017941 */ /* 0x000fea0003800200 */
.L_x_47:
[----:B------:R-:W-:Y:S02]  /*0aa0*/  IMAD.MOV.U32 R14, RZ, RZ, R12 ;  /* 0x000000ffff0e7224 */ /* 0x000fe400078e000c */
[----:B------:R-:W-:-:S04]  /*0ab0*/  IMAD.MOV.U32 R15, RZ, RZ, 0x0 ;  /* 0x00000000ff0f7424 */ /* 0x000fc800078e00ff */
[----:B0-----:R-:W-:Y:S05]  /*0ac0*/  RET.REL.NODEC R14 `(a4c_atan2f32) ;  /* 0xfffffff40e4c7950 */ /* 0x001fea0003c3ffff */
.L_x_58:
        /* <DEDUP_REMOVED lines=11> */
.L_x_135:


//--------------------- .text.a4c_atanf32         --------------------------
	.section	.text.a4c_atanf32,"ax",@progbits
	.align	128
        .global         a4c_atanf32
        .type           a4c_atanf32,@function
        .size           a4c_atanf32,(.L_x_155 - a4c_atanf32)
        .other          a4c_atanf32,@"STO_CUDA_ENTRY STV_DEFAULT"
a4c_atanf32:
.text.a4c_atanf32:
        /* <DEDUP_REMOVED lines=13> */
.L_x_59:
[----:B01----:R-:W-:-:S06]  /*00d0*/  IMAD.WIDE R6, R0, 0x4, R2 ;  /* 0x0000000400067825 */ /* 0x003fcc00078e0202 */
[----:B--2---:R-:W2:Y:S01]  /*00e0*/  LDG.E R6, desc[UR6][R6.64] ;  /* 0x0000000606067981 */ /* 0x004ea2000c1e1900 */
[----:B------:R-:W-:Y:S01]  /*00f0*/  HFMA2 R13, -RZ, RZ, 0.890625, -0.00056934356689453125 ;  /* 0x3b2090aaff0d7431 */ /* 0x000fe200000001ff */
[----:B------:R-:W-:Y:S01]  /*0100*/  MOV R10, 0x3f6ee581 ;  /* 0x3f6ee581000a7802 */ /* 0x000fe20000000f00 */
[----:B--2---:R-:W0:Y:S01]  /*0110*/  MUFU.RCP R11, |R6| ;  /* 0x40000006000b7308 */ /* 0x004e220000001000 */
[----:B------:R-:W-:-:S04]  /*0120*/  FSETP.GT.AND P0, PT, |R6|, 1, PT ;  /* 0x3f8000000600780b */ /* 0x000fc80003f04200 */
[----:B0-----:R-:W-:-:S05]  /*0130*/  FSEL R11, R11, |R6|, P0 ;  /* 0x400000060b0b7208 */ /* 0x001fca0000000000 */
[----:B------:R-:W-:-:S04]  /*0140*/  FMUL R8, R11, R11 ;  /* 0x0000000b0b087220 */ /* 0x000fc80000400000 */
[----:B------:R-:W-:-:S04]  /*0150*/  FFMA R13, R8, R13, -0.014396979473531246185 ;  /* 0xbc6be14f080d7423 */ /* 0x000fc8000000000d */
[----:B------:R-:W-:-:S04]  /*0160*/  FFMA R13, R8, R13, 0.039849750697612762451 ;  /* 0x3d23397e080d7423 */ /* 0x000fc8000000000d */
[----:B------:R-:W-:-:S04]  /*0170*/  FFMA R13, R8, R13, -0.072529748082160949707 ;  /* 0xbd948a7a080d7423 */ /* 0x000fc8000000000d */
[----:B------:R-:W-:-:S04]  /*0180*/  FFMA R13, R8, R13, 0.10518480092287063599 ;  /* 0x3dd76b21080d7423 */ /* 0x000fc8000000000d */
[----:B------:R-:W-:-:S04]  /*0190*/  FFMA R13, R8, R13, -0.14171802997589111328 ;  /* 0xbe111e88080d7423 */ /* 0x000fc8000000000d */
[----:B------:R-:W-:-:S04]  /*01a0*/  FFMA R13, R8, R13, 0.19988775253295898438 ;  /* 0x3e4caf60080d7423 */ /* 0x000fc8000000000d */
[----:B------:R-:W-:-:S04]  /*01b0*/  FFMA R13, R8, R13, -0.33332940936088562012 ;  /* 0xbeaaaa27080d7423 */ /* 0x000fc8000000000d */
[----:B------:R-:W-:-:S04]  /*01c0*/  FMUL R8, R8, R13 ;  /* 0x0000000d08087220 */ /* 0x000fc80000400000 */
[----:B------:R-:W-:-:S04]  /*01d0*/  FFMA R11, R11, R8, R11 ;  /* 0x000000080b0b7223 */ /* 0x000fc8000000000b */
[----:B------:R-:W-:Y:S01]  /*01e0*/  @P0 FFMA R11, R10, 1.6832555532455444336, -R11 ;  /* 0x3fd774eb0a0b0823 */ /* 0x000fe2000000080b */
[----:B------:R-:W-:-:S04]  /*01f0*/  FSETP.NAN.AND P0, PT, |R6|, |R6|, PT ;  /* 0x400000060600720b */ /* 0x000fc80003f08200 */
[----:B------:R-:W-:Y:S01]  /*0200*/  LOP3.LUT R8, R11, 0x80000000, R6, 0xb8, !PT ;  /* 0x800000000b087812 */ /* 0x000fe200078eb806 */
[----:B---3--:R-:W-:Y:S01]  /*0210*/  IMAD.WIDE R6, R0, 0x4, R4 ;  /* 0x0000000400067825 */ /* 0x008fe200078e0204 */
[----:B------:R-:W-:Y:S02]  /*0220*/  IADD3 R0, PT, PT, R9, R0, RZ ;  /* 0x0000000009007210 */ /* 0x000fe40007ffe0ff */
[----:B------:R-:W-:Y:S02]  /*0230*/  FSEL R11, R8, R11, !P0 ;  /* 0x0000000b080b7208 */ /* 0x000fe40004000000 */
[----:B------:R-:W-:-:S03]  /*0240*/  ISETP.GE.AND P0, PT, R0, UR5, PT ;  /* 0x0000000500007c0c */ /* 0x000fc6000bf06270 */
[----:B------:R1:W-:Y:S10]  /*0250*/  STG.E desc[UR6][R6.64], R11 ;  /* 0x0000000b06007986 */ /* 0x0003f4000c101906 */
[----:B------:R-:W-:Y:S05]  /*0260*/  @!P0 BRA `(.L_x_59) ;  /* 0xfffffffc00988947 */ /* 0x000fea000383ffff */
[----:B------:R-:W-:Y:S05]  /*0270*/  EXIT ;  /* 0x000000000000794d */ /* 0x000fea0003800000 */
.L_x_60:
        /* <DEDUP_REMOVED lines=16> */
.L_x_155:


//--------------------- .text.a4c_asinf32         --------------------------
	.section	.text.a4c_asinf32,"ax",@progbits
	.align	128
        .global         a4c_asinf32
        .type           a4c_asinf32,@function
        .size           a4c_asinf32,(.L_x_156 - a4c_asinf32)
        .other          a4c_asinf32,@"STO_CUDA_ENTRY STV_DEFAULT"
a4c_asinf32:
.text.a4c_asinf32:
        /* <DEDUP_REMOVED lines=13> */
.L_x_61:
[----:B01----:R-:W-:-:S06]  /*00d0*/  IMAD.WIDE R8, R7, 0x4, R2 ;  /* 0x0000000407087825 */ /* 0x003fcc00078e0202 */
[----:B--2---:R-:W2:Y:S01]  /*00e0*/  LDG.E R8, desc[UR6][R8.64] ;  /* 0x0000000608087981 */ /* 0x004ea2000c1e1900 */
[----:B------:R-:W-:-:S05]  /*00f0*/  HFMA2 R11, -RZ, RZ, 1.75, 0 ;  /* 0x3f000000ff0b7431 */ /* 0x000fca00000001ff */
[C---:B--2---:R-:W-:Y:S01]  /*0100*/  FFMA R6, |R8|.reuse, -R11, 0.5 ;  /* 0x3f00000008067423 */ /* 0x044fe20000000a0b */
[C---:B------:R-:W-:Y:S02]  /*0110*/  FSETP.NEU.AND P1, PT, |R8|.reuse, 1, PT ;  /* 0x3f8000000800780b */ /* 0x040fe40003f2d200 */
[----:B------:R-:W-:Y:S01]  /*0120*/  FSETP.GT.AND P0, PT, |R8|, 0.56000000238418579102, PT ;  /* 0x3f0f5c290800780b */ /* 0x000fe20003f04200 */
[----:B------:R-:W0:Y:S02]  /*0130*/  MUFU.RSQ R11, R6 ;  /* 0x00000006000b7308 */ /* 0x000e240000001400 */
[----:B0-----:R-:W-:Y:S01]  /*0140*/  FMUL R10, R6, R11 ;  /* 0x0000000b060a7220 */ /* 0x001fe20000400000 */
[----:B------:R-:W-:-:S04]  /*0150*/  FMUL R11, R11, -0.5 ;  /* 0xbf0000000b0b7820 */ /* 0x000fc80000400000 */
[----:B------:R-:W-:-:S04]  /*0160*/  FFMA R11, R10, R11, 0.5 ;  /* 0x3f0000000a0b7423 */ /* 0x000fc8000000000b */
[----:B------:R-:W-:Y:S01]  /*0170*/  FFMA R11, R10, R11, R10 ;  /* 0x0000000b0a0b7223 */ /* 0x000fe2000000000a */
[----:B------:R-:W-:-:S04]  /*0180*/  MOV R10, 0x3d4dd2f7 ;  /* 0x3d4dd2f7000a7802 */ /* 0x000fc80000000f00 */
[----:B------:R-:W-:-:S04]  /*0190*/  FSEL R11, R11, RZ, P1 ;  /* 0x000000ff0b0b7208 */ /* 0x000fc80000800000 */
[----:B------:R-:W-:-:S05]  /*01a0*/  FSEL R11, R11, |R8|, P0 ;  /* 0x400000080b0b7208 */ /* 0x000fca0000000000 */
[----:B------:R-:W-:-:S04]  /*01b0*/  FMUL R9, R11, R11 ;  /* 0x0000000b0b097220 */ /* 0x000fc80000400000 */
[----:B------:R-:W-:-:S04]  /*01c0*/  FFMA R6, R9, R10, 0.018773360177874565125 ;  /* 0x3c99ca9709067423 */ /* 0x000fc8000000000a */
[----:B------:R-:W-:-:S04]  /*01d0*/  FFMA R6, R9, R6, 0.046769052743911743164 ;  /* 0x3d3f90e809067423 */ /* 0x000fc80000000006 */
[----:B------:R-:W-:-:S04]  /*01e0*/  FFMA R6, R9, R6, 0.074823014438152313232 ;  /* 0x3d993ccf09067423 */ /* 0x000fc80000000006 */
[----:B------:R-:W-:-:S04]  /*01f0*/  FFMA R6, R9, R6, 0.16667181253433227539 ;  /* 0x3e2aac0409067423 */ /* 0x000fc80000000006 */
[----:B------:R-:W-:Y:S01]  /*0200*/  FMUL R6, R9, R6 ;  /* 0x0000000609067220 */ /* 0x000fe20000400000 */
[----:B------:R-:W-:-:S03]  /*0210*/  HFMA2 R9, -RZ, RZ, 1.9599609375, 20144 ;  /* 0x3fd774ebff097431 */ /* 0x000fc600000001ff */
[----:B------:R-:W-:-:S04]  /*0220*/  FFMA R11, R11, R6, R11 ;  /* 0x000000060b0b7223 */ /* 0x000fc8000000000b */
[----:B------:R-:W-:-:S04]  /*0230*/  FMUL R6, R11, -2 ;  /* 0xc00000000b067820 */ /* 0x000fc80000400000 */
[----:B------:R-:W-:-:S05]  /*0240*/  @P0 FFMA R11, R9, 0.93318945169448852539, R6 ;  /* 0x3f6ee581090b0823 */ /* 0x000fca0000000006 */
[C---:B------:R-:W-:Y:S02]  /*0250*/  FSETP.NAN.AND P0, PT, R11.reuse, R11, PT ;  /* 0x0000000b0b00720b */ /* 0x040fe40003f08000 */
        /* <DEDUP_REMOVED lines=8> */
.L_x_62:
        /* <DEDUP_REMOVED lines=10> */
.L_x_156:


//--------------------- .text.a4c_acosf32         --------------------------
	.section	.text.a4c_acosf32,"ax",@progbits
	.align	128
        .global         a4c_acosf32
        .type           a4c_acosf32,@function
        .size           a4c_acosf32,(.L_x_157 - a4c_acosf32)
        .other          a4c_acosf32,@"STO_CUDA_ENTRY STV_DEFAULT"
a4c_acosf32:
.text.a4c_acosf32:
        /* <DEDUP_REMOVED lines=13> */
.L_x_63:
[----:B01----:R-:W-:-:S06]  /*00d0*/  IMAD.WIDE R8, R7, 0x4, R2 ;  /* 0x0000000407087825 */ /* 0x003fcc00078e0202 */
[----:B--2---:R0:W2:Y:S01]  /*00e0*/  LDG.E R8, desc[UR6][R8.64] ;  /* 0x0000000608087981 */ /* 0x0040a2000c1e1900 */
[----:B------:R-:W-:Y:S01]  /*00f0*/  HFMA2 R11, -RZ, RZ, 1.75, 0 ;  /* 0x3f000000ff0b7431 */ /* 0x000fe200000001ff */
[----:B0-----:R-:W-:-:S04]  /*0100*/  MOV R9, 0x3d10ecef ;  /* 0x3d10ecef00097802 */ /* 0x001fc80000000f00 */
[C---:B--2---:R-:W-:Y:S01]  /*0110*/  FFMA R6, |R8|.reuse, -R11, 0.5 ;  /* 0x3f00000008067423 */ /* 0x044fe20000000a0b */
[C---:B------:R-:W-:Y:S02]  /*0120*/  FSETP.NEU.AND P1, PT, |R8|.reuse, 1, PT ;  /* 0x3f8000000800780b */ /* 0x040fe40003f2d200 */
[----:B------:R-:W-:Y:S01]  /*0130*/  FSETP.GT.AND P0, PT, |R8|, 0.56000000238418579102, PT ;  /* 0x3f0f5c290800780b */ /* 0x000fe20003f04200 */
[----:B------:R-:W0:Y:S02]  /*0140*/  MUFU.RSQ R11, R6 ;  /* 0x00000006000b7308 */ /* 0x000e240000001400 */
[----:B0-----:R-:W-:Y:S01]  /*0150*/  FMUL R10, R6, R11 ;  /* 0x0000000b060a7220 */ /* 0x001fe20000400000 */
[----:B------:R-:W-:-:S04]  /*0160*/  FMUL R11, R11, -0.5 ;  /* 0xbf0000000b0b7820 */ /* 0x000fc80000400000 */
[----:B------:R-:W-:-:S04]  /*0170*/  FFMA R11, R10, R11, 0.5 ;  /* 0x3f0000000a0b7423 */ /* 0x000fc8000000000b */
[----:B------:R-:W-:-:S05]  /*0180*/  FFMA R11, R10, R11, R10 ;  /* 0x0000000b0a0b7223 */ /* 0x000fca000000000a */
[----:B------:R-:W-:Y:S02]  /*0190*/  FSEL R11, R11, RZ, P1 ;  /* 0x000000ff0b0b7208 */ /* 0x000fe40000800000 */
[----:B------:R-:W-:Y:S02]  /*01a0*/  FSETP.GT.AND P1, PT, R8, 0.56000000238418579102, PT ;  /* 0x3f0f5c290800780b */ /* 0x000fe40003f24000 */
[----:B------:R-:W-:-:S04]  /*01b0*/  FSEL R11, R11, |R8|, P0 ;  /* 0x400000080b0b7208 */ /* 0x000fc80000000000 */
[----:B------:R-:W-:-:S05]  /*01c0*/  LOP3.LUT R11, R11, 0x80000000, R8, 0xb8, !PT ;  /* 0x800000000b0b7812 */ /* 0x000fca00078eb808 */
[----:B------:R-:W-:-:S04]  /*01d0*/  FMUL R6, R11, R11 ;  /* 0x0000000b0b067220 */ /* 0x000fc80000400000 */
[----:B------:R-:W-:-:S04]  /*01e0*/  FFMA R9, R6, R9, 0.016980519518256187439 ;  /* 0x3c8b1abb06097423 */ /* 0x000fc80000000009 */
[----:B------:R-:W-:-:S04]  /*01f0*/  FFMA R9, R6, R9, 0.030762933194637298584 ;  /* 0x3cfc028c06097423 */ /* 0x000fc80000000009 */
[----:B------:R-:W-:-:S04]  /*0200*/  FFMA R9, R6, R9, 0.044709417968988418579 ;  /* 0x3d37213906097423 */ /* 0x000fc80000000009 */
[----:B------:R-:W-:-:S04]  /*0210*/  FFMA R9, R6, R9, 0.074989043176174163818 ;  /* 0x3d9993db06097423 */ /* 0x000fc80000000009 */
[----:B------:R-:W-:-:S04]  /*0220*/  FFMA R9, R6, R9, 0.16666707396507263184 ;  /* 0x3e2aaac606097423 */ /* 0x000fc80000000009 */
[----:B------:R-:W-:Y:S01]  /*0230*/  FMUL R6, R6, R9 ;  /* 0x0000000906067220 */ /* 0x000fe20000400000 */
[----:B------:R-:W-:-:S03]  /*0240*/  HFMA2 R9, -RZ, RZ, 1.9599609375, 20144 ;  /* 0x3fd774ebff097431 */ /* 0x000fc600000001ff */
[----:B------:R-:W-:-:S05]  /*0250*/  FFMA R11, R11, R6, R11 ;  /* 0x000000060b0b7223 */ /* 0x000fca000000000b */
[----:B------:R-:W-:-:S05]  /*0260*/  FSEL R6, R11, -R11, P0 ;  /* 0x8000000b0b067208 */ /* 0x000fca0000000000 */
[----:B------:R-:W-:Y:S01]  /*0270*/  @!P1 FFMA R11, R9, 0.93318945169448852539, R6 ;  /* 0x3f6ee581090b9823 */ /* 0x000fe20000000006 */
[----:B---3--:R-:W-:Y:S01]  /*0280*/  IMAD.WIDE R8, R7, 0x4, R4 ;  /* 0x0000000407087825 */ /* 0x008fe200078e0204 */
[----:B------:R-:W-:-:S03]  /*0290*/  IADD3 R7, PT, PT, R0, R7, RZ ;  /* 0x0000000700077210 */ /* 0x000fc60007ffe0ff */
[----:B------:R-:W-:Y:S01]  /*02a0*/  @P0 FADD R11, R11, R11 ;  /* 0x0000000b0b0b0221 */ /* 0x000fe20000000000 */
[----:B------:R-:W-:-:S04]  /*02b0*/  ISETP.GE.AND P0, PT, R7, UR5, PT ;  /* 0x0000000507007c0c */ /* 0x000fc8000bf06270 */
[----:B------:R1:W-:Y:S09]  /*02c0*/  STG.E desc[UR6][R8.64], R11 ;  /* 0x0000000b08007986 */ /* 0x0003f2000c101906 */
[----:B------:R-:W-:Y:S05]  /*02d0*/  @!P0 BRA `(.L_x_63) ;  /* 0xfffffffc007c8947 */ /* 0x000fea000383ffff */
[----:B------:R-:W-:Y:S05]  /*02e0*/  EXIT ;  /* 0x000000000000794d */ /* 0x000fea0003800000 */
.L_x_64:
        /* <DEDUP_REMOVED lines=9> */
.L_x_157:


//--------------------- .text.a4c_tanf32          --------------------------
	.section	.text.a4c_tanf32,"ax",@progbits
	.align	128
        .global         a4c_tanf32
        .type           a4c_tanf32,@function
        .size           a4c_tanf32,(.L_x_158 - a4c_tanf32)
        .other          a4c_tanf32,@"STO_CUDA_ENTRY STV_DEFAULT"
a4c_tanf32:
.text.a4c_tanf32:
        /* <DEDUP_REMOVED lines=8> */
[----:B------:R-:W0:Y:S01]  /*0080*/  LDCU UR4, c[0x0][0x370] ;  /* 0x00006e00ff0477ac */ /* 0x000e220008000800 */
[----:B------:R-:W1:Y:S01]  /*0090*/  LDCU.64 UR6, c[0x0][0x358] ;  /* 0x00006b00ff0677ac */ /* 0x000e620008000a00 */
[----:B0-----:R-:W-:-:S07]  /*00a0*/  IMAD R3, R3, UR4, RZ ;  /* 0x0000000403037c24 */ /* 0x001fce000f8e02ff */
.L_x_70:
[----:B------:R-:W0:Y:S02]  /*00b0*/  LDC.64 R4, c[0x0][0x390] ;  /* 0x0000e400ff047b82 */ /* 0x000e240000000a00 */
[----:B0-----:R-:W-:-:S06]  /*00c0*/  IMAD.WIDE R4, R0, 0x4, R4 ;  /* 0x0000000400047825 */ /* 0x001fcc00078e0204 */
[----:B-1----:R-:W2:Y:S01]  /*00d0*/  LDG.E R4, desc[UR6][R4.64] ;  /* 0x0000000604047981 */ /* 0x002ea2000c1e1900 */
[----:B------:R-:W-:Y:S01]  /*00e0*/  BSSY.RECONVERGENT B0, `(.L_x_65) ;  /* 0x0000069000007945 */ /* 0x000fe20003800200 */
[C---:B--2---:R-:W-:Y:S01]  /*00f0*/  FMUL R6, R4.reuse, 0.63661974668502807617 ;  /* 0x3f22f98304067820 */ /* 0x044fe20000400000 */
[----:B------:R-:W-:-:S03]  /*0100*/  FSETP.GE.AND P0, PT, |R4|, 105615, PT ;  /* 0x47ce47800400780b */ /* 0x000fc60003f06200 */
[----:B------:R-:W0:Y:S02]  /*0110*/  F2I.NTZ R15, R6 ;  /* 0x00000006000f7305 */ /* 0x000e240000203100 */
[----:B0-----:R-:W-:-:S05]  /*0120*/  I2FP.F32.S32 R7, R15 ;  /* 0x0000000f00077245 */ /* 0x001fca0000201400 */
[----:B------:R-:W-:-:S04]  /*0130*/  FFMA R8, R7, -1.5707962512969970703, R4 ;  /* 0xbfc90fda07087823 */ /* 0x000fc80000000004 */
[----:B------:R-:W-:-:S04]  /*0140*/  FFMA R8, R7, -7.5497894158615963534e-08, R8 ;  /* 0xb3a2216807087823 */ /* 0x000fc80000000008 */
[----:B------:R-:W-:Y:S01]  /*0150*/  FFMA R8, R7, -5.3903029534742383927e-15, R8 ;  /* 0xa7c234c507087823 */ /* 0x000fe20000000008 */
[----:B------:R-:W-:Y:S06]  /*0160*/  @!P0 BRA `(.L_x_66) ;  /* 0x0000000400808947 */ /* 0x000fec0003800000 */
[----:B------:R-:W-:-:S13]  /*0170*/  FSETP.NEU.AND P0, PT, |R4|, +INF , PT ;  /* 0x7f8000000400780b */ /* 0x000fda0003f0d200 */
[----:B------:R-:W-:Y:S01]  /*0180*/  @!P0 FMUL R8, RZ, R4 ;  /* 0x00000004ff088220 */ /* 0x000fe20000400000 */
[----:B------:R-:W-:Y:S01]  /*0190*/  @!P0 IMAD.MOV.U32 R15, RZ, RZ, RZ ;  /* 0x000000ffff0f8224 */ /* 0x000fe200078e00ff */
[----:B------:R-:W-:Y:S06]  /*01a0*/  @!P0 BRA `(.L_x_66) ;  /* 0x0000000400708947 */ /* 0x000fec0003800000 */
[----:B------:R-:W-:Y:S01]  /*01b0*/  IMAD.SHL.U32 R6, R4, 0x100, RZ ;  /* 0x0000010004067824 */ /* 0x000fe200078e00ff */
[----:B------:R-:W0:Y:S01]  /*01c0*/  LDCU.64 UR8, c[0x4][URZ] ;  /* 0x01000000ff0877ac */ /* 0x000e220008000a00 */
[----:B------:R-:W-:Y:S02]  /*01d0*/  IMAD.MOV.U32 R5, RZ, RZ, RZ ;  /* 0x000000ffff057224 */ /* 0x000fe400078e00ff */
[----:B------:R-:W-:Y:S01]  /*01e0*/  IMAD.MOV.U32 R16, RZ, RZ, RZ ;  /* 0x000000ffff107224 */ /* 0x000fe200078e00ff */
[----:B------:R-:W-:Y:S01]  /*01f0*/  LOP3.LUT R15, R6, 0x80000000, RZ, 0xfc, !PT ;  /* 0x80000000060f7812 */ /* 0x000fe200078efcff */
[----:B------:R-:W-:Y:S01]  /*0200*/  UMOV UR5, URZ ;  /* 0x000000ff00057c82 */ /* 0x000fe20008000000 */
[----:B------:R-:W-:-:S05]  /*0210*/  UMOV UR4, URZ ;  /* 0x000000ff00047c82 */ /* 0x000fca0008000000 */
.L_x_67:
[----:B0-----:R-:W-:Y:S01]  /*0220*/  MOV R8, UR8 ;  /* 0x0000000800087c02 */ /* 0x001fe20008000f00 */
[----:B------:R-:W-:-:S05]  /*0230*/  IMAD.U32 R9, RZ, RZ, UR9 ;  /* 0x00000009ff097e24 */ /* 0x000fca000f8e00ff */
[----:B------:R-:W2:Y:S01]  /*0240*/  LDG.E.CONSTANT R6, desc[UR6][R8.64] ;  /* 0x0000000608067981 */ /* 0x000ea2000c1e9900 */
[----:B------:R-:W-:Y:S01]  /*0250*/  UIADD3 UR4, UPT, UPT, UR4, 0x1, URZ ;  /* 0x0000000104047890 */ /* 0x000fe2000fffe0ff */
[C---:B------:R-:W-:Y:S01]  /*0260*/  ISETP.EQ.AND P0, PT, R16.reuse, RZ, PT ;  /* 0x000000ff1000720c */ /* 0x040fe20003f02270 */
[----:B------:R-:W-:Y:S01]  /*0270*/  UIADD3 UR8, UP1, UPT, UR8, 0x4, URZ ;  /* 0x0000000408087890 */ /* 0x000fe2000ff3e0ff */
[C---:B------:R-:W-:Y:S01]  /*0280*/  ISETP.EQ.AND P1, PT, R16.reuse, 0x4, PT ;  /* 0x000000041000780c */ /* 0x040fe20003f22270 */
[----:B------:R-:W-:Y:S01]  /*0290*/  UISETP.NE.AND UP0, UPT, UR4, 0x6, UPT ;  /* 0x000000060400788c */ /* 0x000fe2000bf05270 */
[C---:B------:R-:W-:Y:S01]  /*02a0*/  ISETP.EQ.AND P2, PT, R16.reuse, 0x8, PT ;  /* 0x000000081000780c */ /* 0x040fe20003f42270 */
[----:B------:R-:W-:Y:S01]  /*02b0*/  UIADD3.X UR9, UPT, UPT, URZ, UR9, URZ, UP1, !UPT ;  /* 0x00000009ff097290 */ /* 0x000fe20008ffe4ff */
[C---:B------:R-:W-:Y:S02]  /*02c0*/  ISETP.EQ.AND P3, PT, R16.reuse, 0xc, PT ;  /* 0x0000000c1000780c */ /* 0x040fe40003f62270 */
[----:B------:R-:W-:-:S02]  /*02d0*/  ISETP.EQ.AND P4, PT, R16, 0x10, PT ;  /* 0x000000101000780c */ /* 0x000fc40003f82270 */
[C---:B------:R-:W-:Y:S02]  /*02e0*/  ISETP.EQ.AND P5, PT, R16.reuse, 0x14, PT ;  /* 0x000000141000780c */ /* 0x040fe40003fa2270 */
[----:B------:R-:W-:Y:S01]  /*02f0*/  IADD3 R16, PT, PT, R16, 0x4, RZ ;  /* 0x0000000410107810 */ /* 0x000fe20007ffe0ff */
[----:B--2---:R-:W-:-:S03]  /*0300*/  IMAD.WIDE.U32 R6, R6, R15, RZ ;  /* 0x0000000f06067225 */ /* 0x004fc600078e00ff */
[----:B------:R-:W-:-:S04]  /*0310*/  IADD3 R6, P6, PT, R6, R5, RZ ;  /* 0x0000000506067210 */ /* 0x000fc80007fde0ff */
[----:B------:R-:W-:Y:S01]  /*0320*/  IADD3.X R5, PT, PT, R7, UR5, RZ, P6, !PT ;  /* 0x0000000507057c10 */ /* 0x000fe2000b7fe4ff */
[--C-:B------:R-:W-:Y:S01]  /*0330*/  @P0 IMAD.MOV.U32 R2, RZ, RZ, R6.reuse ;  /* 0x000000ffff020224 */ /* 0x100fe200078e0006 */
[----:B------:R-:W-:Y:S01]  /*0340*/  @P2 MOV R12, R6 ;  /* 0x00000006000c2202 */ /* 0x000fe20000000f00 */
[--C-:B------:R-:W-:Y:S02]  /*0350*/  @P1 IMAD.MOV.U32 R11, RZ, RZ, R6.reuse ;  /* 0x000000ffff0b1224 */ /* 0x100fe400078e0006 */
[--C-:B------:R-:W-:Y:S02]  /*0360*/  @P3 IMAD.MOV.U32 R13, RZ, RZ, R6.reuse ;  /* 0x000000ffff0d3224 */ /* 0x100fe400078e0006 */
[--C-:B------:R-:W-:Y:S02]  /*0370*/  @P4 IMAD.MOV.U32 R14, RZ, RZ, R6.reuse ;  /* 0x000000ffff0e4224 */ /* 0x100fe400078e0006 */
[----:B------:R-:W-:Y:S01]  /*0380*/  @P5 IMAD.MOV.U32 R10, RZ, RZ, R6 ;  /* 0x000000ffff0a5224 */ /* 0x000fe200078e0006 */
[----:B------:R-:W-:Y:S06]  /*0390*/  BRA.U UP0, `(.L_x_67) ;  /* 0xfffffffd00a07547 */ /* 0x000fec000b83ffff */
[----:B------:R-:W-:Y:S01]  /*03a0*/  SHF.R.U32.HI R6, RZ, 0x17, R4 ;  /* 0x00000017ff067819 */ /* 0x000fe20000011604 */
[----:B------:R-:W-:Y:S03]  /*03b0*/  BSSY.RECONVERGENT B1, `(.L_x_68) ;  /* 0x0000029000017945 */ /* 0x000fe60003800200 */
[C---:B------:R-:W-:Y:S02]  /*03c0*/  LOP3.LUT R7, R6.reuse, 0xe0, RZ, 0xc0, !PT ;  /* 0x000000e006077812 */ /* 0x040fe400078ec0ff */
[----:B------:R-:W-:-:S03]  /*03d0*/  LOP3.LUT P6, RZ, R6, 0x1f, RZ, 0xc0, !PT ;  /* 0x0000001f06ff7812 */ /* 0x000fc600078cc0ff */
[----:B------:R-:W-:-:S05]  /*03e0*/  VIADD R7, R7, 0xffffff80 ;  /* 0xffffff8007077836 */ /* 0x000fca0000000000 */
[----:B------:R-:W-:-:S05]  /*03f0*/  SHF.R.U32.HI R7, RZ, 0x5, R7 ;  /* 0x00000005ff077819 */ /* 0x000fca0000011607 */
[----:B------:R-:W-:-:S05]  /*0400*/  IMAD.U32 R9, R7, -0x4, RZ ;  /* 0xfffffffc07097824 */ /* 0x000fca00078e00ff */
[C---:B------:R-:W-:Y:S02]  /*0410*/  ISETP.EQ.AND P3, PT, R9.reuse, -0x18, PT ;  /* 0xffffffe80900780c */ /* 0x040fe40003f62270 */
[C---:B------:R-:W-:Y:S02]  /*0420*/  ISETP.EQ.AND P4, PT, R9.reuse, -0x14, PT ;  /* 0xffffffec0900780c */ /* 0x040fe40003f82270 */
[C---:B------:R-:W-:Y:S02]  /*0430*/  ISETP.EQ.AND P2, PT, R9.reuse, -0x10, PT ;  /* 0xfffffff00900780c */ /* 0x040fe40003f42270 */
[C---:B------:R-:W-:Y:S02]  /*0440*/  ISETP.EQ.AND P1, PT, R9.reuse, -0xc, PT ;  /* 0xfffffff40900780c */ /* 0x040fe40003f22270 */
[C---:B------:R-:W-:Y:S02]  /*0450*/  ISETP.EQ.AND P0, PT, R9.reuse, -0x8, PT ;  /* 0xfffffff80900780c */ /* 0x040fe40003f02270 */
[----:B------:R-:W-:-:S03]  /*0460*/  ISETP.EQ.AND P5, PT, R9, RZ, PT ;  /* 0x000000ff0900720c */ /* 0x000fc60003fa2270 */
[----:B------:R-:W-:Y:S01]  /*0470*/  @P3 IMAD.MOV.U32 R7, RZ, RZ, R2 ;  /* 0x000000ffff073224 */ /* 0x000fe200078e0002 */
[C---:B------:R-:W-:Y:S01]  /*0480*/  ISETP.EQ.AND P3, PT, R9.reuse, -0x4, PT ;  /* 0xfffffffc0900780c */ /* 0x040fe20003f62270 */
[----:B------:R-:W-:Y:S01]  /*0490*/  @P4 IMAD.MOV.U32 R7, RZ, RZ, R11 ;  /* 0x000000ffff074224 */ /* 0x000fe200078e000b */
[----:B------:R-:W-:Y:S01]  /*04a0*/  @P4 MOV R8, R2 ;  /* 0x0000000200084202 */ /* 0x000fe20000000f00 */
[----:B------:R-:W-:Y:S01]  /*04b0*/  @P2 IMAD.MOV.U32 R7, RZ, RZ, R12 ;  /* 0x000000ffff072224 */ /* 0x000fe200078e000c */
[----:B------:R-:W-:Y:S01]  /*04c0*/  ISETP.EQ.AND P4, PT, R9, 0x4, PT ;  /* 0x000000040900780c */ /* 0x000fe20003f82270 */
[----:B------:R-:W-:Y:S02]  /*04d0*/  @P1 IMAD.MOV.U32 R7, RZ, RZ, R13 ;  /* 0x000000ffff071224 */ /* 0x000fe400078e000d */
[----:B------:R-:W-:Y:S02]  /*04e0*/  @P0 IMAD.MOV.U32 R7, RZ, RZ, R14 ;  /* 0x000000ffff070224 */ /* 0x000fe400078e000e */
[----:B------:R-:W-:Y:S01]  /*04f0*/  @P2 IMAD.MOV.U32 R8, RZ, RZ, R11 ;  /* 0x000000ffff082224 */ /* 0x000fe200078e000b */
[----:B------:R-:W-:Y:S01]  /*0500*/  @P1 MOV R8, R12 ;  /* 0x0000000c00081202 */ /* 0x000fe20000000f00 */
[----:B------:R-:W-:-:S02]  /*0510*/  @P0 IMAD.MOV.U32 R8, RZ, RZ, R13 ;  /* 0x000000ffff080224 */ /* 0x000fc400078e000d */
[--C-:B------:R-:W-:Y:S01]  /*0520*/  @P3 IMAD.MOV.U32 R7, RZ, RZ, R10.reuse ;  /* 0x000000ffff073224 */ /* 0x100fe200078e000a */
[----:B------:R-:W-:Y:S01]  /*0530*/  @P3 MOV R8, R14 ;  /* 0x0000000e00083202 */ /* 0x000fe20000000f00 */
[----:B------:R-:W-:Y:S02]  /*0540*/  @P5 IMAD.MOV.U32 R7, RZ, RZ, R5 ;  /* 0x000000ffff075224 */ /* 0x000fe400078e0005 */
[----:B------:R-:W-:Y:S01]  /*0550*/  @P5 IMAD.MOV.U32 R8, RZ, RZ, R10 ;  /* 0x000000ffff085224 */ /* 0x000fe200078e000a */
[----:B------:R-:W-:Y:S01]  /*0560*/  @P4 MOV R8, R5 ;  /* 0x0000000500084202 */ /* 0x000fe20000000f00 */
[----:B------:R-:W-:Y:S01]  /*0570*/  IMAD.MOV.U32 R15, RZ, RZ, R7 ;  /* 0x000000ffff0f7224 */ /* 0x000fe200078e0007 */
[----:B------:R-:W-:Y:S06]  /*0580*/  @!P6 BRA `(.L_x_69) ;  /* 0x00000000002ce947 */ /* 0x000fec0003800000 */
[----:B------:R-:W-:Y:S01]  /*0590*/  @P2 IMAD.MOV.U32 R7, RZ, RZ, R2 ;  /* 0x000000ffff072224 */ /* 0x000fe200078e0002 */
[----:B------:R-:W-:Y:S01]  /*05a0*/  LOP3.LUT R6, R6, 0x1f, RZ, 0xc0, !PT ;  /* 0x0000001f06067812 */ /* 0x000fe200078ec0ff */
[----:B------:R-:W-:Y:S01]  /*05b0*/  @P1 IMAD.MOV.U32 R7, RZ, RZ, R11 ;  /* 0x000000ffff071224 */ /* 0x000fe200078e000b */
[----:B------:R-:W-:Y:S01]  /*05c0*/  @P0 MOV R7, R12 ;  /* 0x0000000c00070202 */ /* 0x000fe20000000f00 */
[----:B------:R-:W-:Y:S01]  /*05d0*/  @P3 IMAD.MOV.U32 R7, RZ, RZ, R13 ;  /* 0x000000ffff073224 */ /* 0x000fe200078e000d */
[----:B------:R-:W-:Y:S01]  /*05e0*/  ISETP.EQ.AND P0, PT, R9, 0x8, PT ;  /* 0x000000080900780c */ /* 0x000fe20003f02270 */
[----:B------:R-:W-:Y:S01]  /*05f0*/  @P5 IMAD.MOV.U32 R7, RZ, RZ, R14 ;  /* 0x000000ffff075224 */ /* 0x000fe200078e000e */
[----:B------:R-:W-:Y:S01]  /*0600*/  SHF.L.W.U32.HI R15, R8, R6, R15 ;  /* 0x00000006080f7219 */ /* 0x000fe20000010e0f */
[----:B------:R-:W-:-:S10]  /*0610*/  @P4 IMAD.MOV.U32 R7, RZ, RZ, R10 ;  /* 0x000000ffff074224 */ /* 0x000fd400078e000a */
[----:B------:R-:W-:-:S04]  /*0620*/  @P0 MOV R7, R5 ;  /* 0x0000000500070202 */ /* 0x000fc80000000f00 */
[----:B------:R-:W-:-:S07]  /*0630*/  SHF.L.W.U32.HI R8, R7, R6, R8 ;  /* 0x0000000607087219 */ /* 0x000fce0000010e08 */
.L_x_69:
[----:B------:R-:W-:Y:S05]  /*0640*/  BSYNC.RECONVERGENT B1 ;  /* 0x0000000000017941 */ /* 0x000fea0003800200 */
.L_x_68:
[C---:B------:R-:W-:Y:S01]  /*0650*/  SHF.L.W.U32.HI R5, R8.reuse, 0x2, R15 ;  /* 0x0000000208057819 */ /* 0x040fe20000010e0f */
[----:B------:R-:W-:Y:S01]  /*0660*/  IMAD.SHL.U32 R8, R8, 0x4, RZ ;  /* 0x0000000408087824 */ /* 0x000fe200078e00ff */
[----:B------:R-:W-:Y:S01]  /*0670*/  UMOV UR4, 0x54442d19 ;  /* 0x54442d1900047882 */ /* 0x000fe20000000000 */
[----:B------:R-:W-:Y:S01]  /*0680*/  UMOV UR5, 0x3bf921fb ;  /* 0x3bf921fb00057882 */ /* 0x000fe20000000000 */
[----:B------:R-:W-:Y:S02]  /*0690*/  SHF.R.S32.HI R6, RZ, 0x1f, R5 ;  /* 0x0000001fff067819 */ /* 0x000fe40000011405 */
[----:B------:R-:W-:Y:S02]  /*06a0*/  ISETP.GE.AND P0, PT, R4, RZ, PT ;  /* 0x000000ff0400720c */ /* 0x000fe40003f06270 */
[C---:B------:R-:W-:Y:S02]  /*06b0*/  LOP3.LUT R8, R6.reuse, R8, RZ, 0x3c, !PT ;  /* 0x0000000806087212 */ /* 0x040fe400078e3cff */
[----:B------:R-:W-:-:S02]  /*06c0*/  LOP3.LUT R9, R6, R5, RZ, 0x3c, !PT ;  /* 0x0000000506097212 */ /* 0x000fc400078e3cff */
[----:B------:R-:W-:Y:S02]  /*06d0*/  SHF.R.U32.HI R15, RZ, 0x1e, R15 ;  /* 0x0000001eff0f7819 */ /* 0x000fe4000001160f */
[----:B------:R-:W0:Y:S01]  /*06e0*/  I2F.F64.S64 R6, R8 ;  /* 0x0000000800067312 */ /* 0x000e220000301c00 */
[C---:B------:R-:W-:Y:S02]  /*06f0*/  LOP3.LUT R4, R5.reuse, R4, RZ, 0x3c, !PT ;  /* 0x0000000405047212 */ /* 0x040fe400078e3cff */
[----:B------:R-:W-:Y:S02]  /*0700*/  LEA.HI R15, R5, R15, RZ, 0x1 ;  /* 0x0000000f050f7211 */ /* 0x000fe400078f08ff */
[----:B------:R-:W-:-:S03]  /*0710*/  ISETP.GE.AND P1, PT, R4, RZ, PT ;  /* 0x000000ff0400720c */ /* 0x000fc60003f26270 */
[----:B------:R-:W-:-:S04]  /*0720*/  IMAD.MOV R4, RZ, RZ, -R15 ;  /* 0x000000ffff047224 */ /* 0x000fc800078e0a0f */
[----:B------:R-:W-:Y:S01]  /*0730*/  @!P0 IMAD.MOV.U32 R15, RZ, RZ, R4 ;  /* 0x000000ffff0f8224 */ /* 0x000fe200078e0004 */
[----:B0-----:R-:W-:-:S10]  /*0740*/  DMUL R6, R6, UR4 ;  /* 0x0000000406067c28 */ /* 0x001fd40008000000 */
[----:B------:R-:W0:Y:S02]  /*0750*/  F2F.F32.F64 R6, R6 ;  /* 0x0000000600067310 */ /* 0x000e240000301000 */
[----:B0-----:R-:W-:-:S07]  /*0760*/  FSEL R8, -R6, R6, !P1 ;  /* 0x0000000606087208 */ /* 0x001fce0004800100 */
.L_x_66:
[----:B------:R-:W-:Y:S05]  /*0770*/  BSYNC.RECONVERGENT B0 ;  /* 0x0000000000007941 */ /* 0x000fea0003800200 */
.L_x_65:
[----:B------:R-:W-:Y:S01]  /*0780*/  MOV R5, 0x3c190000 ;  /* 0x3c19000000057802 */ /* 0x000fe20000000f00 */
[C---:B------:R-:W-:Y:S01]  /*0790*/  FMUL R6, R8.reuse, R8 ;  /* 0x0000000808067220 */ /* 0x040fe20000400000 */
[----:B------:R-:W-:Y:S01]  /*07a0*/  FSETP.NEU.AND P0, PT, |R8|, 0.00049096695147454738617, PT ;  /* 0x3a00b43c0800780b */ /* 0x000fe20003f0d200 */
[----:B------:R-:W0:Y:S01]  /*07b0*/  LDCU UR4, c[0x0][0x388] ;  /* 0x00007100ff0477ac */ /* 0x000e220008000800 */
[----:B------:R-:W-:Y:S01]  /*07c0*/  LOP3.LUT R15, R15, 0x1, RZ, 0xc0, !PT ;  /* 0x000000010f0f7812 */ /* 0x000fe200078ec0ff */
[----:B------:R-:W-:-:S03]  /*07d0*/  FFMA R5, R6, R5, 0.003265380859375 ;  /* 0x3b56000006057423 */ /* 0x000fc60000000005 */
[----:B------:R-:W-:Y:S01]  /*07e0*/  ISETP.NE.U32.AND P1, PT, R15, 0x1, PT ;  /* 0x000000010f00780c */ /* 0x000fe20003f25070 */
[----:B------:R-:W-:-:S04]  /*07f0*/  FFMA R5, R6, R5, 0.0242919921875 ;  /* 0x3cc7000006057423 */ /* 0x000fc80000000005 */
[----:B------:R-:W-:-:S04]  /*0800*/  FFMA R5, R6, R5, 0.053466796875 ;  /* 0x3d5b000006057423 */ /* 0x000fc80000000005 */
[C---:B------:R-:W-:Y:S02]  /*0810*/  FFMA R7, R6.reuse, R5, 0.13337790966033935547 ;  /* 0x3e08943806077423 */ /* 0x040fe40000000005 */
[----:B------:R-:W1:Y:S02]  /*0820*/  LDC.64 R4, c[0x0][0x380] ;  /* 0x0000e000ff047b82 */ /* 0x000e640000000a00 */
[C---:B------:R-:W-:Y:S01]  /*0830*/  FFMA R7, R6.reuse, R7, 0.33333230018615722656 ;  /* 0x3eaaaa8806077423 */ /* 0x040fe20000000007 */
[----:B------:R-:W-:-:S04]  /*0840*/  FMUL R6, R6, R8 ;  /* 0x0000000806067220 */ /* 0x000fc80000400000 */
[----:B------:R-:W-:-:S06]  /*0850*/  @P0 FFMA R8, R7, R6, R8 ;  /* 0x0000000607080223 */ /* 0x000fcc0000000008 */
[----:B------:R-:W2:Y:S01]  /*0860*/  @!P1 MUFU.RCP R8, -R8 ;  /* 0x8000000800089308 */ /* 0x000ea20000001000 */
[----:B-1----:R-:W-:-:S04]  /*0870*/  IMAD.WIDE R4, R0, 0x4, R4 ;  /* 0x0000000400047825 */ /* 0x002fc800078e0204 */
[----:B------:R-:W-:Y:S01]  /*0880*/  IMAD.IADD R0, R3, 0x1, R0 ;  /* 0x0000000103007824 */ /* 0x000fe200078e0200 */
[----:B--2---:R2:W-:Y:S04]  /*0890*/  STG.E desc[UR6][R4.64], R8 ;  /* 0x0000000804007986 */ /* 0x0045e8000c101906 */
[----:B0-----:R-:W-:-:S13]  /*08a0*/  ISETP.GE.AND P0, PT, R0, UR4, PT ;  /* 0x0000000400007c0c */ /* 0x001fda000bf06270 */
[----:B--2---:R-:W-:Y:S05]  /*08b0*/  @!P0 BRA `(.L_x_70) ;  /* 0xfffffff400fc8947 */ /* 0x004fea000383ffff */
[----:B------:R-:W-:Y:S05]  /*08c0*/  EXIT ;  /* 0x000000000000794d */ /* 0x000fea0003800000 */
.L_x_71:
        /* <DEDUP_REMOVED lines=11> */
.L_x_158:


//--------------------- .text.a4c_sinf32          --------------------------
	.section	.text.a4c_sinf32,"ax",@progbits
	.align	128
        .global         a4c_sinf32
        .type           a4c_sinf32,@function
        .size           a4c_sinf32,(.L_x_159 - a4c_sinf32)
        .other          a4c_sinf32,@"STO_CUDA_ENTRY STV_DEFAULT"
a4c_sinf32:
.text.a4c_sinf32:
        /* <DEDUP_REMOVED lines=11> */
.L_x_77:
[----:B------:R-:W0:Y:S02]  /*00b0*/  LDC.64 R6, c[0x0][0x390] ;  /* 0x0000e400ff067b82 */ /* 0x000e240000000a00 */
[----:B0-----:R-:W-:-:S05]  /*00c0*/  IMAD.WIDE R6, R2, 0x4, R6 ;  /* 0x0000000402067825 */ /* 0x001fca00078e0206 */
[----:B-1----:R-:W2:Y:S01]  /*00d0*/  LDG.E R0, desc[UR6][R6.64] ;  /* 0x0000000606007981 */ /* 0x002ea2000c1e1900 */
[----:B------:R-:W-:Y:S01]  /*00e0*/  BSSY.RECONVERGENT B0, `(.L_x_72) ;  /* 0x0000069000007945 */ /* 0x000fe20003800200 */
[C---:B--2---:R-:W-:Y:S01]  /*00f0*/  FMUL R5, R0.reuse, 0.63661974668502807617 ;  /* 0x3f22f98300057820 */ /* 0x044fe20000400000 */
[----:B------:R-:W-:-:S05]  /*0100*/  FSETP.GE.AND P0, PT, |R0|, 105615, PT ;  /* 0x47ce47800000780b */ /* 0x000fca0003f06200 */
        /* <DEDUP_REMOVED lines=17> */
.L_x_74:
[----:B0-----:R-:W-:Y:S01]  /*0220*/  IMAD.U32 R8, RZ, RZ, UR8 ;  /* 0x00000008ff087e24 */ /* 0x001fe2000f8e00ff */
[----:B------:R-:W-:-:S05]  /*0230*/  MOV R9, UR9 ;  /* 0x0000000900097c02 */ /* 0x000fca0008000f00 */
        /* <DEDUP_REMOVED lines=10> */
[C---:B------:R-:W-:Y:S01]  /*02e0*/  ISETP.EQ.AND P5, PT, R16.reuse, 0x14, PT ;  /* 0x000000141000780c */ /* 0x040fe20003fa2270 */
[----:B------:R-:W-:Y:S02]  /*02f0*/  VIADD R16, R16, 0x4 ;  /* 0x0000000410107836 */ /* 0x000fe40000000000 */
        /* <DEDUP_REMOVED lines=23> */
[----:B------:R-:W-:Y:S02]  /*0470*/  @P3 MOV R7, R4 ;  /* 0x0000000400073202 */ /* 0x000fe40000000f00 */
[C---:B------:R-:W-:Y:S01]  /*0480*/  ISETP.EQ.AND P3, PT, R9.reuse, -0x4, PT ;  /* 0xfffffffc0900780c */ /* 0x040fe20003f62270 */
[----:B------:R-:W-:Y:S02]  /*0490*/  @P4 IMAD.MOV.U32 R8, RZ, RZ, R4 ;  /* 0x000000ffff084224 */ /* 0x000fe400078e0004 */
[----:B------:R-:W-:Y:S01]  /*04a0*/  @P4 IMAD.MOV.U32 R7, RZ, RZ, R12 ;  /* 0x000000ffff074224 */ /* 0x000fe200078e000c */
[----:B------:R-:W-:Y:S01]  /*04b0*/  ISETP.EQ.AND P4, PT, R9, 0x4, PT ;  /* 0x000000040900780c */ /* 0x000fe20003f82270 */
[----:B------:R-:W-:Y:S02]  /*04c0*/  @P2 IMAD.MOV.U32 R7, RZ, RZ, R13 ;  /* 0x000000ffff072224 */ /* 0x000fe400078e000d */
[----:B------:R-:W-:Y:S02]  /*04d0*/  @P1 IMAD.MOV.U32 R7, RZ, RZ, R14 ;  /* 0x000000ffff071224 */ /* 0x000fe400078e000e */
[----:B------:R-:W-:-:S02]  /*04e0*/  @P0 IMAD.MOV.U32 R7, RZ, RZ, R10 ;  /* 0x000000ffff070224 */ /* 0x000fc400078e000a */
[----:B------:R-:W-:Y:S01]  /*04f0*/  @P2 IMAD.MOV.U32 R8, RZ, RZ, R12 ;  /* 0x000000ffff082224 */ /* 0x000fe200078e000c */
[----:B------:R-:W-:Y:S01]  /*0500*/  @P1 MOV R8, R13 ;  /* 0x0000000d00081202 */ /* 0x000fe20000000f00 */
[----:B------:R-:W-:Y:S01]  /*0510*/  @P0 IMAD.MOV.U32 R8, RZ, RZ, R14 ;  /* 0x000000ffff080224 */ /* 0x000fe200078e000e */
[----:B------:R-:W-:Y:S01]  /*0520*/  @P3 MOV R7, R11 ;  /* 0x0000000b00073202 */ /* 0x000fe20000000f00 */
[----:B------:R-:W-:Y:S02]  /*0530*/  @P5 IMAD.MOV.U32 R7, RZ, RZ, R5 ;  /* 0x000000ffff075224 */ /* 0x000fe400078e0005 */
[----:B------:R-:W-:Y:S02]  /*0540*/  @P3 IMAD.MOV.U32 R8, RZ, RZ, R10 ;  /* 0x000000ffff083224 */ /* 0x000fe400078e000a */
[----:B------:R-:W-:Y:S02]  /*0550*/  @P5 IMAD.MOV.U32 R8, RZ, RZ, R11 ;  /* 0x000000ffff085224 */ /* 0x000fe400078e000b */
[----:B------:R-:W-:-:S02]  /*0560*/  @P4 IMAD.MOV.U32 R8, RZ, RZ, R5 ;  /* 0x000000ffff084224 */ /* 0x000fc400078e0005 */
[----:B------:R-:W-:Y:S01]  /*0570*/  IMAD.MOV.U32 R15, RZ, RZ, R7 ;  /* 0x000000ffff0f7224 */ /* 0x000fe200078e0007 */
[----:B------:R-:W-:Y:S06]  /*0580*/  @!P6 BRA `(.L_x_76) ;  /* 0x00000000002ce947 */ /* 0x000fec0003800000 */
[----:B------:R-:W-:Y:S01]  /*0590*/  @P2 MOV R7, R4 ;  /* 0x0000000400072202 */ /* 0x000fe20000000f00 */
[----:B------:R-:W-:Y:S01]  /*05a0*/  @P1 IMAD.MOV.U32 R7, RZ, RZ, R12 ;  /* 0x000000ffff071224 */ /* 0x000fe200078e000c */
[----:B------:R-:W-:Y:S01]  /*05b0*/  LOP3.LUT R6, R6, 0x1f, RZ, 0xc0, !PT ;  /* 0x0000001f06067812 */ /* 0x000fe200078ec0ff */
[----:B------:R-:W-:Y:S01]  /*05c0*/  @P0 IMAD.MOV.U32 R7, RZ, RZ, R13 ;  /* 0x000000ffff070224 */ /* 0x000fe200078e000d */
[----:B------:R-:W-:Y:S01]  /*05d0*/  ISETP.EQ.AND P0, PT, R9, 0x8, PT ;  /* 0x000000080900780c */ /* 0x000fe20003f02270 */
[----:B------:R-:W-:Y:S01]  /*05e0*/  @P3 IMAD.MOV.U32 R7, RZ, RZ, R14 ;  /* 0x000000ffff073224 */ /* 0x000fe200078e000e */
[----:B------:R-:W-:Y:S01]  /*05f0*/  SHF.L.W.U32.HI R15, R8, R6, R15 ;  /* 0x00000006080f7219 */ /* 0x000fe20000010e0f */
[----:B------:R-:W-:Y:S01]  /*0600*/  @P5 IMAD.MOV.U32 R7, RZ, RZ, R10 ;  /* 0x000000ffff075224 */ /* 0x000fe200078e000a */
[----:B------:R-:W-:-:S09]  /*0610*/  @P4 MOV R7, R11 ;  /* 0x0000000b00074202 */ /* 0x000fd20000000f00 */
[----:B------:R-:W-:-:S05]  /*0620*/  @P0 IMAD.MOV.U32 R7, RZ, RZ, R5 ;  /* 0x000000ffff070224 */ /* 0x000fca00078e0005 */
[----:B------:R-:W-:-:S07]  /*0630*/  SHF.L.W.U32.HI R8, R7, R6, R8 ;  /* 0x0000000607087219 */ /* 0x000fce0000010e08 */
.L_x_76:
[----:B------:R-:W-:Y:S05]  /*0640*/  BSYNC.RECONVERGENT B1 ;  /* 0x0000000000017941 */ /* 0x000fea0003800200 */
.L_x_75:
        /* <DEDUP_REMOVED lines=18> */
.L_x_73:
[----:B------:R-:W-:Y:S05]  /*0770*/  BSYNC.RECONVERGENT B0 ;  /* 0x0000000000007941 */ /* 0x000fea0003800200 */
.L_x_72:
[----:B------:R-:W-:Y:S01]  /*0780*/  MOV R0, 0x37cbac00 ;  /* 0x37cbac0000007802 */ /* 0x000fe20000000f00 */
[----:B------:R-:W-:Y:S01]  /*0790*/  FMUL R9, R8, R8 ;  /* 0x0000000808097220 */ /* 0x000fe20000400000 */
[----:B------:R-:W-:Y:S01]  /*07a0*/  LOP3.LUT R15, R5, 0x1, RZ, 0xc0, !PT ;  /* 0x00000001050f7812 */ /* 0x000fe200078ec0ff */
[----:B------:R-:W0:Y:S01]  /*07b0*/  LDC.64 R6, c[0x0][0x380] ;  /* 0x0000e000ff067b82 */ /* 0x000e220000000a00 */
[----:B------:R-:W-:Y:S02]  /*07c0*/  IMAD.MOV.U32 R16, RZ, RZ, 0x3d2aaabb ;  /* 0x3d2aaabbff107424 */ /* 0x000fe400078e00ff */
[----:B------:R-:W-:Y:S01]  /*07d0*/  FFMA R0, R9, R0, -0.0013887860113754868507 ;  /* 0xbab607ed09007423 */ /* 0x000fe20000000000 */
[----:B------:R-:W-:Y:S01]  /*07e0*/  ISETP.NE.U32.AND P0, PT, R15, 0x1, PT ;  /* 0x000000010f00780c */ /* 0x000fe20003f05070 */
[----:B------:R-:W-:Y:S01]  /*07f0*/  IMAD.MOV.U32 R15, RZ, RZ, 0x3effffff ;  /* 0x3effffffff0f7424 */ /* 0x000fe200078e00ff */
[----:B------:R-:W-:Y:S01]  /*0800*/  LOP3.LUT P1, RZ, R5, 0x2, RZ, 0xc0, !PT ;  /* 0x0000000205ff7812 */ /* 0x000fe2000782c0ff */
[----:B------:R-:W1:Y:S01]  /*0810*/  LDCU UR4, c[0x0][0x388] ;  /* 0x00007100ff0477ac */ /* 0x000e620008000800 */
[----:B------:R-:W-:-:S02]  /*0820*/  FSEL R0, R0, -0.00019574658654164522886, !P0 ;  /* 0xb94d415300007808 */ /* 0x000fc40004000000 */
[----:B------:R-:W-:Y:S02]  /*0830*/  FSEL R16, R16, 0.0083327032625675201416, !P0 ;  /* 0x3c0885e410107808 */ /* 0x000fe40004000000 */
[----:B------:R-:W-:-:S03]  /*0840*/  FSEL R5, -R15, -0.16666662693023681641, !P0 ;  /* 0xbe2aaaa80f057808 */ /* 0x000fc60004000100 */
[----:B------:R-:W-:Y:S01]  /*0850*/  FFMA R16, R9, R0, R16 ;  /* 0x0000000009107223 */ /* 0x000fe20000000010 */
[----:B------:R-:W-:-:S03]  /*0860*/  FSEL R0, R8, 1, P0 ;  /* 0x3f80000008007808 */ /* 0x000fc60000000000 */
[C---:B------:R-:W-:Y:S02]  /*0870*/  FFMA R5, R9.reuse, R16, R5 ;  /* 0x0000001009057223 */ /* 0x040fe40000000005 */
[----:B------:R-:W-:-:S04]  /*0880*/  FFMA R9, R9, R0, RZ ;  /* 0x0000000009097223 */ /* 0x000fc800000000ff */
[----:B------:R-:W-:Y:S01]  /*0890*/  FFMA R5, R9, R5, R0 ;  /* 0x0000000509057223 */ /* 0x000fe20000000000 */
[----:B0-----:R-:W-:-:S04]  /*08a0*/  IMAD.WIDE R6, R2, 0x4, R6 ;  /* 0x0000000402067825 */ /* 0x001fc800078e0206 */
[----:B------:R-:W-:Y:S01]  /*08b0*/  @P1 FADD R5, RZ, -R5 ;  /* 0x80000005ff051221 */ /* 0x000fe20000000000 */
[----:B------:R-:W-:-:S04]  /*08c0*/  IMAD.IADD R2, R3, 0x1, R2 ;  /* 0x0000000103027824 */ /* 0x000fc800078e0202 */
[----:B------:R0:W-:Y:S01]  /*08d0*/  STG.E desc[UR6][R6.64], R5 ;  /* 0x0000000506007986 */ /* 0x0001e2000c101906 */
[----:B-1----:R-:W-:-:S13]  /*08e0*/  ISETP.GE.AND P0, PT, R2, UR4, PT ;  /* 0x0000000402007c0c */ /* 0x002fda000bf06270 */
[----:B0-----:R-:W-:Y:S05]  /*08f0*/  @!P0 BRA `(.L_x_77) ;  /* 0xfffffff400ec8947 */ /* 0x001fea000383ffff */
[----:B------:R-:W-:Y:S05]  /*0900*/  EXIT ;  /* 0x000000000000794d */ /* 0x000fea0003800000 */
.L_x_78:
        /* <DEDUP_REMOVED lines=15> */
.L_x_159:


//--------------------- .text.a4c_cosf32          --------------------------
	.section	.text.a4c_cosf32,"ax",@progbits
	.align	128
        .global         a4c_cosf32
        .type           a4c_cosf32,@function
        .size           a4c_cosf32,(.L_x_160 - a4c_cosf32)
        .other          a4c_cosf32,@"STO_CUDA_ENTRY STV_DEFAULT"
a4c_cosf32:
.text.a4c_cosf32:
        /* <DEDUP_REMOVED lines=11> */
.L_x_84:
        /* <DEDUP_REMOVED lines=23> */
.L_x_81:
        /* <DEDUP_REMOVED lines=61> */
[----:B------:R-:W-:Y:S01]  /*05f0*/  @P5 MOV R7, R10 ;  /* 0x0000000a00075202 */ /* 0x000fe20000000f00 */
[----:B------:R-:W-:Y:S01]  /*0600*/  @P4 IMAD.MOV.U32 R7, RZ, RZ, R11 ;  /* 0x000000ffff074224 */ /* 0x000fe200078e000b */
[----:B------:R-:W-:-:S09]  /*0610*/  SHF.L.W.U32.HI R15, R8, R6, R15 ;  /* 0x00000006080f7219 */ /* 0x000fd20000010e0f */
[----:B------:R-:W-:-:S05]  /*0620*/  @P0 IMAD.MOV.U32 R7, RZ, RZ, R5 ;  /* 0x000000ffff070224 */ /* 0x000fca00078e0005 */
[----:B------:R-:W-:-:S07]  /*0630*/  SHF.L.W.U32.HI R8, R7, R6, R8 ;  /* 0x0000000607087219 */ /* 0x000fce0000010e08 */
.L_x_83:
[----:B------:R-:W-:Y:S05]  /*0640*/  BSYNC.RECONVERGENT B1 ;  /* 0x0000000000017941 */ /* 0x000fea0003800200 */
.L_x_82:
        /* <DEDUP_REMOVED lines=12> */
[----:B------:R-:W-:Y:S02]  /*0710*/  ISETP.GE.AND P1, PT, R0, RZ, PT ;  /* 0x000000ff0000720c */ /* 0x000fe40003f26270 */
[----:B------:R-:W-:-:S05]  /*0720*/  IADD3 R0, PT, PT, -R5, RZ, RZ ;  /* 0x000000ff05007210 */ /* 0x000fca0007ffe1ff */
[----:B------:R-:W-:Y:S01]  /*0730*/  @!P0 IMAD.MOV.U32 R5, RZ, RZ, R0 ;  /* 0x000000ffff058224 */ /* 0x000fe200078e0000 */
[----:B0-----:R-:W-:-:S10]  /*0740*/  DMUL R6, R6, UR4 ;  /* 0x0000000406067c28 */ /* 0x001fd40008000000 */
[----:B------:R-:W0:Y:S02]  /*0750*/  F2F.F32.F64 R6, R6 ;  /* 0x0000000600067310 */ /* 0x000e240000301000 */
[----:B0-----:R-:W-:-:S07]  /*0760*/  FSEL R8, -R6, R6, !P1 ;  /* 0x0000000606087208 */ /* 0x001fce0004800100 */
.L_x_80:
[----:B------:R-:W-:Y:S05]  /*0770*/  BSYNC.RECONVERGENT B0 ;  /* 0x0000000000007941 */ /* 0x000fea0003800200 */
.L_x_79:
[----:B------:R-:W-:Y:S02]  /*0780*/  IMAD.MOV.U32 R0, RZ, RZ, 0x37cbac00 ;  /* 0x37cbac00ff007424 */ /* 0x000fe400078e00ff */
[----:B------:R-:W-:Y:S01]  /*0790*/  FMUL R9, R8, R8 ;  /* 0x0000000808097220 */ /* 0x000fe20000400000 */
[----:B------:R-:W-:Y:S01]  /*07a0*/  LOP3.LUT R15, R5, 0x1, RZ, 0xc0, !PT ;  /* 0x00000001050f7812 */ /* 0x000fe200078ec0ff */
[----:B------:R-:W0:Y:S01]  /*07b0*/  LDC.64 R6, c[0x0][0x380] ;  /* 0x0000e000ff067b82 */ /* 0x000e220000000a00 */
[----:B------:R-:W-:Y:S02]  /*07c0*/  IMAD.MOV.U32 R16, RZ, RZ, 0x3c0885e4 ;  /* 0x3c0885e4ff107424 */ /* 0x000fe400078e00ff */
[----:B------:R-:W-:Y:S01]  /*07d0*/  FFMA R0, R9, R0, -0.0013887860113754868507 ;  /* 0xbab607ed09007423 */ /* 0x000fe20000000000 */
[----:B------:R-:W-:Y:S01]  /*07e0*/  ISETP.NE.U32.AND P0, PT, R15, 0x1, PT ;  /* 0x000000010f00780c */ /* 0x000fe20003f05070 */
[----:B------:R-:W-:Y:S01]  /*07f0*/  IMAD.MOV.U32 R15, RZ, RZ, 0x3e2aaaa8 ;  /* 0x3e2aaaa8ff0f7424 */ /* 0x000fe200078e00ff */
[----:B------:R-:W-:Y:S01]  /*0800*/  IADD3 R5, PT, PT, R5, 0x1, RZ ;  /* 0x0000000105057810 */ /* 0x000fe20007ffe0ff */
[----:B------:R-:W1:Y:S01]  /*0810*/  LDCU UR4, c[0x0][0x388] ;  /* 0x00007100ff0477ac */ /* 0x000e620008000800 */
[----:B------:R-:W-:-:S02]  /*0820*/  FSEL R0, R0, -0.00019574658654164522886, P0 ;  /* 0xb94d415300007808 */ /* 0x000fc40000000000 */
[----:B------:R-:W-:Y:S02]  /*0830*/  FSEL R16, R16, 0.041666727513074874878, !P0 ;  /* 0x3d2aaabb10107808 */ /* 0x000fe40004000000 */
[----:B------:R-:W-:Y:S02]  /*0840*/  LOP3.LUT P1, RZ, R5, 0x2, RZ, 0xc0, !PT ;  /* 0x0000000205ff7812 */ /* 0x000fe4000782c0ff */
[----:B------:R-:W-:Y:S01]  /*0850*/  FSEL R5, -R15, -0.4999999701976776123, !P0 ;  /* 0xbeffffff0f057808 */ /* 0x000fe20004000100 */
[----:B------:R-:W-:Y:S01]  /*0860*/  FFMA R16, R9, R0, R16 ;  /* 0x0000000009107223 */ /* 0x000fe20000000010 */
[----:B------:R-:W-:-:S03]  /*0870*/  FSEL R0, R8, 1, !P0 ;  /* 0x3f80000008007808 */ /* 0x000fc60004000000 */
        /* <DEDUP_REMOVED lines=10> */
.L_x_85:
        /* <DEDUP_REMOVED lines=14> */
.L_x_160:


//--------------------- .text.a4c_copysignf32     --------------------------
	.section	.text.a4c_copysignf32,"ax",@progbits
	.align	128
        .global         a4c_copysignf32
        .type           a4c_copysignf32,@function
        .size           a4c_copysignf32,(.L_x_161 - a4c_copysignf32)
        .other          a4c_copysignf32,@"STO_CUDA_ENTRY STV_DEFAULT"
a4c_copysignf32:
.text.a4c_copysignf32:
        /* <DEDUP_REMOVED lines=11> */
[----:B------:R-:W3:Y:S08]  /*00b0*/  LDC.64 R8, c[0x0][0x390] ;  /* 0x0000e400ff087b82 */ /* 0x000ef00000000a00 */
[----:B------:R-:W4:Y:S01]  /*00c0*/  LDC.64 R10, c[0x0][0x398] ;  /* 0x0000e600ff0a7b82 */ /* 0x000f220000000a00 */
[----:B-1----:R-:W-:-:S07]  /*00d0*/  IMAD R15, R15, UR4, RZ ;  /* 0x000000040f0f7c24 */ /* 0x002fce000f8e02ff */
.L_x_86:
[----:B---3--:R-:W-:-:S04]  /*00e0*/  IMAD.WIDE R2, R0, 0x4, R8 ;  /* 0x0000000400027825 */ /* 0x008fc800078e0208 */
[C---:B----4-:R-:W-:Y:S02]  /*00f0*/  IMAD.WIDE R4, R0.reuse, 0x4, R10 ;  /* 0x0000000400047825 */ /* 0x050fe400078e020a */
[----:B--2---:R-:W2:Y:S04]  /*0100*/  LDG.E R2, desc[UR6][R2.64] ;  /* 0x0000000602027981 */ /* 0x004ea8000c1e1900 */
[----:B------:R-:W2:Y:S01]  /*0110*/  LDG.E R5, desc[UR6][R4.64] ;  /* 0x0000000604057981 */ /* 0x000ea2000c1e1900 */
[----:B01----:R-:W-:Y:S01]  /*0120*/  IMAD.WIDE R6, R0, 0x4, R12 ;  /* 0x0000000400067825 */ /* 0x003fe200078e020c */
[----:B------:R-:W-:-:S04]  /*0130*/  IADD3 R0, PT, PT, R15, R0, RZ ;  /* 0x000000000f007210 */ /* 0x000fc80007ffe0ff */
[----:B------:R-:W-:Y:S02]  /*0140*/  ISETP.GE.AND P0, PT, R0, UR5, PT ;  /* 0x0000000500007c0c */ /* 0x000fe4000bf06270 */
[----:B--2---:R-:W-:-:S05]  /*0150*/  LOP3.LUT R17, R2, 0x80000000, R5, 0xb8, !PT ;  /* 0x8000000002117812 */ /* 0x004fca00078eb805 */
[----:B------:R1:W-:Y:S06]  /*0160*/  STG.E desc[UR6][R6.64], R17 ;  /* 0x0000001106007986 */ /* 0x0003ec000c101906 */
[----:B------:R-:W-:Y:S05]  /*0170*/  @!P0 BRA `(.L_x_86) ;  /* 0xfffffffc00d88947 */ /* 0x000fea000383ffff */
[----:B------:R-:W-:Y:S05]  /*0180*/  EXIT ;  /* 0x000000000000794d */ /* 0x000fea0003800000 */
.L_x_87:
        /* <DEDUP_REMOVED lines=15> */
.L_x_161:


//--------------------- .text.a4c_minf32          --------------------------
	.section	.text.a4c_minf32,"ax",@progbits
	.align	128
        .global         a4c_minf32
        .type           a4c_minf32,@function
        .size           a4c_minf32,(.L_x_162 - a4c_minf32)
        .other          a4c_minf32,@"STO_CUDA_ENTRY STV_DEFAULT"
a4c_minf32:
.text.a4c_minf32:
        /* <DEDUP_REMOVED lines=14> */
.L_x_88:
[----:B---3--:R-:W-:-:S04]  /*00e0*/  IMAD.WIDE R2, R0, 0x4, R8 ;  /* 0x0000000400027825 */ /* 0x008fc800078e0208 */
[C---:B----4-:R-:W-:Y:S02]  /*00f0*/  IMAD.WIDE R4, R0.reuse, 0x4, R10 ;  /* 0x0000000400047825 */ /* 0x050fe400078e020a */
[----:B--2---:R-:W2:Y:S04]  /*0100*/  LDG.E R2, desc[UR6][R2.64] ;  /* 0x0000000602027981 */ /* 0x004ea8000c1e1900 */
[----:B------:R-:W2:Y:S01]  /*0110*/  LDG.E R5, desc[UR6][R4.64] ;  /* 0x0000000604057981 */ /* 0x000ea2000c1e1900 */
[----:B01----:R-:W-:Y:S01]  /*0120*/  IMAD.WIDE R6, R0, 0x4, R12 ;  /* 0x0000000400067825 */ /* 0x003fe200078e020c */
[----:B------:R-:W-:-:S04]  /*0130*/  IADD3 R0, PT, PT, R15, R0, RZ ;  /* 0x000000000f007210 */ /* 0x000fc80007ffe0ff */
[----:B------:R-:W-:Y:S02]  /*0140*/  ISETP.GE.AND P0, PT, R0, UR5, PT ;  /* 0x0000000500007c0c */ /* 0x000fe4000bf06270 */
[----:B--2---:R-:W-:-:S05]  /*0150*/  FMNMX R17, R2, R5, PT ;  /* 0x0000000502117209 */ /* 0x004fca0003800000 */
[----:B------:R1:W-:Y:S06]  /*0160*/  STG.E desc[UR6][R6.64], R17 ;  /* 0x0000001106007986 */ /* 0x0003ec000c101906 */
[----:B------:R-:W-:Y:S05]  /*0170*/  @!P0 BRA `(.L_x_88) ;  /* 0xfffffffc00d88947 */ /* 0x000fea000383ffff */
[----:B------:R-:W-:Y:S05]  /*0180*/  EXIT ;  /* 0x000000000000794d */ /* 0x000fea0003800000 */
.L_x_89:
        /* <DEDUP_REMOVED lines=15> */
.L_x_162:


//--------------------- .text.a4c_maxf32          --------------------------
	.section	.text.a4c_maxf32,"ax",@progbits
	.align	128
        .global         a4c_maxf32
        .type           a4c_maxf32,@function
        .size           a4c_maxf32,(.L_x_163 - a4c_maxf32)
        .other          a4c_maxf32,@"STO_CUDA_ENTRY STV_DEFAULT"
a4c_maxf32:
.text.a4c_maxf32:
        /* <DEDUP_REMOVED lines=14> */
.L_x_90:
[----:B---3--:R-:W-:-:S04]  /*00e0*/  IMAD.WIDE R2, R0, 0x4, R8 ;  /* 0x0000000400027825 */ /* 0x008fc800078e0208 */
[C---:B----4-:R-:W-:Y:S02]  /*00f0*/  IMAD.WIDE R4, R0.reuse, 0x4, R10 ;  /* 0x0000000400047825 */ /* 0x050fe400078e020a */
[----:B--2---:R-:W2:Y:S04]  /*0100*/  LDG.E R2, desc[UR6][R2.64] ;  /* 0x0000000602027981 */ /* 0x004ea8000c1e1900 */
[----:B------:R-:W2:Y:S01]  /*0110*/  LDG.E R5, desc[UR6][R4.64] ;  /* 0x0000000604057981 */ /* 0x000ea2000c1e1900 */
[----:B01----:R-:W-:Y:S01]  /*0120*/  IMAD.WIDE R6, R0, 0x4, R12 ;  /* 0x0000000400067825 */ /* 0x003fe200078e020c */
[----:B------:R-:W-:-:S04]  /*0130*/  IADD3 R0, PT, PT, R15, R0, RZ ;  /* 0x000000000f007210 */ /* 0x000fc80007ffe0ff */
[----:B------:R-:W-:Y:S02]  /*0140*/  ISETP.GE.AND P0, PT, R0, UR5, PT ;  /* 0x0000000500007c0c */ /* 0x000fe4000bf06270 */
[----:B--2---:R-:W-:-:S05]  /*0150*/  FMNMX R17, R2, R5, !PT ;  /* 0x0000000502117209 */ /* 0x004fca0007800000 */
[----:B------:R1:W-:Y:S06]  /*0160*/  STG.E desc[UR6][R6.64], R17 ;  /* 0x0000001106007986 */ /* 0x0003ec000c101906 */
[----:B------:R-:W-:Y:S05]  /*0170*/  @!P0 BRA `(.L_x_90) ;  /* 0xfffffffc00d88947 */ /* 0x000fea000383ffff */
[----:B------:R-:W-:Y:S05]  /*0180*/  EXIT ;  /* 0x000000000000794d */ /* 0x000fea0003800000 */
.L_x_91:
        /* <DEDUP_REMOVED lines=15> */
.L_x_163:


//--------------------- .text.a4c_absf32          --------------------------
	.section	.text.a4c_absf32,"ax",@progbits
	.align	128
        .global         a4c_absf32
        .type           a4c_absf32,@function
        .size           a4c_absf32,(.L_x_164 - a4c_absf32)
        .other          a4c_absf32,@"STO_CUDA_ENTRY STV_DEFAULT"
a4c_absf32:
.text.a4c_absf32:
        /* <DEDUP_REMOVED lines=13> */
.L_x_92:
[----:B0-----:R-:W-:-:S06]  /*00d0*/  IMAD.WIDE R2, R0, 0x4, R6 ;  /* 0x0000000400027825 */ /* 0x001fcc00078e0206 */
[----:B--2---:R-:W2:Y:S01]  /*00e0*/  LDG.E R2, desc[UR6][R2.64] ;  /* 0x0000000602027981 */ /* 0x004ea2000c1e1900 */
[----:B-1-3--:R-:W-:Y:S01]  /*00f0*/  IMAD.WIDE R4, R0, 0x4, R8 ;  /* 0x0000000400047825 */ /* 0x00afe200078e0208 */
[----:B------:R-:W-:-:S04]  /*0100*/  IADD3 R0, PT, PT, R11, R0, RZ ;  /* 0x000000000b007210 */ /* 0x000fc80007ffe0ff */
[----:B------:R-:W-:Y:S01]  /*0110*/  ISETP.GE.AND P0, PT, R0, UR5, PT ;  /* 0x0000000500007c0c */ /* 0x000fe2000bf06270 */
[----:B--2---:R-:W-:-:S05]  /*0120*/  FADD R13, |R2|, -RZ ;  /* 0x800000ff020d7221 */ /* 0x004fca0000000200 */
[----:B------:R1:W-:Y:S07]  /*0130*/  STG.E desc[UR6][R4.64], R13 ;  /* 0x0000000d04007986 */ /* 0x0003ee000c101906 */
[----:B------:R-:W-:Y:S05]  /*0140*/  @!P0 BRA `(.L_x_92) ;  /* 0xfffffffc00e08947 */ /* 0x000fea000383ffff */
[----:B------:R-:W-:Y:S05]  /*0150*/  EXIT ;  /* 0x000000000000794d */ /* 0x000fea0003800000 */
.L_x_93:
        /* <DEDUP_REMOVED lines=10> */
.L_x_164:


//--------------------- .text.a4c_truncf32        --------------------------
	.section	.text.a4c_truncf32,"ax",@progbits
	.align	128
        .global         a4c_truncf32
        .type           a4c_truncf32,@function
        .size           a4c_truncf32,(.L_x_165 - a4c_truncf32)
        .other          a4c_truncf32,@"STO_CUDA_ENTRY STV_DEFAULT"
a4c_truncf32:
.text.a4c_truncf32:
        /* <DEDUP_REMOVED lines=13> */
.L_x_94:
[----:B0-----:R-:W-:-:S06]  /*00d0*/  IMAD.WIDE R2, R0, 0x4, R6 ;  /* 0x0000000400027825 */ /* 0x001fcc00078e0206 */
[----:B--2---:R-:W2:Y:S01]  /*00e0*/  LDG.E R2, desc[UR6][R2.64] ;  /* 0x0000000602027981 */ /* 0x004ea2000c1e1900 */
[----:B-1-3--:R-:W-:Y:S01]  /*00f0*/  IMAD.WIDE R4, R0, 0x4, R8 ;  /* 0x0000000400047825 */ /* 0x00afe200078e0208 */
[----:B------:R-:W-:-:S04]  /*0100*/  IADD3 R0, PT, PT, R11, R0, RZ ;  /* 0x000000000b007210 */ /* 0x000fc80007ffe0ff */
[----:B------:R-:W-:Y:S01]  /*0110*/  ISETP.GE.AND P0, PT, R0, UR5, PT ;  /* 0x0000000500007c0c */ /* 0x000fe2000bf06270 */
[----:B--2---:R-:W0:Y:S02]  /*0120*/  FRND.TRUNC R13, R2 ;  /* 0x00000002000d7307 */ /* 0x004e24000020d000 */
[----:B0-----:R1:W-:Y:S10]  /*0130*/  STG.E desc[UR6][R4.64], R13 ;  /* 0x0000000d04007986 */ /* 0x0013f4000c101906 */
[----:B------:R-:W-:Y:S05]  /*0140*/  @!P0 BRA `(.L_x_94) ;  /* 0xfffffffc00e08947 */ /* 0x000fea000383ffff */
[----:B------:R-:W-:Y:S05]  /*0150*/  EXIT ;  /* 0x000000000000794d */ /* 0x000fea0003800000 */
.L_x_95:
        /* <DEDUP_REMOVED lines=10> */
.L_x_165:


//--------------------- .text.a4c_roundf32        --------------------------
	.section	.text.a4c_roundf32,"ax",@progbits
	.align	128
        .global         a4c_roundf32
        .type           a4c_roundf32,@function
        .size           a4c_roundf32,(.L_x_166 - a4c_roundf32)
        .other          a4c_roundf32,@"STO_CUDA_ENTRY STV_DEFAULT"
a4c_roundf32:
.text.a4c_roundf32:
        /* <DEDUP_REMOVED lines=13> */
.L_x_96:
[----:B0-----:R-:W-:-:S06]  /*00d0*/  IMAD.WIDE R2, R0, 0x4, R6 ;  /* 0x0000000400027825 */ /* 0x001fcc00078e0206 */
[----:B--2---:R-:W2:Y:S01]  /*00e0*/  LDG.E R2, desc[UR6][R2.64] ;  /* 0x0000000602027981 */ /* 0x004ea2000c1e1900 */
[----:B-1----:R-:W-:-:S05]  /*00f0*/  HFMA2 R5, -RZ, RZ, 1.75, 0 ;  /* 0x3f000000ff057431 */ /* 0x002fca00000001ff */
[----:B--2---:R-:W-:-:S05]  /*0100*/  LOP3.LUT R5, R5, 0x80000000, R2, 0xb8, !PT ;  /* 0x8000000005057812 */ /* 0x004fca00078eb802 */
[----:B------:R-:W-:Y:S01]  /*0110*/  FADD.RZ R10, R2, R5 ;  /* 0x00000005020a7221 */ /* 0x000fe2000000c000 */
[----:B---3--:R-:W-:Y:S01]  /*0120*/  IMAD.WIDE R4, R0, 0x4, R8 ;  /* 0x0000000400047825 */ /* 0x008fe200078e0208 */
[----:B------:R-:W-:Y:S02]  /*0130*/  IADD3 R0, PT, PT, R11, R0, RZ ;  /* 0x000000000b007210 */ /* 0x000fe40007ffe0ff */
[----:B------:R-:W0:Y:S02]  /*0140*/  FRND.TRUNC R13, R10 ;  /* 0x0000000a000d7307 */ /* 0x000e24000020d000 */
[----:B------:R-:W-:Y:S01]  /*0150*/  ISETP.GE.AND P0, PT, R0, UR5, PT ;  /* 0x0000000500007c0c */ /* 0x000fe2000bf06270 */
[----:B0-----:R1:W-:-:S12]  /*0160*/  STG.E desc[UR6][R4.64], R13 ;  /* 0x0000000d04007986 */ /* 0x0013d8000c101906 */
[----:B------:R-:W-:Y:S05]  /*0170*/  @!P0 BRA `(.L_x_96) ;  /* 0xfffffffc00d48947 */ /* 0x000fea000383ffff */
[----:B------:R-:W-:Y:S05]  /*0180*/  EXIT ;  /* 0x000000000000794d */ /* 0x000fea0003800000 */
.L_x_97:
        /* <DEDUP_REMOVED lines=15> */
.L_x_166:


//--------------------- .text.a4c_floorf32        --------------------------
	.section	.text.a4c_floorf32,"ax",@progbits
	.align	128
        .global         a4c_floorf32
        .type           a4c_floorf32,@function
        .size           a4c_floorf32,(.L_x_167 - a4c_floorf32)
        .other          a4c_floorf32,@"STO_CUDA_ENTRY STV_DEFAULT"
a4c_floorf32:
.text.a4c_floorf32:
        /* <DEDUP_REMOVED lines=13> */
.L_x_98:
[----:B0-----:R-:W-:-:S06]  /*00d0*/  IMAD.WIDE R2, R0, 0x4, R6 ;  /* 0x0000000400027825 */ /* 0x001fcc00078e0206 */
[----:B--2---:R-:W2:Y:S01]  /*00e0*/  LDG.E R2, desc[UR6][R2.64] ;  /* 0x0000000602027981 */ /* 0x004ea2000c1e1900 */
[----:B-1-3--:R-:W-:Y:S01]  /*00f0*/  IMAD.WIDE R4, R0, 0x4, R8 ;  /* 0x0000000400047825 */ /* 0x00afe200078e0208 */
[----:B------:R-:W-:-:S04]  /*0100*/  IADD3 R0, PT, PT, R11, R0, RZ ;  /* 0x000000000b007210 */ /* 0x000fc80007ffe0ff */
[----:B------:R-:W-:Y:S01]  /*0110*/  ISETP.GE.AND P0, PT, R0, UR5, PT ;  /* 0x0000000500007c0c */ /* 0x000fe2000bf06270 */
[----:B--2---:R-:W0:Y:S02]  /*0120*/  FRND.FLOOR R13, R2 ;  /* 0x00000002000d7307 */ /* 0x004e240000205000 */
[----:B0-----:R1:W-:Y:S10]  /*0130*/  STG.E desc[UR6][R4.64], R13 ;  /* 0x0000000d04007986 */ /* 0x0013f4000c101906 */
[----:B------:R-:W-:Y:S05]  /*0140*/  @!P0 BRA `(.L_x_98) ;  /* 0xfffffffc00e08947 */ /* 0x000fea000383ffff */
[----:B------:R-:W-:Y:S05]  /*0150*/  EXIT ;  /* 0x000000000000794d */ /* 0x000fea0003800000 */
.L_x_99:
        /* <DEDUP_REMOVED lines=10> */
.L_x_167:


//--------------------- .text.a4c_ceilf32         --------------------------
	.section	.text.a4c_ceilf32,"ax",@progbits
	.align	128
        .global         a4c_ceilf32
        .type           a4c_ceilf32,@function
        .size           a4c_ceilf32,(.L_x_168 - a4c_ceilf32)
        .other          a4c_ceilf32,@"STO_CUDA_ENTRY STV_DEFAULT"
a4c_ceilf32:
.text.a4c_ceilf32:
        /* <DEDUP_REMOVED lines=13> */
.L_x_100:
[----:B0-----:R-:W-:-:S06]  /*00d0*/  IMAD.WIDE R2, R0, 0x4, R6 ;  /* 0x0000000400027825 */ /* 0x001fcc00078e0206 */
[----:B--2---:R-:W2:Y:S01]  /*00e0*/  LDG.E R2, desc[UR6][R2.64] ;  /* 0x0000000602027981 */ /* 0x004ea2000c1e1900 */
[----:B-1-3--:R-:W-:Y:S01]  /*00f0*/  IMAD.WIDE R4, R0, 0x4, R8 ;  /* 0x0000000400047825 */ /* 0x00afe200078e0208 */
[----:B------:R-:W-:-:S04]  /*0100*/  IADD3 R0, PT, PT, R11, R0, RZ ;  /* 0x000000000b007210 */ /* 0x000fc80007ffe0ff */
[----:B------:R-:W-:Y:S01]  /*0110*/  ISETP.GE.AND P0, PT, R0, UR5, PT ;  /* 0x0000000500007c0c */ /* 0x000fe2000bf06270 */
[----:B--2---:R-:W0:Y:S02]  /*0120*/  FRND.CEIL R13, R2 ;  /* 0x00000002000d7307 */ /* 0x004e240000209000 */
[----:B0-----:R1:W-:Y:S10]  /*0130*/  STG.E desc[UR6][R4.64], R13 ;  /* 0x0000000d04007986 */ /* 0x0013f4000c101906 */
[----:B------:R-:W-:Y:S05]  /*0140*/  @!P0 BRA `(.L_x_100) ;  /* 0xfffffffc00e08947 */ /* 0x000fea000383ffff */
[----:B------:R-:W-:Y:S05]  /*0150*/  EXIT ;  /* 0x000000000000794d */ /* 0x000fea0003800000 */
.L_x_101:
        /* <DEDUP_REMOVED lines=10> */
.L_x_168:


//--------------------- .text.a4c_lteff32         --------------------------
	.section	.text.a4c_lteff32,"ax",@progbits
	.align	128
        .global         a4c_lteff32
        .type           a4c_lteff32,@function
        .size           a4c_lteff32,(.L_x_169 - a4c_lteff32)
        .other          a4c_lteff32,@"STO_CUDA_ENTRY STV_DEFAULT"
a4c_lteff32:
.text.a4c_lteff32:
        /* <DEDUP_REMOVED lines=14> */
.L_x_102:
[----:B---3--:R-:W-:-:S04]  /*00e0*/  IMAD.WIDE R2, R0, 0x4, R8 ;  /* 0x0000000400027825 */ /* 0x008fc800078e0208 */
[C---:B----4-:R-:W-:Y:S02]  /*00f0*/  IMAD.WIDE R4, R0.reuse, 0x4, R10 ;  /* 0x0000000400047825 */ /* 0x050fe400078e020a */
[----:B--2---:R-:W2:Y:S04]  /*0100*/  LDG.E R2, desc[UR6][R2.64] ;  /* 0x0000000602027981 */ /* 0x004ea8000c1e1900 */
[----:B------:R-:W2:Y:S01]  /*0110*/  LDG.E R5, desc[UR6][R4.64] ;  /* 0x0000000604057981 */ /* 0x000ea2000c1e1900 */
[----:B01----:R-:W-:Y:S01]  /*0120*/  IMAD.WIDE R6, R0, 0x4, R12 ;  /* 0x0000000400067825 */ /* 0x003fe200078e020c */
[----:B------:R-:W-:-:S04]  /*0130*/  IADD3 R0, PT, PT, R15, R0, RZ ;  /* 0x000000000f007210 */ /* 0x000fc80007ffe0ff */
[----:B------:R-:W-:Y:S02]  /*0140*/  ISETP.GE.AND P0, PT, R0, UR5, PT ;  /* 0x0000000500007c0c */ /* 0x000fe4000bf06270 */
[----:B--2---:R-:W-:-:S05]  /*0150*/  FSET.BF.LE.AND R17, R2, R5, PT ;  /* 0x000000050211720a */ /* 0x004fca0003803000 */
[----:B------:R1:W-:Y:S06]  /*0160*/  STG.E desc[UR6][R6.64], R17 ;  /* 0x0000001106007986 */ /* 0x0003ec000c101906 */
[----:B------:R-:W-:Y:S05]  /*0170*/  @!P0 BRA `(.L_x_102) ;  /* 0xfffffffc00d88947 */ /* 0x000fea000383ffff */
[----:B------:R-:W-:Y:S05]  /*0180*/  EXIT ;  /* 0x000000000000794d */ /* 0x000fea0003800000 */
.L_x_103:
        /* <DEDUP_REMOVED lines=15> */
.L_x_169:


//--------------------- .text.a4c_ltff32          --------------------------
	.section	.text.a4c_ltff32,"ax",@progbits
	.align	128
        .global         a4c_ltff32
        .type           a4c_ltff32,@function
        .size           a4c_ltff32,(.L_x_170 - a4c_ltff32)
        .other          a4c_ltff32,@"STO_CUDA_ENTRY STV_DEFAULT"
a4c_ltff32:
.text.a4c_ltff32:
        /* <DEDUP_REMOVED lines=14> */
.L_x_104:
[----:B---3--:R-:W-:-:S04]  /*00e0*/  IMAD.WIDE R2, R0, 0x4, R8 ;  /* 0x0000000400027825 */ /* 0x008fc800078e0208 */
[C---:B----4-:R-:W-:Y:S02]  /*00f0*/  IMAD.WIDE R4, R0.reuse, 0x4, R10 ;  /* 0x0000000400047825 */ /* 0x050fe400078e020a */
[----:B--2---:R-:W2:Y:S04]  /*0100*/  LDG.E R2, desc[UR6][R2.64] ;  /* 0x0000000602027981 */ /* 0x004ea8000c1e1900 */
[----:B------:R-:W2:Y:S01]  /*0110*/  LDG.E R5, desc[UR6][R4.64] ;  /* 0x0000000604057981 */ /* 0x000ea2000c1e1900 */
[----:B01----:R-:W-:Y:S01]  /*0120*/  IMAD.WIDE R6, R0, 0x4, R12 ;  /* 0x0000000400067825 */ /* 0x003fe200078e020c */
[----:B------:R-:W-:-:S04]  /*0130*/  IADD3 R0, PT, PT, R15, R0, RZ ;  /* 0x000000000f007210 */ /* 0x000fc80007ffe0ff */
[----:B------:R-:W-:Y:S02]  /*0140*/  ISETP.GE.AND P0, PT, R0, UR5, PT ;  /* 0x0000000500007c0c */ /* 0x000fe4000bf06270 */
[----:B--2---:R-:W-:-:S05]  /*0150*/  FSET.BF.LT.AND R17, R2, R5, PT ;  /* 0x000000050211720a */ /* 0x004fca0003801000 */
[----:B------:R1:W-:Y:S06]  /*0160*/  STG.E desc[UR6][R6.64], R17 ;  /* 0x0000001106007986 */ /* 0x0003ec000c101906 */
[----:B------:R-:W-:Y:S05]  /*0170*/  @!P0 BRA `(.L_x_104) ;  /* 0xfffffffc00d88947 */ /* 0x000fea000383ffff */
[----:B------:R-:W-:Y:S05]  /*0180*/  EXIT ;  /* 0x000000000000794d */ /* 0x000fea0003800000 */
.L_x_105:
        /* <DEDUP_REMOVED lines=15> */
.L_x_170:


//--------------------- .text.a4c_gteff32         --------------------------
	.section	.text.a4c_gteff32,"ax",@progbits
	.align	128
        .global         a4c_gteff32
        .type           a4c_gteff32,@function
        .size           a4c_gteff32,(.L_x_171 - a4c_gteff32)
        .other          a4c_gteff32,@"STO_CUDA_ENTRY STV_DEFAULT"
a4c_gteff32:
.text.a4c_gteff32:
        /* <DEDUP_REMOVED lines=14> */
.L_x_106:
[----:B---3--:R-:W-:-:S04]  /*00e0*/  IMAD.WIDE R2, R0, 0x4, R8 ;  /* 0x0000000400027825 */ /* 0x008fc800078e0208 */
[C---:B----4-:R-:W-:Y:S02]  /*00f0*/  IMAD.WIDE R4, R0.reuse, 0x4, R10 ;  /* 0x0000000400047825 */ /* 0x050fe400078e020a */
[----:B--2---:R-:W2:Y:S04]  /*0100*/  LDG.E R2, desc[UR6][R2.64] ;  /* 0x0000000602027981 */ /* 0x004ea8000c1e1900 */
[----:B------:R-:W2:Y:S01]  /*0110*/  LDG.E R5, desc[UR6][R4.64] ;  /* 0x0000000604057981 */ /* 0x000ea2000c1e1900 */
[----:B01----:R-:W-:Y:S01]  /*0120*/  IMAD.WIDE R6, R0, 0x4, R12 ;  /* 0x0000000400067825 */ /* 0x003fe200078e020c */
[----:B------:R-:W-:-:S04]  /*0130*/  IADD3 R0, PT, PT, R15, R0, RZ ;  /* 0x000000000f007210 */ /* 0x000fc80007ffe0ff */
[----:B------:R-:W-:Y:S02]  /*0140*/  ISETP.GE.AND P0, PT, R0, UR5, PT ;  /* 0x0000000500007c0c */ /* 0x000fe4000bf06270 */
[----:B--2---:R-:W-:-:S05]  /*0150*/  FSET.BF.GE.AND R17, R2, R5, PT ;  /* 0x000000050211720a */ /* 0x004fca0003806000 */
[----:B------:R1:W-:Y:S06]  /*0160*/  STG.E desc[UR6][R6.64], R17 ;  /* 0x0000001106007986 */ /* 0x0003ec000c101906 */
[----:B------:R-:W-:Y:S05]  /*0170*/  @!P0 BRA `(.L_x_106) ;  /* 0xfffffffc00d88947 */ /* 0x000fea000383ffff */
[----:B------:R-:W-:Y:S05]  /*0180*/  EXIT ;  /* 0x000000000000794d */ /* 0x000fea0003800000 */
.L_x_107:
        /* <DEDUP_REMOVED lines=15> */
.L_x_171:


//--------------------- .text.a4c_gtff32          --------------------------
	.section	.text.a4c_gtff32,"ax",@progbits
	.align	128
        .global         a4c_gtff32
        .type           a4c_gtff32,@function
        .size           a4c_gtff32,(.L_x_172 - a4c_gtff32)
        .other          a4c_gtff32,@"STO_CUDA_ENTRY STV_DEFAULT"
a4c_gtff32:
.text.a4c_gtff32:
        /* <DEDUP_REMOVED lines=14> */
.L_x_108:
[----:B---3--:R-:W-:-:S04]  /*00e0*/  IMAD.WIDE R2, R0, 0x4, R8 ;  /* 0x0000000400027825 */ /* 0x008fc800078e0208 */
[C---:B----4-:R-:W-:Y:S02]  /*00f0*/  IMAD.WIDE R4, R0.reuse, 0x4, R10 ;  /* 0x0000000400047825 */ /* 0x050fe400078e020a */
[----:B--2---:R-:W2:Y:S04]  /*0100*/  LDG.E R2, desc[UR6][R2.64] ;  /* 0x0000000602027981 */ /* 0x004ea8000c1e1900 */
[----:B------:R-:W2:Y:S01]  /*0110*/  LDG.E R5, desc[UR6][R4.64] ;  /* 0x0000000604057981 */ /* 0x000ea2000c1e1900 */
[----:B01----:R-:W-:Y:S01]  /*0120*/  IMAD.WIDE R6, R0, 0x4, R12 ;  /* 0x0000000400067825 */ /* 0x003fe200078e020c */
[----:B------:R-:W-:-:S04]  /*0130*/  IADD3 R0, PT, PT, R15, R0, RZ ;  /* 0x000000000f007210 */ /* 0x000fc80007ffe0ff */
[----:B------:R-:W-:Y:S02]  /*0140*/  ISETP.GE.AND P0, PT, R0, UR5, PT ;  /* 0x0000000500007c0c */ /* 0x000fe4000bf06270 */
[----:B--2---:R-:W-:-:S05]  /*0150*/  FSET.BF.GT.AND R17, R2, R5, PT ;  /* 0x000000050211720a */ /* 0x004fca0003804000 */
[----:B------:R1:W-:Y:S06]  /*0160*/  STG.E desc[UR6][R6.64], R17 ;  /* 0x0000001106007986 */ /* 0x0003ec000c101906 */
[----:B------:R-:W-:Y:S05]  /*0170*/  @!P0 BRA `(.L_x_108) ;  /* 0xfffffffc00d88947 */ /* 0x000fea000383ffff */
[----:B------:R-:W-:Y:S05]  /*0180*/  EXIT ;  /* 0x000000000000794d */ /* 0x000fea0003800000 */
.L_x_109:
        /* <DEDUP_REMOVED lines=15> */
.L_x_172:


//--------------------- .text.a4c_mul_addf32      --------------------------
	.section	.text.a4c_mul_addf32,"ax",@progbits
	.align	128
        .global         a4c_mul_addf32
        .type           a4c_mul_addf32,@function
        .size           a4c_mul_addf32,(.L_x_173 - a4c_mul_addf32)
        .other          a4c_mul_addf32,@"STO_CUDA_ENTRY STV_DEFAULT"
a4c_mul_addf32:
.text.a4c_mul_addf32:
        /* <DEDUP_REMOVED lines=14> */
[----:B--2---:R-:W1:Y:S02]  /*00e0*/  LDC.64 R8, c[0x0][0x398] ;  /* 0x0000e600ff087b82 */ /* 0x004e640000000a00 */
.L_x_110:
[----:B----4-:R-:W-:-:S04]  /*00f0*/  IMAD.WIDE R10, R0, 0x4, R6 ;  /* 0x00000004000a7825 */ /* 0x010fc800078e0206 */
[C---:B-1----:R-:W-:Y:S02]  /*0100*/  IMAD.WIDE R12, R0.reuse, 0x4, R8 ;  /* 0x00000004000c7825 */ /* 0x042fe400078e0208 */
[----:B--2---:R-:W2:Y:S02]  /*0110*/  LDG.E R10, desc[UR6][R10.64] ;  /* 0x000000060a0a7981 */ /* 0x004ea4000c1e1900 */
[C---:B0-----:R-:W-:Y:S02]  /*0120*/  IMAD.WIDE R14, R0.reuse, 0x4, R2 ;  /* 0x00000004000e7825 */ /* 0x041fe400078e0202 */
[----:B------:R-:W2:Y:S04]  /*0130*/  LDG.E R13, desc[UR6][R12.64] ;  /* 0x000000060c0d7981 */ /* 0x000ea8000c1e1900 */
[----:B------:R-:W2:Y:S01]  /*0140*/  LDG.E R15, desc[UR6][R14.64] ;  /* 0x000000060e0f7981 */ /* 0x000ea2000c1e1900 */
[----:B---3--:R-:W-:Y:S01]  /*0150*/  IMAD.WIDE R16, R0, 0x4, R4 ;  /* 0x0000000400107825 */ /* 0x008fe200078e0204 */
[----:B------:R-:W-:-:S04]  /*0160*/  IADD3 R0, PT, PT, R19, R0, RZ ;  /* 0x0000000013007210 */ /* 0x000fc80007ffe0ff */
[----:B------:R-:W-:Y:S01]  /*0170*/  ISETP.GE.AND P0, PT, R0, UR5, PT ;  /* 0x0000000500007c0c */ /* 0x000fe2000bf06270 */
[----:B--2---:R-:W-:-:S05]  /*0180*/  FFMA R21, R10, R13, R15 ;  /* 0x0000000d0a157223 */ /* 0x004fca000000000f */
[----:B------:R2:W-:Y:S07]  /*0190*/  STG.E desc[UR6][R16.64], R21 ;  /* 0x0000001510007986 */ /* 0x0005ee000c101906 */
[----:B------:R-:W-:Y:S05]  /*01a0*/  @!P0 BRA `(.L_x_110) ;  /* 0xfffffffc00d08947 */ /* 0x000fea000383ffff */
[----:B------:R-:W-:Y:S05]  /*01b0*/  EXIT ;  /* 0x000000000000794d */ /* 0x000fea0003800000 */
.L_x_111:
        /* <DEDUP_REMOVED lines=12> */
.L_x_173:


//--------------------- .text.a4c_divf32          --------------------------
	.section	.text.a4c_divf32,"ax",@progbits
	.align	128
        .global         a4c_divf32
        .type           a4c_divf32,@function
        .size           a4c_divf32,(.L_x_136 - a4c_divf32)
        .other          a4c_divf32,@"STO_CUDA_ENTRY STV_DEFAULT"
a4c_divf32:
.text.a4c_divf32:
        /* <DEDUP_REMOVED lines=15> */
.L_x_114:
[----:B0-----:R-:W-:-:S06]  /*00f0*/  IMAD.WIDE R16, R11, 0x4, R4 ;  /* 0x000000040b107825 */ /* 0x001fcc00078e0204 */
[----:B--2---:R-:W2:Y:S01]  /*0100*/  LDG.E R16, desc[UR6][R16.64] ;  /* 0x0000000610107981 */ /* 0x004ea2000c1e1900 */
[----:B---3--:R-:W-:-:S05]  /*0110*/  IMAD.WIDE R14, R11, 0x4, R6 ;  /* 0x000000040b0e7825 */ /* 0x008fca00078e0206 */
[----:B------:R-:W3:Y:S01]  /*0120*/  LDG.E R0, desc[UR6][R14.64] ;  /* 0x000000060e007981 */ /* 0x000ee2000c1e1900 */
[--C-:B-1----:R-:W-:Y:S01]  /*0130*/  IMAD.MOV.U32 R13, RZ, RZ, R11.reuse ;  /* 0x000000ffff0d7224 */ /* 0x102fe200078e000b */
[----:B------:R-:W-:Y:S01]  /*0140*/  BSSY.RECONVERGENT B0, `(.L_x_112) ;  /* 0x000000e000007945 */ /* 0x000fe20003800200 */
[----:B------:R-:W-:-:S05]  /*0150*/  IMAD.IADD R11, R2, 0x1, R11 ;  /* 0x00000001020b7824 */ /* 0x000fca00078e020b */
[----:B----4-:R-:W-:Y:S01]  /*0160*/  ISETP.GE.AND P2, PT, R11, UR5, PT ;  /* 0x000000050b007c0c */ /* 0x010fe2000bf46270 */
[----:B--2---:R-:W0:Y:S08]  /*0170*/  MUFU.RCP R3, R16 ;  /* 0x0000001000037308 */ /* 0x004e300000001000 */
[----:B---3--:R-:W1:Y:S01]  /*0180*/  FCHK P0, R0, R16 ;  /* 0x0000001000007302 */ /* 0x008e620000000000 */
[----:B0-----:R-:W-:-:S04]  /*0190*/  FFMA R10, -R16, R3, 1 ;  /* 0x3f800000100a7423 */ /* 0x001fc80000000103 */
[----:B------:R-:W-:-:S04]  /*01a0*/  FFMA R3, R3, R10, R3 ;  /* 0x0000000a03037223 */ /* 0x000fc80000000003 */
[----:B------:R-:W-:-:S04]  /*01b0*/  FFMA R10, R0, R3, RZ ;  /* 0x00000003000a7223 */ /* 0x000fc800000000ff */
[----:B------:R-:W-:-:S04]  /*01c0*/  FFMA R12, -R16, R10, R0 ;  /* 0x0000000a100c7223 */ /* 0x000fc80000000100 */
[----:B------:R-:W-:Y:S01]  /*01d0*/  FFMA R3, R3, R12, R10 ;  /* 0x0000000c03037223 */ /* 0x000fe2000000000a */
[----:B-1----:R-:W-:Y:S06]  /*01e0*/  @!P0 BRA `(.L_x_113) ;  /* 0x00000000000c8947 */ /* 0x002fec0003800000 */
[----:B------:R-:W-:-:S07]  /*01f0*/  MOV R10, 0x210 ;  /* 0x00000210000a7802 */ /* 0x000fce0000000f00 */
[----:B------:R-:W-:Y:S05]  /*0200*/  CALL.REL.NOINC `($__internal_3_$__cuda_sm3x_div_rn_noftz_f32_slowpath) ;  /* 0x0000000000187944 */ /* 0x000fea0003c00000 */
[----:B------:R-:W-:-:S07]  /*0210*/  IMAD.MOV.U32 R3, RZ, RZ, R0 ;  /* 0x000000ffff037224 */ /* 0x000fce00078e0000 */
.L_x_113:
[----:B------:R-:W-:Y:S05]  /*0220*/  BSYNC.RECONVERGENT B0 ;  /* 0x0000000000007941 */ /* 0x000fea0003800200 */
.L_x_112:
[----:B------:R-:W-:-:S05]  /*0230*/  IMAD.WIDE R12, R13, 0x4, R8 ;  /* 0x000000040d0c7825 */ /* 0x000fca00078e0208 */
[----:B------:R1:W-:Y:S01]  /*0240*/  STG.E desc[UR6][R12.64], R3 ;  /* 0x000000030c007986 */ /* 0x0003e2000c101906 */
[----:B------:R-:W-:Y:S05]  /*0250*/  @!P2 BRA `(.L_x_114) ;  /* 0xfffffffc00a4a947 */ /* 0x000fea000383ffff */
[----:B------:R-:W-:Y:S05]  /*0260*/  EXIT ;  /* 0x000000000000794d */ /* 0x000fea0003800000 */
        .weak           $__internal_3_$__cuda_sm3x_div_rn_noftz_f32_slowpath
        .type           $__internal_3_$__cuda_sm3x_div_rn_noftz_f32_slowpath,@function
        .size           $__internal_3_$__cuda_sm3x_div_rn_noftz_f32_slowpath,(.L_x_136 - $__internal_3_$__cuda_sm3x_div_rn_noftz_f32_slowpath)
$__internal_3_$__cuda_sm3x_div_rn_noftz_f32_slowpath:
[----:B------:R-:W-:Y:S01]  /*0270*/  SHF.R.U32.HI R14, RZ, 0x17, R16 ;  /* 0x00000017ff0e7819 */ /* 0x000fe20000011610 */
[----:B------:R-:W-:Y:S01]  /*0280*/  BSSY.RECONVERGENT B1, `(.L_x_115) ;  /* 0x0000064000017945 */ /* 0x000fe20003800200 */
[--C-:B------:R-:W-:Y:S01]  /*0290*/  SHF.R.U32.HI R3, RZ, 0x17, R0.reuse ;  /* 0x00000017ff037819 */ /* 0x100fe20000011600 */
[----:B------:R-:W-:Y:S01]  /*02a0*/  IMAD.MOV.U32 R15, RZ, RZ, R0 ;  /* 0x000000ffff0f7224 */ /* 0x000fe200078e0000 */
[----:B------:R-:W-:Y:S02]  /*02b0*/  LOP3.LUT R14, R14, 0xff, RZ, 0xc0, !PT ;  /* 0x000000ff0e0e7812 */ /* 0x000fe400078ec0ff */
[----:B------:R-:W-:-:S03]  /*02c0*/  LOP3.LUT R18, R3, 0xff, RZ, 0xc0, !PT ;  /* 0x000000ff03127812 */ /* 0x000fc600078ec0ff */
[----:B------:R-:W-:Y:S02]  /*02d0*/  VIADD R19, R14, 0xffffffff ;  /* 0xffffffff0e137836 */ /* 0x000fe40000000000 */
[----:B------:R-:W-:-:S03]  /*02e0*/  VIADD R17, R18, 0xffffffff ;  /* 0xffffffff12117836 */ /* 0x000fc60000000000 */
[----:B------:R-:W-:-:S04]  /*02f0*/  ISETP.GT.U32.AND P0, PT, R19, 0xfd, PT ;  /* 0x000000fd1300780c */ /* 0x000fc80003f04070 */
[----:B------:R-:W-:-:S13]  /*0300*/  ISETP.GT.U32.OR P0, PT, R17, 0xfd, P0 ;  /* 0x000000fd1100780c */ /* 0x000fda0000704470 */
[----:B------:R-:W-:Y:S01]  /*0310*/  @!P0 IMAD.MOV.U32 R12, RZ, RZ, RZ ;  /* 0x000000ffff0c8224 */ /* 0x000fe200078e00ff */
[----:B------:R-:W-:Y:S06]  /*0320*/  @!P0 BRA `(.L_x_116) ;  /* 0x0000000000608947 */ /* 0x000fec0003800000 */
[----:B------:R-:W-:Y:S01]  /*0330*/  FSETP.GTU.FTZ.AND P0, PT, |R0|, +INF , PT ;  /* 0x7f8000000000780b */ /* 0x000fe20003f1c200 */
[----:B------:R-:W-:Y:S01]  /*0340*/  IMAD.MOV.U32 R3, RZ, RZ, R16 ;  /* 0x000000ffff037224 */ /* 0x000fe200078e0010 */
        /* <DEDUP_REMOVED lines=22> */
.L_x_116:
[----:B------:R-:W-:Y:S01]  /*04b0*/  LEA R3, R14, 0xc0800000, 0x17 ;  /* 0xc08000000e037811 */ /* 0x000fe200078eb8ff */
[----:B------:R-:W-:Y:S04]  /*04c0*/  BSSY.RECONVERGENT B2, `(.L_x_121) ;  /* 0x0000036000027945 */ /* 0x000fe80003800200 */
[----:B------:R-:W-:Y:S02]  /*04d0*/  IMAD.IADD R17, R16, 0x1, -R3 ;  /* 0x0000000110117824 */ /* 0x000fe400078e0a03 */
[----:B------:R-:W-:Y:S02]  /*04e0*/  VIADD R16, R18, 0xffffff81 ;  /* 0xffffff8112107836 */ /* 0x000fe40000000000 */
[----:B------:R-:W0:Y:S01]  /*04f0*/  MUFU.RCP R3, R17 ;  /* 0x0000001100037308 */ /* 0x000e220000001000 */
[----:B------:R-:W-:Y:S01]  /*0500*/  FADD.FTZ R19, -R17, -RZ ;  /* 0x800000ff11137221 */ /* 0x000fe20000010100 */
[----:B------:R-:W-:-:S03]  /*0510*/  IMAD R0, R16, -0x800000, R15 ;  /* 0xff80000010007824 */ /* 0x000fc600078e020f */
[----:B0-----:R-:W-:-:S04]  /*0520*/  FFMA R18, R3, R19, 1 ;  /* 0x3f80000003127423 */ /* 0x001fc80000000013 */
[----:B------:R-:W-:-:S04]  /*0530*/  FFMA R3, R3, R18, R3 ;  /* 0x0000001203037223 */ /* 0x000fc80000000003 */
[----:B------:R-:W-:-:S04]  /*0540*/  FFMA R18, R0, R3, RZ ;  /* 0x0000000300127223 */ /* 0x000fc800000000ff */
[----:B------:R-:W-:-:S04]  /*0550*/  FFMA R15, R19, R18, R0 ;  /* 0x00000012130f7223 */ /* 0x000fc80000000000 */
[----:B------:R-:W-:Y:S01]  /*0560*/  FFMA R18, R3, R15, R18 ;  /* 0x0000000f03127223 */ /* 0x000fe20000000012 */
[----:B------:R-:W-:-:S03]  /*0570*/  IADD3 R15, PT, PT, R16, 0x7f, -R14 ;  /* 0x0000007f100f7810 */ /* 0x000fc60007ffe80e */
[----:B------:R-:W-:Y:S02]  /*0580*/  FFMA R19, R19, R18, R0 ;  /* 0x0000001213137223 */ /* 0x000fe40000000000 */
[----:B------:R-:W-:Y:S02]  /*0590*/  IMAD.IADD R15, R15, 0x1, R12 ;  /* 0x000000010f0f7824 */ /* 0x000fe400078e020c */
        /* <DEDUP_REMOVED lines=14> */
[CC--:B------:R-:W-:Y:S01]  /*0680*/  FFMA.RZ R12, R3.reuse, R19.reuse, R18 ;  /* 0x00000013030c7223 */ /* 0x0c0fe2000000c012 */
[C---:B------:R-:W-:Y:S01]  /*0690*/  VIADD R15, R16.reuse, 0x20 ;  /* 0x00000020100f7836 */ /* 0x040fe20000000000 */
[C---:B------:R-:W-:Y:S02]  /*06a0*/  ISETP.NE.AND P3, PT, R16.reuse, RZ, PT ;  /* 0x000000ff1000720c */ /* 0x040fe40003f65270 */
[----:B------:R-:W-:Y:S01]  /*06b0*/  ISETP.NE.AND P1, PT, R16, RZ, PT ;  /* 0x000000ff1000720c */ /* 0x000fe20003f25270 */
[----:B------:R-:W-:Y:S01]  /*06c0*/  IMAD.MOV R16, RZ, RZ, -R16 ;  /* 0x000000ffff107224 */ /* 0x000fe200078e0a10 */
[----:B------:R-:W-:Y:S01]  /*06d0*/  LOP3.LUT R14, R12, 0x7fffff, RZ, 0xc0, !PT ;  /* 0x007fffff0c0e7812 */ /* 0x000fe200078ec0ff */
[CCC-:B------:R-:W-:Y:S01]  /*06e0*/  FFMA.RP R12, R3.reuse, R19.reuse, R18.reuse ;  /* 0x00000013030c7223 */ /* 0x1c0fe20000008012 */
[----:B------:R-:W-:Y:S02]  /*06f0*/  FFMA.RM R3, R3, R19, R18 ;  /* 0x0000001303037223 */ /* 0x000fe40000004012 */
[----:B------:R-:W-:-:S03]  /*0700*/  LOP3.LUT R14, R14, 0x800000, RZ, 0xfc, !PT ;  /* 0x008000000e0e7812 */ /* 0x000fc600078efcff */
        /* <DEDUP_REMOVED lines=13> */
.L_x_123:
[----:B------:R-:W-:-:S04]  /*07e0*/  LOP3.LUT R0, R0, 0x80000000, RZ, 0xc0, !PT ;  /* 0x8000000000007812 */ /* 0x000fc800078ec0ff */
[----:B------:R-:W-:Y:S01]  /*07f0*/  LOP3.LUT R0, R0, 0x7f800000, RZ, 0xfc, !PT ;  /* 0x7f80000000007812 */ /* 0x000fe200078efcff */
[----:B------:R-:W-:Y:S06]  /*0800*/  BRA `(.L_x_124) ;  /* 0x0000000000047947 */ /* 0x000fec0003800000 */
.L_x_122:
[----:B------:R-:W-:-:S07]  /*0810*/  IMAD R0, R15, 0x800000, R0 ;  /* 0x008000000f007824 */ /* 0x000fce00078e0200 */
.L_x_124:
[----:B------:R-:W-:Y:S05]  /*0820*/  BSYNC.RECONVERGENT B2 ;  /* 0x0000000000027941 */ /* 0x000fea0003800200 */
.L_x_121:
[----:B------:R-:W-:Y:S05]  /*0830*/  BRA `(.L_x_125) ;  /* 0x0000000000207947 */ /* 0x000fea0003800000 */
.L_x_120:
[----:B------:R-:W-:-:S04]  /*0840*/  LOP3.LUT R0, R16, 0x80000000, R15, 0x48, !PT ;  /* 0x8000000010007812 */ /* 0x000fc800078e480f */
[----:B------:R-:W-:Y:S01]  /*0850*/  LOP3.LUT R0, R0, 0x7f800000, RZ, 0xfc, !PT ;  /* 0x7f80000000007812 */ /* 0x000fe200078efcff */
[----:B------:R-:W-:Y:S06]  /*0860*/  BRA `(.L_x_125) ;  /* 0x0000000000147947 */ /* 0x000fec0003800000 */
.L_x_119:
[----:B------:R-:W-:Y:S01]  /*0870*/  LOP3.LUT R0, R16, 0x80000000, R15, 0x48, !PT ;  /* 0x8000000010007812 */ /* 0x000fe200078e480f */
[----:B------:R-:W-:Y:S06]  /*0880*/  BRA `(.L_x_125) ;  /* 0x00000000000c7947 */ /* 0x000fec0003800000 */
.L_x_118:
[----:B------:R-:W0:Y:S01]  /*0890*/  MUFU.RSQ R0, -QNAN ;  /* 0xffc0000000007908 */ /* 0x000e220000001400 */
[----:B------:R-:W-:Y:S05]  /*08a0*/  BRA `(.L_x_125) ;  /* 0x0000000000047947 */ /* 0x000fea0003800000 */
.L_x_117:
[----:B------:R-:W-:-:S07]  /*08b0*/  FADD.FTZ R0, R0, R3 ;  /* 0x0000000300007221 */ /* 0x000fce0000010000 */
.L_x_125:
[----:B------:R-:W-:Y:S05]  /*08c0*/  BSYNC.RECONVERGENT B1 ;  /* 0x0000000000017941 */ /* 0x000fea0003800200 */
.L_x_115:
[----:B------:R-:W-:Y:S02]  /*08d0*/  IMAD.MOV.U32 R14, RZ, RZ, R10 ;  /* 0x000000ffff0e7224 */ /* 0x000fe400078e000a */
[----:B------:R-:W-:-:S04]  /*08e0*/  IMAD.MOV.U32 R15, RZ, RZ, 0x0 ;  /* 0x00000000ff0f7424 */ /* 0x000fc800078e00ff */
[----:B0-----:R-:W-:Y:S05]  /*08f0*/  RET.REL.NODEC R14 `(a4c_divf32) ;  /* 0xfffffff40ec07950 */ /* 0x001fea0003c3ffff */
.L_x_126:
        /* <DEDUP_REMOVED lines=16> */
.L_x_136:


//--------------------- .text.a4c_mulf32          --------------------------
	.section	.text.a4c_mulf32,"ax",@progbits
	.align	128
        .global         a4c_mulf32
        .type           a4c_mulf32,@function
        .size           a4c_mulf32,(.L_x_175 - a4c_mulf32)
        .other          a4c_mulf32,@"STO_CUDA_ENTRY STV_DEFAULT"
a4c_mulf32:
.text.a4c_mulf32:
        /* <DEDUP_REMOVED lines=14> */
.L_x_127:
[----:B---3--:R-:W-:-:S04]  /*00e0*/  IMAD.WIDE R2, R0, 0x4, R8 ;  /* 0x0000000400027825 */ /* 0x008fc800078e0208 */
[C---:B----4-:R-:W-:Y:S02]  /*00f0*/  IMAD.WIDE R4, R0.reuse, 0x4, R10 ;  /* 0x0000000400047825 */ /* 0x050fe400078e020a */
[----:B--2---:R-:W2:Y:S04]  /*0100*/  LDG.E R2, desc[UR6][R2.64] ;  /* 0x0000000602027981 */ /* 0x004ea8000c1e1900 */
[----:B------:R-:W2:Y:S01]  /*0110*/  LDG.E R5, desc[UR6][R4.64] ;  /* 0x0000000604057981 */ /* 0x000ea2000c1e1900 */
[----:B01----:R-:W-:Y:S01]  /*0120*/  IMAD.WIDE R6, R0, 0x4, R12 ;  /* 0x0000000400067825 */ /* 0x003fe200078e020c */
[----:B------:R-:W-:-:S04]  /*0130*/  IADD3 R0, PT, PT, R15, R0, RZ ;  /* 0x000000000f007210 */ /* 0x000fc80007ffe0ff */
[----:B------:R-:W-:Y:S01]  /*0140*/  ISETP.GE.AND P0, PT, R0, UR5, PT ;  /* 0x0000000500007c0c */ /* 0x000fe2000bf06270 */
[----:B--2---:R-:W-:-:S05]  /*0150*/  FMUL R17, R2, R5 ;  /* 0x0000000502117220 */ /* 0x004fca0000400000 */
[----:B------:R1:W-:Y:S07]  /*0160*/  STG.E desc[UR6][R6.64], R17 ;  /* 0x0000001106007986 */ /* 0x0003ee000c101906 */
[----:B------:R-:W-:Y:S05]  /*0170*/  @!P0 BRA `(.L_x_127) ;  /* 0xfffffffc00d88947 */ /* 0x000fea000383ffff */
[----:B------:R-:W-:Y:S05]  /*0180*/  EXIT ;  /* 0x000000000000794d */ /* 0x000fea0003800000 */
.L_x_128:
        /* <DEDUP_REMOVED lines=15> */
.L_x_175:


//--------------------- .text.a4c_subf32          --------------------------
	.section	.text.a4c_subf32,"ax",@progbits
	.align	128
        .global         a4c_subf32
        .type           a4c_subf32,@function
        .size           a4c_subf32,(.L_x_176 - a4c_subf32)
        .other          a4c_subf32,@"STO_CUDA_ENTRY STV_DEFAULT"
a4c_subf32:
.text.a4c_subf32:
        /* <DEDUP_REMOVED lines=14> */
.L_x_129:
[----:B---3--:R-:W-:-:S04]  /*00e0*/  IMAD.WIDE R2, R0, 0x4, R8 ;  /* 0x0000000400027825 */ /* 0x008fc800078e0208 */
[C---:B----4-:R-:W-:Y:S02]  /*00f0*/  IMAD.WIDE R4, R0.reuse, 0x4, R10 ;  /* 0x0000000400047825 */ /* 0x050fe400078e020a */
[----:B--2---:R-:W2:Y:S04]  /*0100*/  LDG.E R2, desc[UR6][R2.64] ;  /* 0x0000000602027981 */ /* 0x004ea8000c1e1900 */
[----:B------:R-:W2:Y:S01]  /*0110*/  LDG.E R5, desc[UR6][R4.64] ;  /* 0x0000000604057981 */ /* 0x000ea2000c1e1900 */
[----:B01----:R-:W-:Y:S01]  /*0120*/  IMAD.WIDE R6, R0, 0x4, R12 ;  /* 0x0000000400067825 */ /* 0x003fe200078e020c */
[----:B------:R-:W-:-:S04]  /*0130*/  IADD3 R0, PT, PT, R15, R0, RZ ;  /* 0x000000000f007210 */ /* 0x000fc80007ffe0ff */
[----:B------:R-:W-:Y:S01]  /*0140*/  ISETP.GE.AND P0, PT, R0, UR5, PT ;  /* 0x0000000500007c0c */ /* 0x000fe2000bf06270 */
[----:B--2---:R-:W-:-:S05]  /*0150*/  FADD R17, R2, -R5 ;  /* 0x8000000502117221 */ /* 0x004fca0000000000 */
[----:B------:R1:W-:Y:S07]  /*0160*/  STG.E desc[UR6][R6.64], R17 ;  /* 0x0000001106007986 */ /* 0x0003ee000c101906 */
[----:B------:R-:W-:Y:S05]  /*0170*/  @!P0 BRA `(.L_x_129) ;  /* 0xfffffffc00d88947 */ /* 0x000fea000383ffff */
[----:B------:R-:W-:Y:S05]  /*0180*/  EXIT ;  /* 0x000000000000794d */ /* 0x000fea0003800000 */
.L_x_130:
        /* <DEDUP_REMOVED lines=15> */
.L_x_176:


//--------------------- .text.a4c_addf32          --------------------------
	.section	.text.a4c_addf32,"ax",@progbits
	.align	128
        .global         a4c_addf32
        .type           a4c_addf32,@function
        .size           a4c_addf32,(.L_x_177 - a4c_addf32)
        .other          a4c_addf32,@"STO_CUDA_ENTRY STV_DEFAULT"
a4c_addf32:
.text.a4c_addf32:
        /* <DEDUP_REMOVED lines=14> */
.L_x_131:
[----:B---3--:R-:W-:-:S04]  /*00e0*/  IMAD.WIDE R2, R0, 0x4, R8 ;  /* 0x0000000400027825 */ /* 0x008fc800078e0208 */
[C---:B----4-:R-:W-:Y:S02]  /*00f0*/  IMAD.WIDE R4, R0.reuse, 0x4, R10 ;  /* 0x0000000400047825 */ /* 0x050fe400078e020a */
[----:B--2---:R-:W2:Y:S04]  /*0100*/  LDG.E R2, desc[UR6][R2.64] ;  /* 0x0000000602027981 */ /* 0x004ea8000c1e1900 */
[----:B------:R-:W2:Y:S01]  /*0110*/  LDG.E R5, desc[UR6][R4.64] ;  /* 0x0000000604057981 */ /* 0x000ea2000c1e1900 */
[----:B01----:R-:W-:Y:S01]  /*0120*/  IMAD.WIDE R6, R0, 0x4, R12 ;  /* 0x0000000400067825 */ /* 0x003fe200078e020c */
[----:B------:R-:W-:-:S04]  /*0130*/  IADD3 R0, PT, PT, R15, R0, RZ ;  /* 0x000000000f007210 */ /* 0x000fc80007ffe0ff */
[----:B------:R-:W-:Y:S01]  /*0140*/  ISETP.GE.AND P0, PT, R0, UR5, PT ;  /* 0x0000000500007c0c */ /* 0x000fe2000bf06270 */
[----:B--2---:R-:W-:-:S05]  /*0150*/  FADD R17, R2, R5 ;  /* 0x0000000502117221 */ /* 0x004fca0000000000 */
[----:B------:R1:W-:Y:S07]  /*0160*/  STG.E desc[UR6][R6.64], R17 ;  /* 0x0000001106007986 */ /* 0x0003ee000c101906 */
[----:B------:R-:W-:Y:S05]  /*0170*/  @!P0 BRA `(.L_x_131) ;  /* 0xfffffffc00d88947 */ /* 0x000fea000383ffff */
[----:B------:R-:W-:Y:S05]  /*0180*/  EXIT ;  /* 0x000000000000794d */ /* 0x000fea0003800000 */
.L_x_132:
        /* <DEDUP_REMOVED lines=15> */
.L_x_177:


//--------------------- .nv.global.init           --------------------------
	.section	.nv.global.init,"aw",@progbits
	.align	4
.nv.global.init:
	.type		__cudart_i2opi_f,@object
	.size		__cudart_i2opi_f,(.L_0 - __cudart_i2opi_f)
__cudart_i2opi_f:
        /*0000*/ 	.byte	0x41, 0x90, 0x43, 0x3c, 0x99, 0x95, 0x62, 0xdb, 0xc0, 0xdd, 0x34, 0xf5, 0xd1, 0x57, 0x27, 0xfc
        /*0010*/ 	.byte	0x29, 0x15, 0x44, 0x4e, 0x6e, 0x83, 0xf9, 0xa2
.L_0:


//--------------------- .nv.shared.reserved.0     --------------------------
	.section	.nv.shared.reserved.0,"aw",@nobits
	.weak		__nv_reservedSMEM_offset_0_alias
	.size		__nv_reservedSMEM_offset_0_alias, 0, 64
	.other		__nv_reservedSMEM_offset_0_alias,@"STO_CUDA_RESERVED_SHARED STV_DEFAULT"
__nv_reservedSMEM_offset_0_alias:
	.zero		0
	.zero		64


//--------------------- .nv.constant0.a4c_hypotf32 --------------------------
	.section	.nv.constant0.a4c_hypotf32,"a",@progbits
	.sectionflags	@""
	.align	4
.nv.constant0.a4c_hypotf32:
	.zero		928


//--------------------- .nv.constant0.a4c_powff32 --------------------------
	.section	.nv.constant0.a4c_powff32,"a",@progbits
	.sectionflags	@""
	.align	4
.nv.constant0.a4c_powff32:
	.zero		928


//--------------------- .nv.constant0.a4c_cbrtf32 --------------------------
	.section	.nv.constant0.a4c_cbrtf32,"a",@progbits
	.sectionflags	@""
	.align	4
.nv.constant0.a4c_cbrtf32:
	.zero		920


//--------------------- .nv.constant0.a4c_sqrtf32 --------------------------
	.section	.nv.constant0.a4c_sqrtf32,"a",@progbits
	.sectionflags	@""
	.align	4
.nv.constant0.a4c_sqrtf32:
	.zero		920


//--------------------- .nv.constant0.a4c_exp_m1f32 --------------------------
	.section	.nv.constant0.a4c_exp_m1f32,"a",@progbits
	.sectionflags	@""
	.align	4
.nv.constant0.a4c_exp_m1f32:
	.zero		920


//--------------------- .nv.constant0.a4c_exp2f32 --------------------------
	.section	.nv.constant0.a4c_exp2f32,"a",@progbits
	.sectionflags	@""
	.align	4
.nv.constant0.a4c_exp2f32:
	.zero		920


//--------------------- .nv.constant0.a4c_expf32  --------------------------
	.section	.nv.constant0.a4c_expf32,"a",@progbits
	.sectionflags	@""
	.align	4
.nv.constant0.a4c_expf32:
	.zero		920


//--------------------- .nv.constant0.a4c_log2f32 --------------------------
	.section	.nv.constant0.a4c_log2f32,"a",@progbits
	.sectionflags	@""
	.align	4
.nv.constant0.a4c_log2f32:
	.zero		920


//--------------------- .nv.constant0.a4c_log10f32 --------------------------
	.section	.nv.constant0.a4c_log10f32,"a",@progbits
	.sectionflags	@""
	.align	4
.nv.constant0.a4c_log10f32:
	.zero		920


//--------------------- .nv.constant0.a4c_ln_1pf32 --------------------------
	.section	.nv.constant0.a4c_ln_1pf32,"a",@progbits
	.sectionflags	@""
	.align	4
.nv.constant0.a4c_ln_1pf32:
	.zero		920


//--------------------- .nv.constant0.a4c_lnf32   --------------------------
	.section	.nv.constant0.a4c_lnf32,"a",@progbits
	.sectionflags	@""
	.align	4
.nv.constant0.a4c_lnf32:
	.zero		920


//--------------------- .nv.constant0.a4c_atanhf32 --------------------------
	.section	.nv.constant0.a4c_atanhf32,"a",@progbits
	.sectionflags	@""
	.align	4
.nv.constant0.a4c_atanhf32:
	.zero		920


//--------------------- .nv.constant0.a4c_asinhf32 --------------------------
	.section	.nv.constant0.a4c_asinhf32,"a",@progbits
	.sectionflags	@""
	.align	4
.nv.constant0.a4c_asinhf32:
	.zero		920


//--------------------- .nv.constant0.a4c_acoshf32 --------------------------
	.section	.nv.constant0.a4c_acoshf32,"a",@progbits
	.sectionflags	@""
	.align	4
.nv.constant0.a4c_acoshf32:
	.zero		920


//--------------------- .nv.constant0.a4c_tanhf32 --------------------------
	.section	.nv.constant0.a4c_tanhf32,"a",@progbits
	.sectionflags	@""
	.align	4
.nv.constant0.a4c_tanhf32:
	.zero		920


//--------------------- .nv.constant0.a4c_sinhf32 --------------------------
	.section	.nv.constant0.a4c_sinhf32,"a",@progbits
	.sectionflags	@""
	.align	4
.nv.constant0.a4c_sinhf32:
	.zero		920


//--------------------- .nv.constant0.a4c_coshf32 --------------------------
	.section	.nv.constant0.a4c_coshf32,"a",@progbits
	.sectionflags	@""
	.align	4
.nv.constant0.a4c_coshf32:
	.zero		920


//--------------------- .nv.constant0.a4c_atan2f32 --------------------------
	.section	.nv.constant0.a4c_atan2f32,"a",@progbits
	.sectionflags	@""
	.align	4
.nv.constant0.a4c_atan2f32:
	.zero		928


//--------------------- .nv.constant0.a4c_atanf32 --------------------------
	.section	.nv.constant0.a4c_atanf32,"a",@progbits
	.sectionflags	@""
	.align	4
.nv.constant0.a4c_atanf32:
	.zero		920


//--------------------- .nv.constant0.a4c_asinf32 --------------------------
	.section	.nv.constant0.a4c_asinf32,"a",@progbits
	.sectionflags	@""
	.align	4
.nv.constant0.a4c_asinf32:
	.zero		920


//--------------------- .nv.constant0.a4c_acosf32 --------------------------
	.section	.nv.constant0.a4c_acosf32,"a",@progbits
	.sectionflags	@""
	.align	4
.nv.constant0.a4c_acosf32:
	.zero		920


//--------------------- .nv.constant0.a4c_tanf32  --------------------------
	.section	.nv.constant0.a4c_tanf32,"a",@progbits
	.sectionflags	@""
	.align	4
.nv.constant0.a4c_tanf32:
	.zero		920


//--------------------- .nv.constant0.a4c_sinf32  --------------------------
	.section	.nv.constant0.a4c_sinf32,"a",@progbits
	.sectionflags	@""
	.align	4
.nv.constant0.a4c_sinf32:
	.zero		920


//--------------------- .nv.constant0.a4c_cosf32  --------------------------
	.section	.nv.constant0.a4c_cosf32,"a",@progbits
	.sectionflags	@""
	.align	4
.nv.constant0.a4c_cosf32:
	.zero		920


//--------------------- .nv.constant0.a4c_copysignf32 --------------------------
	.section	.nv.constant0.a4c_copysignf32,"a",@progbits
	.sectionflags	@""
	.align	4
.nv.constant0.a4c_copysignf32:
	.zero		928


//--------------------- .nv.constant0.a4c_minf32  --------------------------
	.section	.nv.constant0.a4c_minf32,"a",@progbits
	.sectionflags	@""
	.align	4
.nv.constant0.a4c_minf32:
	.zero		928


//--------------------- .nv.constant0.a4c_maxf32  --------------------------
	.section	.nv.constant0.a4c_maxf32,"a",@progbits
	.sectionflags	@""
	.align	4
.nv.constant0.a4c_maxf32:
	.zero		928


//--------------------- .nv.constant0.a4c_absf32  --------------------------
	.section	.nv.constant0.a4c_absf32,"a",@progbits
	.sectionflags	@""
	.align	4
.nv.constant0.a4c_absf32:
	.zero		920


//--------------------- .nv.constant0.a4c_truncf32 --------------------------
	.section	.nv.constant0.a4c_truncf32,"a",@progbits
	.sectionflags	@""
	.align	4
.nv.constant0.a4c_truncf32:
	.zero		920


//--------------------- .nv.constant0.a4c_roundf32 --------------------------
	.section	.nv.constant0.a4c_roundf32,"a",@progbits
	.sectionflags	@""
	.align	4
.nv.constant0.a4c_roundf32:
	.zero		920


//--------------------- .nv.constant0.a4c_floorf32 --------------------------
	.section	.nv.constant0.a4c_floorf32,"a",@progbits
	.sectionflags	@""
	.align	4
.nv.constant0.a4c_floorf32:
	.zero		920


//--------------------- .nv.constant0.a4c_ceilf32 --------------------------
	.section	.nv.constant0.a4c_ceilf32,"a",@progbits
	.sectionflags	@""
	.align	4
.nv.constant0.a4c_ceilf32:
	.zero		920


//--------------------- .nv.constant0.a4c_lteff32 --------------------------
	.section	.nv.constant0.a4c_lteff32,"a",@progbits
	.sectionflags	@""
	.align	4
.nv.constant0.a4c_lteff32:
	.zero		928


//--------------------- .nv.constant0.a4c_ltff32  --------------------------
	.section	.nv.constant0.a4c_ltff32,"a",@progbits
	.sectionflags	@""
	.align	4
.nv.constant0.a4c_ltff32:
	.zero		928


//--------------------- .nv.constant0.a4c_gteff32 --------------------------
	.section	.nv.constant0.a4c_gteff32,"a",@progbits
	.sectionflags	@""
	.align	4
.nv.constant0.a4c_gteff32:
	.zero		928


//--------------------- .nv.constant0.a4c_gtff32  --------------------------
	.section	.nv.constant0.a4c_gtff32,"a",@progbits
	.sectionflags	@""
	.align	4
.nv.constant0.a4c_gtff32:
	.zero		928


//--------------------- .nv.constant0.a4c_mul_addf32 --------------------------
	.section	.nv.constant0.a4c_mul_addf32,"a",@progbits
	.sectionflags	@""
	.align	4
.nv.constant0.a4c_mul_addf32:
	.zero		936


//--------------------- .nv.constant0.a4c_divf32  --------------------------
	.section	.nv.constant0.a4c_divf32,"a",@progbits
	.sectionflags	@""
	.align	4
.nv.constant0.a4c_divf32:
	.zero		928


//--------------------- .nv.constant0.a4c_mulf32  --------------------------
	.section	.nv.constant0.a4c_mulf32,"a",@progbits
	.sectionflags	@""
	.align	4
.nv.constant0.a4c_mulf32:
	.zero		928


//--------------------- .nv.constant0.a4c_subf32  --------------------------
	.section	.nv.constant0.a4c_subf32,"a",@progbits
	.sectionflags	@""
	.align	4
.nv.constant0.a4c_subf32:
	.zero		928


//--------------------- .nv.constant0.a4c_addf32  --------------------------
	.section	.nv.constant0.a4c_addf32,"a",@progbits
	.sectionflags	@""
	.align	4
.nv.constant0.a4c_addf32:
	.zero		928


//--------------------- SYMBOLS --------------------------

	.type		.nv.reservedSmem.offset0,@object
	.size		.nv.reservedSmem.offset0,0x4
